def matmul_kernel(
    a_ptr,
    b_ptr,
    c_ptr,
    M,
    N,
    K,
    stride_am,
    stride_ak,
    stride_bk,
    stride_bn,
    stride_cm,
    stride_cn,
    BLOCK_M: tl.constexpr,
    BLOCK_N: tl.constexpr,
    BLOCK_K: tl.constexpr,
    GROUP_M: tl.constexpr,
):
    pid = tl.program_id(axis=0)
    num_pid_m = tl.cdiv(M, BLOCK_M)
    num_pid_n = tl.cdiv(N, BLOCK_N)
    num_pid_in_group = GROUP_M * num_pid_n
    group_id = pid // num_pid_in_group
    first_pid_m = group_id * GROUP_M
    group_size_m = min(num_pid_m - first_pid_m, GROUP_M)
    pid_m = first_pid_m + ((pid % num_pid_in_group) % group_size_m)
    pid_n = (pid % num_pid_in_group) // group_size_m

    offs_am = (pid_m * BLOCK_M + tl.arange(0, BLOCK_M)) % M
    offs_bn = (pid_n * BLOCK_N + tl.arange(0, BLOCK_N)) % N
    offs_k = tl.arange(0, BLOCK_K)
    a_ptrs = a_ptr + offs_am[:, None] * stride_am + offs_k[None, :] * stride_ak
    b_ptrs = b_ptr + offs_k[:, None] * stride_bk + offs_bn[None, :] * stride_bn

    acc = tl.zeros((BLOCK_M, BLOCK_N), dtype=tl.float32)
    for kk in range(0, tl.cdiv(K, BLOCK_K)):
        a = tl.load(a_ptrs, mask=offs_k[None, :] < K - kk * BLOCK_K, other=0.0)
        b = tl.load(b_ptrs, mask=offs_k[:, None] < K - kk * BLOCK_K, other=0.0)
        acc = tl.dot(a, b, acc)
        a_ptrs += BLOCK_K * stride_ak
        b_ptrs += BLOCK_K * stride_bk

    c = acc.to(c_ptr.dtype.element_ty)
    offs_cm = pid_m * BLOCK_M + tl.arange(0, BLOCK_M)
    offs_cn = pid_n * BLOCK_N + tl.arange(0, BLOCK_N)
    c_ptrs = c_ptr + offs_cm[:, None] * stride_cm + offs_cn[None, :] * stride_cn
    mask = (offs_cm[:, None] < M) & (offs_cn[None, :] < N)
    tl.store(c_ptrs, c, mask=mask)

# config = {"BLOCK_K": 64, "BLOCK_M": 64, "BLOCK_N": 512, "GROUP_M": 8, "arch": "sm_90", "dtype": "fp8e4m3", "num_ctas": 2, "num_stages": 3, "num_warps": 4}
# arch = sm_90


// ===== COMPILED SASS (sm_90a) =====

	.target	sm_90a

	.elftype	@"ET_EXEC"


//--------------------- .note.nv.tkinfo           --------------------------
	.section	.note.nv.tkinfo,"",@"SHT_NOTE"
	.sectionflags	@"SHF_NOTE_NV_TKINFO"
	.tkinfo
        /*0018*/ 	.word	0x00000002
        /*0030*/ 	.string	""
        /*0030*/ 	.string	"ptxas"
        /*0030*/ 	.string	"Cuda compilation tools, release 13.0, V13.0.88"
        /*0030*/ 	.string	"Build cuda_13.0.r13.0/compiler.36424714_0"
        /*0030*/ 	.string	"-v  -suppress-debug-info  -lineinfo  -arch sm_90a "



//--------------------- .note.nv.cuinfo           --------------------------
	.section	.note.nv.cuinfo,"",@"SHT_NOTE"
	.sectionflags	@"SHF_NOTE_NV_CUINFO"
        /*0018*/ 	.short	0x0002
        /*001a*/ 	.short	0x005a
        /*001c*/ 	.short	0x0082
	.zero		2


//--------------------- .nv.info                  --------------------------
	.section	.nv.info,"",@"SHT_CUDA_INFO"
	.align	4


	//----- nvinfo : EIATTR_REGCOUNT
	.align		4
        /*0000*/ 	.byte	0x04, 0x2f
        /*0002*/ 	.short	(.L_1 - .L_0)
	.align		4
.L_0:
        /*0004*/ 	.word	index@(matmul_kernel)
        /*0008*/ 	.word	0x000000ff


	//----- nvinfo : EIATTR_FRAME_SIZE
	.align		4
.L_1:
        /*000c*/ 	.byte	0x04, 0x11
        /*000e*/ 	.short	(.L_3 - .L_2)
	.align		4
.L_2:
        /*0010*/ 	.word	index@(matmul_kernel)
        /*0014*/ 	.word	0x000005a0


	//----- nvinfo : EIATTR_MIN_STACK_SIZE
	.align		4
.L_3:
        /*0018*/ 	.byte	0x04, 0x12
        /*001a*/ 	.short	(.L_5 - .L_4)
	.align		4
.L_4:
        /*001c*/ 	.word	index@(matmul_kernel)
        /*0020*/ 	.word	0x000005a0
.L_5:


//--------------------- .nv.compat                --------------------------
	.section	.nv.compat,"",@"SHT_CUDA_COMPAT_INFO"
	.align	4
        /*0000*/ 	.byte	0x02, 0x09, 0x01, 0x00, 0x02, 0x02, 0x04, 0x00, 0x02, 0x05, 0x05, 0x00, 0x03, 0x07, 0x01, 0x01
        /*0010*/ 	.byte	0x02, 0x03, 0x00, 0x00, 0x02, 0x06, 0x01, 0x00, 0x04, 0x0b, 0x08, 0x00, 0x00, 0x00, 0x00, 0x00
        /*0020*/ 	.byte	0x00, 0x00, 0x00, 0x00


//--------------------- .nv.info.matmul_kernel    --------------------------
	.section	.nv.info.matmul_kernel,"",@"SHT_CUDA_INFO"
	.sectionflags	@""
	.align	4


	//----- nvinfo : EIATTR_CUDA_API_VERSION
	.align		4
        /*0000*/ 	.byte	0x04, 0x37
        /*0002*/ 	.short	(.L_7 - .L_6)
.L_6:
        /*0004*/ 	.word	0x00000082


	//----- nvinfo : EIATTR_KPARAM_INFO
	.align		4
.L_7:
        /*0008*/ 	.byte	0x04, 0x17
        /*000a*/ 	.short	(.L_9 - .L_8)
.L_8:
        /*000c*/ 	.word	0x00000000
        /*0010*/ 	.short	0x000d
        /*0012*/ 	.short	0x0048
        /*0014*/ 	.byte	0x00, 0xf4, 0x21, 0x00


	//----- nvinfo : EIATTR_KPARAM_INFO
	.align		4
.L_9:
        /*0018*/ 	.byte	0x04, 0x17
        /*001a*/ 	.short	(.L_11 - .L_10)
.L_10:
        /*001c*/ 	.word	0x00000000
        /*0020*/ 	.short	0x000c
        /*0022*/ 	.short	0x0040
        /*0024*/ 	.byte	0x00, 0xf4, 0x21, 0x00


	//----- nvinfo : EIATTR_KPARAM_INFO
	.align		4
.L_11:
        /*0028*/ 	.byte	0x04, 0x17
        /*002a*/ 	.short	(.L_13 - .L_12)
.L_12:
        /*002c*/ 	.word	0x00000000
        /*0030*/ 	.short	0x000b
        /*0032*/ 	.short	0x0038
        /*0034*/ 	.byte	0x00, 0xf0, 0x11, 0x00


	//----- nvinfo : EIATTR_KPARAM_INFO
	.align		4
.L_13:
        /*0038*/ 	.byte	0x04, 0x17
        /*003a*/ 	.short	(.L_15 - .L_14)
.L_14:
        /*003c*/ 	.word	0x00000000
        /*0040*/ 	.short	0x000a
        /*0042*/ 	.short	0x0034
        /*0044*/ 	.byte	0x00, 0xf0, 0x11, 0x00


	//----- nvinfo : EIATTR_KPARAM_INFO
	.align		4
.L_15:
        /*0048*/ 	.byte	0x04, 0x17
        /*004a*/ 	.short	(.L_17 - .L_16)
.L_16:
        /*004c*/ 	.word	0x00000000
        /*0050*/ 	.short	0x0009
        /*0052*/ 	.short	0x0030
        /*0054*/ 	.byte	0x00, 0xf0, 0x11, 0x00


	//----- nvinfo : EIATTR_KPARAM_INFO
	.align		4
.L_17:
        /*0058*/ 	.byte	0x04, 0x17
        /*005a*/ 	.short	(.L_19 - .L_18)
.L_18:
        /*005c*/ 	.word	0x00000000
        /*0060*/ 	.short	0x0008
        /*0062*/ 	.short	0x002c
        /*0064*/ 	.byte	0x00, 0xf0, 0x11, 0x00


	//----- nvinfo : EIATTR_KPARAM_INFO
	.align		4
.L_19:
        /*0068*/ 	.byte	0x04, 0x17
        /*006a*/ 	.short	(.L_21 - .L_20)
.L_20:
        /*006c*/ 	.word	0x00000000
        /*0070*/ 	.short	0x0007
        /*0072*/ 	.short	0x0028
        /*0074*/ 	.byte	0x00, 0xf0, 0x11, 0x00


	//----- nvinfo : EIATTR_KPARAM_INFO
	.align		4
.L_21:
        /*0078*/ 	.byte	0x04, 0x17
        /*007a*/ 	.short	(.L_23 - .L_22)
.L_22:
        /*007c*/ 	.word	0x00000000
        /*0080*/ 	.short	0x0006
        /*0082*/ 	.short	0x0024
        /*0084*/ 	.byte	0x00, 0xf0, 0x11, 0x00


	//----- nvinfo : EIATTR_KPARAM_INFO
	.align		4
.L_23:
        /*0088*/ 	.byte	0x04, 0x17
        /*008a*/ 	.short	(.L_25 - .L_24)
.L_24:
        /*008c*/ 	.word	0x00000000
        /*0090*/ 	.short	0x0005
        /*0092*/ 	.short	0x0020
        /*0094*/ 	.byte	0x00, 0xf0, 0x11, 0x00


	//----- nvinfo : EIATTR_KPARAM_INFO
	.align		4
.L_25:
        /*0098*/ 	.byte	0x04, 0x17
        /*009a*/ 	.short	(.L_27 - .L_26)
.L_26:
        /*009c*/ 	.word	0x00000000
        /*00a0*/ 	.short	0x0004
        /*00a2*/ 	.short	0x001c
        /*00a4*/ 	.byte	0x00, 0xf0, 0x11, 0x00


	//----- nvinfo : EIATTR_KPARAM_INFO
	.align		4
.L_27:
        /*00a8*/ 	.byte	0x04, 0x17
        /*00aa*/ 	.short	(.L_29 - .L_28)
.L_28:
        /*00ac*/ 	.word	0x00000000
        /*00b0*/ 	.short	0x0003
        /*00b2*/ 	.short	0x0018
        /*00b4*/ 	.byte	0x00, 0xf0, 0x11, 0x00


	//----- nvinfo : EIATTR_KPARAM_INFO
	.align		4
.L_29:
        /*00b8*/ 	.byte	0x04, 0x17
        /*00ba*/ 	.short	(.L_31 - .L_30)
.L_30:
        /*00bc*/ 	.word	0x00000000
        /*00c0*/ 	.short	0x0002
        /*00c2*/ 	.short	0x0010
        /*00c4*/ 	.byte	0x00, 0xf4, 0x21, 0x00


	//----- nvinfo : EIATTR_KPARAM_INFO
	.align		4
.L_31:
        /*00c8*/ 	.byte	0x04, 0x17
        /*00ca*/ 	.short	(.L_33 - .L_32)
.L_32:
        /*00cc*/ 	.word	0x00000000
        /*00d0*/ 	.short	0x0001
        /*00d2*/ 	.short	0x0008
        /*00d4*/ 	.byte	0x00, 0xf4, 0x21, 0x00


	//----- nvinfo : EIATTR_KPARAM_INFO
	.align		4
.L_33:
        /*00d8*/ 	.byte	0x04, 0x17
        /*00da*/ 	.short	(.L_35 - .L_34)
.L_34:
        /*00dc*/ 	.word	0x00000000
        /*00e0*/ 	.short	0x0000
        /*00e2*/ 	.short	0x0000
        /*00e4*/ 	.byte	0x00, 0xf4, 0x21, 0x00


	//----- nvinfo : EIATTR_EXPLICIT_CLUSTER
	.align		4
.L_35:
        /*00e8*/ 	.byte	0x01, 0x3e
	.zero		2


	//----- nvinfo : EIATTR_CTA_PER_CLUSTER
	.align		4
        /*00ec*/ 	.byte	0x04, 0x3d
        /*00ee*/ 	.short	(.L_37 - .L_36)
.L_36:
        /*00f0*/ 	.word	0x00000002
        /*00f4*/ 	.word	0x00000001
        /*00f8*/ 	.word	0x00000001


	//----- nvinfo : EIATTR_SPARSE_MMA_MASK
	.align		4
.L_37:
        /*00fc*/ 	.byte	0x03, 0x50
        /*00fe*/ 	.short	0x0000


	//----- nvinfo : EIATTR_MAXREG_COUNT
	.align		4
        /*0100*/ 	.byte	0x03, 0x1b
        /*0102*/ 	.short	0x00ff


	//----- nvinfo : EIATTR_NUM_BARRIERS
	.align		4
        /*0104*/ 	.byte	0x02, 0x4c
        /*0106*/ 	.byte	0x01
	.zero		1


	//----- nvinfo : EIATTR_ANNOTATIONS
	.align		4
        /*0108*/ 	.byte	0x04, 0x55
        /*010a*/ 	.short	(.L_39 - .L_38)


	//   ....[0]....
.L_38:
        /*010c*/ 	.word	0x00000001
        /*0110*/ 	.byte	0xe0, 0x05, 0x00, 0x00, 0x01, 0x00, 0x00, 0x00, 0x10, 0x06, 0x00, 0x00, 0x01, 0x00, 0x00, 0x00
        /* <DEDUP_REMOVED lines=548> */
        /*2360*/ 	.byte	0x90, 0x77, 0x01, 0x00, 0x01, 0x00, 0x00, 0x00, 0xc0, 0x77, 0x01, 0x00


	//----- nvinfo : EIATTR_MERCURY_ISA_VERSION
	.align		4
.L_39:
        /*236c*/ 	.byte	0x03, 0x5f
        /*236e*/ 	.short	0x0101


	//----- nvinfo : EIATTR_EXIT_INSTR_OFFSETS
	.align		4
        /*2370*/ 	.byte	0x04, 0x1c
        /*2372*/ 	.short	(.L_41 - .L_40)


	//   ....[0]....
.L_40:
        /*2374*/ 	.word	0x00017b90


	//   ....[1]....
        /*2378*/ 	.word	0x00017bb0


	//----- nvinfo : EIATTR_REQNTID
	.align		4
.L_41:
        /*237c*/ 	.byte	0x04, 0x10
        /*237e*/ 	.short	(.L_43 - .L_42)
.L_42:
        /*2380*/ 	.word	0x00000080
        /*2384*/ 	.word	0x00000001
        /*2388*/ 	.word	0x00000001


	//----- nvinfo : EIATTR_CBANK_PARAM_SIZE
	.align		4
.L_43:
        /*238c*/ 	.byte	0x03, 0x19
        /*238e*/ 	.short	0x0050


	//----- nvinfo : EIATTR_PARAM_CBANK
	.align		4
        /*2390*/ 	.byte	0x04, 0x0a
        /*2392*/ 	.short	(.L_45 - .L_44)
	.align		4
.L_44:
        /*2394*/ 	.word	index@(.nv.constant0.matmul_kernel)
        /*2398*/ 	.short	0x0210
        /*239a*/ 	.short	0x0050


	//----- nvinfo : EIATTR_SW_WAR
	.align		4
.L_45:
        /*239c*/ 	.byte	0x04, 0x36
        /*239e*/ 	.short	(.L_47 - .L_46)
.L_46:
        /*23a0*/ 	.word	0x00000008
.L_47:


//--------------------- .nv.callgraph             --------------------------
	.section	.nv.callgraph,"",@"SHT_CUDA_CALLGRAPH"
	.align	4
	.sectionentsize	8
	.align		4
        /*0000*/ 	.word	0x00000000
	.align		4
        /*0004*/ 	.word	0xffffffff
	.align		4
        /*0008*/ 	.word	0x00000000
	.align		4
        /*000c*/ 	.word	0xfffffffe
	.align		4
        /*0010*/ 	.word	0x00000000
	.align		4
        /*0014*/ 	.word	0xfffffffd
	.align		4
        /*0018*/ 	.word	0x00000000
	.align		4
        /*001c*/ 	.word	0xfffffffc


//--------------------- .text.matmul_kernel       --------------------------
	.section	.text.matmul_kernel,"ax",@progbits
	.align	128
        .global         matmul_kernel
        .type           matmul_kernel,@function
        .size           matmul_kernel,(.L_x_4 - matmul_kernel)
        .other          matmul_kernel,@"STO_CUDA_ENTRY STV_DEFAULT"
matmul_kernel:
.text.matmul_kernel:
[----:B------:R-:W0:Y:S08]  /*0000*/  LDC R1, c[0x0][0x28] ;  /* 0x00000a00ff017b82 */ /* 0x000e300000000800 */
[----:B------:R-:W1:Y:S01]  /*0010*/  LDC.64 R4, c[0x0][0x228] ;  /* 0x00008a00ff047b82 */ /* 0x000e620000000a00 */
[----:B------:R-:W2:Y:S01]  /*0020*/  S2R R189, SR_TID.X ;  /* 0x0000000000bd7919 */ /* 0x000ea20000002100 */
[----:B0-----:R-:W-:Y:S01]  /*0030*/  VIADD R1, R1, 0xfffffa60 ;  /* 0xfffffa6001017836 */ /* 0x001fe20000000000 */
[----:B------:R-:W-:Y:S01]  /*0040*/  UMOV UR12, 0x400 ;  /* 0x00000400000c7882 */ /* 0x000fe20000000000 */
[----:B------:R-:W-:Y:S01]  /*0050*/  ULDC.64 UR14, c[0x0][0x208] ;  /* 0x00008200000e7ab9 */ /* 0x000fe20000000a00 */
[----:B------:R-:W-:-:S03]  /*0060*/  ULDC UR16, c[0x0][0x230] ;  /* 0x00008c0000107ab9 */ /* 0x000fc60000000800 */
[----:B------:R-:W0:Y:S08]  /*0070*/  S2UR UR4, SR_CTAID.X ;  /* 0x00000000000479c3 */ /* 0x000e300000002500 */
[----:B------:R-:W3:Y:S01]  /*0080*/  S2UR UR6, SR_CgaCtaId ;  /* 0x00000000000679c3 */ /* 0x000ee20000008800 */
[----:B-1----:R-:W-:-:S07]  /*0090*/  VIADD R0, R5, 0x1ff ;  /* 0x000001ff05007836 */ /* 0x002fce0000000000 */
[----:B------:R-:W1:Y:S01]  /*00a0*/  LDC R140, c[0x0][0x230] ;  /* 0x00008c00ff8c7b82 */ /* 0x000e620000000800 */
[----:B------:R-:W-:Y:S02]  /*00b0*/  SHF.R.S32.HI R3, RZ, 0x1f, R0 ;  /* 0x0000001fff037819 */ /* 0x000fe40000011400 */
[----:B0-----:R-:W-:Y:S01]  /*00c0*/  I2FP.F32.U32 R7, UR4 ;  /* 0x0000000400077c45 */ /* 0x001fe20008201000 */
[----:B------:R-:W-:Y:S01]  /*00d0*/  ULDC UR4, c[0x0][0x150] ;  /* 0x0000540000047ab9 */ /* 0x000fe20000000800 */
[----:B------:R-:W-:-:S03]  /*00e0*/  LEA.HI R3, R3, R0, RZ, 0x9 ;  /* 0x0000000003037211 */ /* 0x000fc600078f48ff */
[----:B------:R-:W-:Y:S01]  /*00f0*/  FMUL R7, R7, UR4 ;  /* 0x0000000407077c20 */ /* 0x000fe20008400000 */
[----:B------:R-:W-:Y:S01]  /*0100*/  SHF.R.S32.HI R3, RZ, 0x9, R3 ;  /* 0x00000009ff037819 */ /* 0x000fe20000011403 */
[----:B---3--:R-:W-:-:S04]  /*0110*/  ULEA UR12, UR6, UR12, 0x18 ;  /* 0x0000000c060c7291 */ /* 0x008fc8000f8ec03f */
[----:B------:R-:W-:Y:S01]  /*0120*/  IMAD.SHL.U32 R6, R3, 0x8, RZ ;  /* 0x0000000803067824 */ /* 0x000fe200078e00ff */
[----:B------:R-:W0:Y:S04]  /*0130*/  F2I.U32.TRUNC.NTZ R7, R7 ;  /* 0x0000000700077305 */ /* 0x000e28000020f000 */
[----:B------:R-:W-:Y:S01]  /*0140*/  IABS R9, R6 ;  /* 0x0000000600097213 */ /* 0x000fe20000000000 */
[----:B-1----:R-:W-:-:S03]  /*0150*/  VIADD R140, R140, 0x3f ;  /* 0x0000003f8c8c7836 */ /* 0x002fc60000000000 */
[----:B------:R-:W1:Y:S01]  /*0160*/  I2F.RP R0, R9 ;  /* 0x0000000900007306 */ /* 0x000e620000209400 */
[----:B0-----:R-:W-:-:S07]  /*0170*/  IABS R13, R7 ;  /* 0x00000007000d7213 */ /* 0x001fce0000000000 */
[----:B-1----:R-:W0:Y:S02]  /*0180*/  MUFU.RCP R0, R0 ;  /* 0x0000000000007308 */ /* 0x002e240000001000 */
[----:B0-----:R-:W-:Y:S01]  /*0190*/  VIADD R2, R0, 0xffffffe ;  /* 0x0ffffffe00027836 */ /* 0x001fe20000000000 */
[----:B------:R-:W-:-:S05]  /*01a0*/  IABS R0, R6 ;  /* 0x0000000600007213 */ /* 0x000fca0000000000 */
[----:B------:R0:W1:Y:S01]  /*01b0*/  F2I.FTZ.U32.TRUNC.NTZ R3, R2 ;  /* 0x0000000200037305 */ /* 0x000062000021f000 */
[----:B------:R-:W-:Y:S02]  /*01c0*/  IMAD.MOV R0, RZ, RZ, -R0 ;  /* 0x000000ffff007224 */ /* 0x000fe400078e0a00 */
[----:B0-----:R-:W-:Y:S02]  /*01d0*/  IMAD.MOV.U32 R2, RZ, RZ, RZ ;  /* 0x000000ffff027224 */ /* 0x001fe400078e00ff */
[----:B-1----:R-:W-:-:S04]  /*01e0*/  IMAD.MOV R8, RZ, RZ, -R3 ;  /* 0x000000ffff087224 */ /* 0x002fc800078e0a03 */
[----:B------:R-:W-:-:S04]  /*01f0*/  IMAD R11, R8, R9, RZ ;  /* 0x00000009080b7224 */ /* 0x000fc800078e02ff */
[----:B------:R-:W-:-:S06]  /*0200*/  IMAD.HI.U32 R2, R3, R11, R2 ;  /* 0x0000000b03027227 */ /* 0x000fcc00078e0002 */
[----:B------:R-:W-:-:S04]  /*0210*/  IMAD.HI.U32 R2, R2, R13, RZ ;  /* 0x0000000d02027227 */ /* 0x000fc800078e00ff */
[----:B------:R-:W-:-:S05]  /*0220*/  IMAD R0, R2, R0, R13 ;  /* 0x0000000002007224 */ /* 0x000fca00078e020d */
[----:B------:R-:W-:-:S13]  /*0230*/  ISETP.GT.U32.AND P1, PT, R9, R0, PT ;  /* 0x000000000900720c */ /* 0x000fda0003f24070 */
[----:B------:R-:W-:Y:S02]  /*0240*/  @!P1 IMAD.IADD R0, R0, 0x1, -R9 ;  /* 0x0000000100009824 */ /* 0x000fe400078e0a09 */
[----:B------:R-:W-:Y:S01]  /*0250*/  @!P1 VIADD R2, R2, 0x1 ;  /* 0x0000000102029836 */ /* 0x000fe20000000000 */
[----:B------:R-:W-:Y:S02]  /*0260*/  ISETP.NE.AND P1, PT, R6, RZ, PT ;  /* 0x000000ff0600720c */ /* 0x000fe40003f25270 */
[----:B------:R-:W-:Y:S02]  /*0270*/  ISETP.GE.U32.AND P0, PT, R0, R9, PT ;  /* 0x000000090000720c */ /* 0x000fe40003f06070 */
[----:B------:R-:W-:-:S04]  /*0280*/  LOP3.LUT R0, R7, R6, RZ, 0x3c, !PT ;  /* 0x0000000607007212 */ /* 0x000fc800078e3cff */
[----:B------:R-:W-:Y:S01]  /*0290*/  ISETP.GE.AND P2, PT, R0, RZ, PT ;  /* 0x000000ff0000720c */ /* 0x000fe20003f46270 */
[----:B------:R-:W-:-:S05]  /*02a0*/  VIADD R0, R4, 0x3f ;  /* 0x0000003f04007836 */ /* 0x000fca0000000000 */
[----:B------:R-:W-:Y:S01]  /*02b0*/  SHF.R.S32.HI R3, RZ, 0x1f, R0 ;  /* 0x0000001fff037819 */ /* 0x000fe20000011400 */
[----:B------:R-:W-:-:S03]  /*02c0*/  @P0 VIADD R2, R2, 0x1 ;  /* 0x0000000102020836 */ /* 0x000fc60000000000 */
[----:B------:R-:W-:-:S03]  /*02d0*/  LEA.HI R3, R3, R0, RZ, 0x6 ;  /* 0x0000000003037211 */ /* 0x000fc600078f30ff */
[----:B------:R-:W-:Y:S01]  /*02e0*/  @!P2 IMAD.MOV R2, RZ, RZ, -R2 ;  /* 0x000000ffff02a224 */ /* 0x000fe200078e0a02 */
[----:B------:R-:W-:-:S05]  /*02f0*/  @!P1 LOP3.LUT R2, RZ, R6, RZ, 0x33, !PT ;  /* 0x00000006ff029212 */ /* 0x000fca00078e33ff */
[----:B------:R-:W-:Y:S02]  /*0300*/  IMAD.SHL.U32 R8, R2, 0x8, RZ ;  /* 0x0000000802087824 */ /* 0x000fe400078e00ff */
[----:B------:R-:W-:-:S03]  /*0310*/  IMAD.MOV R2, RZ, RZ, -R2 ;  /* 0x000000ffff027224 */ /* 0x000fc600078e0a02 */
[----:B------:R-:W-:Y:S01]  /*0320*/  LEA.HI.SX32 R3, R3, -R8, 0x1a ;  /* 0x8000000803037211 */ /* 0x000fe200078fd2ff */
[----:B------:R-:W-:-:S03]  /*0330*/  IMAD R13, R6, R2, R7 ;  /* 0x00000002060d7224 */ /* 0x000fc600078e0207 */
[----:B------:R-:W-:-:S04]  /*0340*/  VIMNMX R10, R3, 0x8, PT ;  /* 0x00000008030a7848 */ /* 0x000fc80003fe0100 */
[-C--:B------:R-:W-:Y:S02]  /*0350*/  IABS R9, R10.reuse ;  /* 0x0000000a00097213 */ /* 0x080fe40000000000 */
[----:B------:R-:W-:Y:S02]  /*0360*/  IABS R6, R10 ;  /* 0x0000000a00067213 */ /* 0x000fe40000000000 */
[----:B------:R-:W0:Y:S01]  /*0370*/  I2F.RP R0, R9 ;  /* 0x0000000900007306 */ /* 0x000e220000209400 */
[C---:B------:R-:W-:Y:S02]  /*0380*/  R2UR UR5, R10.reuse ;  /* 0x000000000a0572ca */ /* 0x040fe400000e0000 */
[----:B------:R-:W-:-:S11]  /*0390*/  R2UR UR7, R10 ;  /* 0x000000000a0772ca */ /* 0x000fd600000e0000 */
[----:B------:R-:W-:Y:S01]  /*03a0*/  UISETP.NE.AND UP0, UPT, UR5, URZ, UPT ;  /* 0x0000003f0500728c */ /* 0x000fe2000bf05270 */
[----:B0-----:R-:W0:Y:S01]  /*03b0*/  MUFU.RCP R0, R0 ;  /* 0x0000000000007308 */ /* 0x001e220000001000 */
[----:B------:R-:W-:-:S04]  /*03c0*/  USHF.L.U32 UR5, UR6, 0x8, URZ ;  /* 0x0000000806057899 */ /* 0x000fc8000800063f */
[----:B------:R-:W-:Y:S01]  /*03d0*/  ULOP3.LUT UR5, UR5, 0x100, URZ, 0xc0, !UPT ;  /* 0x0000010005057892 */ /* 0x000fe2000f8ec03f */
[----:B0-----:R-:W-:Y:S02]  /*03e0*/  VIADD R3, R0, 0xffffffe ;  /* 0x0ffffffe00037836 */ /* 0x001fe40000000000 */
[----:B------:R-:W-:Y:S01]  /*03f0*/  IMAD.MOV R0, RZ, RZ, -R6 ;  /* 0x000000ffff007224 */ /* 0x000fe200078e0a06 */
[----:B--2---:R-:W-:-:S03]  /*0400*/  LOP3.LUT R6, R189, 0x3f, RZ, 0xc0, !PT ;  /* 0x0000003fbd067812 */ /* 0x004fc600078ec0ff */
[----:B------:R-:W0:Y:S02]  /*0410*/  F2I.FTZ.U32.TRUNC.NTZ R3, R3 ;  /* 0x0000000300037305 */ /* 0x000e24000021f000 */
[----:B0-----:R-:W-:-:S04]  /*0420*/  IMAD.MOV R11, RZ, RZ, -R3 ;  /* 0x000000ffff0b7224 */ /* 0x001fc800078e0a03 */
[----:B------:R-:W-:Y:S01]  /*0430*/  IMAD.MOV.U32 R2, RZ, RZ, R11 ;  /* 0x000000ffff027224 */ /* 0x000fe200078e000b */
[----:B------:R-:W-:-:S03]  /*0440*/  IABS R11, R13 ;  /* 0x0000000d000b7213 */ /* 0x000fc60000000000 */
[----:B------:R-:W-:Y:S02]  /*0450*/  IMAD R7, R2, R9, RZ ;  /* 0x0000000902077224 */ /* 0x000fe400078e02ff */
[----:B------:R-:W-:-:S04]  /*0460*/  IMAD.MOV.U32 R2, RZ, RZ, RZ ;  /* 0x000000ffff027224 */ /* 0x000fc800078e00ff */
[----:B------:R-:W-:-:S06]  /*0470*/  IMAD.HI.U32 R2, R3, R7, R2 ;  /* 0x0000000703027227 */ /* 0x000fcc00078e0002 */
[----:B------:R-:W-:-:S04]  /*0480*/  IMAD.HI.U32 R2, R2, R11, RZ ;  /* 0x0000000b02027227 */ /* 0x000fc800078e00ff */
[----:B------:R-:W-:-:S05]  /*0490*/  IMAD R0, R2, R0, R11 ;  /* 0x0000000002007224 */ /* 0x000fca00078e020b */
[----:B------:R-:W-:-:S13]  /*04a0*/  ISETP.GT.U32.AND P1, PT, R9, R0, PT ;  /* 0x000000000900720c */ /* 0x000fda0003f24070 */
[----:B------:R-:W-:Y:S02]  /*04b0*/  @!P1 IMAD.IADD R0, R0, 0x1, -R9 ;  /* 0x0000000100009824 */ /* 0x000fe400078e0a09 */
[----:B------:R-:W-:-:S03]  /*04c0*/  @!P1 VIADD R2, R2, 0x1 ;  /* 0x0000000102029836 */ /* 0x000fc60000000000 */
[----:B------:R-:W-:Y:S02]  /*04d0*/  ISETP.GE.U32.AND P0, PT, R0, R9, PT ;  /* 0x000000090000720c */ /* 0x000fe40003f06070 */
[----:B------:R-:W-:-:S04]  /*04e0*/  LOP3.LUT R0, R13, R10, RZ, 0x3c, !PT ;  /* 0x0000000a0d007212 */ /* 0x000fc800078e3cff */
[----:B------:R-:W-:-:S07]  /*04f0*/  ISETP.GE.AND P2, PT, R0, RZ, PT ;  /* 0x000000ff0000720c */ /* 0x000fce0003f46270 */
[----:B------:R-:W-:Y:S01]  /*0500*/  @P0 VIADD R2, R2, 0x1 ;  /* 0x0000000102020836 */ /* 0x000fe20000000000 */
[----:B------:R-:W-:-:S05]  /*0510*/  ISETP.GT.AND P0, PT, R140, 0x3f, PT ;  /* 0x0000003f8c00780c */ /* 0x000fca0003f04270 */
[----:B------:R-:W-:-:S05]  /*0520*/  @!P2 IMAD.MOV R2, RZ, RZ, -R2 ;  /* 0x000000ffff02a224 */ /* 0x000fca00078e0a02 */
[----:B------:R-:W-:Y:S02]  /*0530*/  R2UR UR4, R2 ;  /* 0x00000000020472ca */ /* 0x000fe400000e0000 */
[----:B------:R-:W-:-:S07]  /*0540*/  SHF.R.U32.HI R2, RZ, 0x6, R189 ;  /* 0x00000006ff027819 */ /* 0x000fce00000116bd */
[----:B------:R-:W-:-:S04]  /*0550*/  @!UP0 ULOP3.LUT UR4, URZ, UR7, URZ, 0x33, !UPT ;  /* 0x000000073f048292 */ /* 0x000fc8000f8e333f */
[----:B------:R-:W-:Y:S02]  /*0560*/  UIADD3 UR7, -UR4, URZ, URZ ;  /* 0x0000003f04077290 */ /* 0x000fe4000fffe13f */
[----:B------:R-:W-:-:S04]  /*0570*/  ULEA UR5, UR4, UR5, 0x9 ;  /* 0x0000000504057291 */ /* 0x000fc8000f8e483f */
[----:B------:R-:W-:-:S04]  /*0580*/  IMAD R0, R10, UR7, R13 ;  /* 0x000000070a007c24 */ /* 0x000fc8000f8e020d */
[----:B------:R-:W-:Y:S01]  /*0590*/  IMAD.IADD R3, R8, 0x1, R0 ;  /* 0x0000000108037824 */ /* 0x000fe200078e0200 */
[----:B------:R-:W-:-:S03]  /*05a0*/  SGXT.U32 R0, R2, 0x1 ;  /* 0x000000010200781a */ /* 0x000fc60000000000 */
[----:B------:R-:W-:Y:S01]  /*05b0*/  IMAD R12, R3, 0x40, R6 ;  /* 0x00000040030c7824 */ /* 0x000fe200078e0206 */
[----:B------:R-:W-:-:S04]  /*05c0*/  LOP3.LUT R2, R0, UR5, RZ, 0xfc, !PT ;  /* 0x0000000500027c12 */ /* 0x000fc8000f8efcff */
[C---:B------:R-:W-:Y:S01]  /*05d0*/  LOP3.LUT R152, R2.reuse, 0x2, RZ, 0xfc, !PT ;  /* 0x0000000202987812 */ /* 0x040fe200078efcff */
[----:B------:R-:W-:Y:S01]  /*05e0*/  STL [R1+0x2d0], R12 ;  /* 0x0002d00c01007387 */ /* 0x000fe20000100800 */
[C---:B------:R-:W-:Y:S02]  /*05f0*/  LOP3.LUT R154, R2.reuse, 0x4, RZ, 0xfc, !PT ;  /* 0x00000004029a7812 */ /* 0x040fe400078efcff */
[C---:B------:R-:W-:Y:S01]  /*0600*/  LOP3.LUT R156, R2.reuse, 0x6, RZ, 0xfc, !PT ;  /* 0x00000006029c7812 */ /* 0x040fe200078efcff */
[----:B------:R-:W-:Y:S01]  /*0610*/  STL [R1+0x3c4], R152 ;  /* 0x0003c49801007387 */ /* 0x000fe20000100800 */
[C---:B------:R-:W-:Y:S02]  /*0620*/  LOP3.LUT R158, R2.reuse, 0x8, RZ, 0xfc, !PT ;  /* 0x00000008029e7812 */ /* 0x040fe400078efcff */
[C---:B------:R-:W-:Y:S01]  /*0630*/  LOP3.LUT R160, R2.reuse, 0xa, RZ, 0xfc, !PT ;  /* 0x0000000a02a07812 */ /* 0x040fe200078efcff */
[----:B------:R-:W-:Y:S01]  /*0640*/  STL [R1+0x3c0], R154 ;  /* 0x0003c09a01007387 */ /* 0x000fe20000100800 */
[----:B------:R-:W-:-:S02]  /*0650*/  LOP3.LUT R162, R2, 0xc, RZ, 0xfc, !PT ;  /* 0x0000000c02a27812 */ /* 0x000fc400078efcff */
        /* <DEDUP_REMOVED lines=161> */
[----:B------:R-:W-:-:S03]  /*1070*/  LOP3.LUT R15, R2, 0xfa, RZ, 0xfc, !PT ;  /* 0x000000fa020f7812 */ /* 0x000fc600078efcff */
[----:B------:R-:W-:Y:S04]  /*1080*/  STL [R1+0x404], R218 ;  /* 0x000404da01007387 */ /* 0x000fe80000100800 */
        /* <DEDUP_REMOVED lines=16> */
[----:B------:R0:W-:Y:S04]  /*1190*/  STL [R1+0x3b0], R6 ;  /* 0x0003b00601007387 */ /* 0x0001e80000100800 */
[----:B------:R-:W-:Y:S04]  /*11a0*/  STL [R1+0x3b4], R251 ;  /* 0x0003b4fb01007387 */ /* 0x000fe80000100800 */
[----:B------:R1:W-:Y:S01]  /*11b0*/  STL [R1+0x3a0], R3 ;  /* 0x0003a00301007387 */ /* 0x0003e20000100800 */
[----:B0-----:R-:W-:-:S02]  /*11c0*/  LOP3.LUT R6, R2, 0x9e, RZ, 0xfc, !PT ;  /* 0x0000009e02067812 */ /* 0x001fc400078efcff */
[----:B-1----:R-:W-:-:S05]  /*11d0*/  LOP3.LUT R3, R2, 0x9a, RZ, 0xfc, !PT ;  /* 0x0000009a02037812 */ /* 0x002fca00078efcff */
[----:B------:R0:W-:Y:S04]  /*11e0*/  STL [R1+0x39c], R3 ;  /* 0x00039c0301007387 */ /* 0x0001e80000100800 */
[----:B------:R1:W-:Y:S04]  /*11f0*/  STL [R1+0x398], R7 ;  /* 0x0003980701007387 */ /* 0x0003e80000100800 */
[----:B------:R2:W-:Y:S01]  /*1200*/  STL [R1+0x394], R6 ;  /* 0x0003940601007387 */ /* 0x0005e20000100800 */
[C---:B0-----:R-:W-:Y:S02]  /*1210*/  LOP3.LUT R3, R2.reuse, 0xa0, RZ, 0xfc, !PT ;  /* 0x000000a002037812 */ /* 0x041fe400078efcff */
[----:B-1----:R-:W-:-:S03]  /*1220*/  LOP3.LUT R7, R2, 0xa2, RZ, 0xfc, !PT ;  /* 0x000000a202077812 */ /* 0x002fc600078efcff */
[----:B------:R0:W-:Y:S01]  /*1230*/  STL [R1+0x390], R3 ;  /* 0x0003900301007387 */ /* 0x0001e20000100800 */
[----:B--2---:R-:W-:-:S03]  /*1240*/  LOP3.LUT R6, R2, 0xa4, RZ, 0xfc, !PT ;  /* 0x000000a402067812 */ /* 0x004fc600078efcff */
[----:B------:R1:W-:Y:S04]  /*1250*/  STL [R1+0x38c], R7 ;  /* 0x00038c0701007387 */ /* 0x0003e80000100800 */
[----:B------:R2:W-:Y:S01]  /*1260*/  STL [R1+0x388], R6 ;  /* 0x0003880601007387 */ /* 0x0005e20000100800 */
[C---:B0-----:R-:W-:Y:S02]  /*1270*/  LOP3.LUT R3, R2.reuse, 0xa6, RZ, 0xfc, !PT ;  /* 0x000000a602037812 */ /* 0x041fe400078efcff */
[----:B-1----:R-:W-:-:S03]  /*1280*/  LOP3.LUT R7, R2, 0xaa, RZ, 0xfc, !PT ;  /* 0x000000aa02077812 */ /* 0x002fc600078efcff */
[----:B------:R0:W-:Y:S01]  /*1290*/  STL [R1+0x384], R3 ;  /* 0x0003840301007387 */ /* 0x0001e20000100800 */
[----:B--2---:R-:W-:-:S03]  /*12a0*/  LOP3.LUT R6, R2, 0xae, RZ, 0xfc, !PT ;  /* 0x000000ae02067812 */ /* 0x004fc600078efcff */
[----:B------:R1:W-:Y:S04]  /*12b0*/  STL [R1+0x37c], R7 ;  /* 0x00037c0701007387 */ /* 0x0003e80000100800 */
[----:B------:R-:W-:Y:S01]  /*12c0*/  STL [R1+0x380], R8 ;  /* 0x0003800801007387 */ /* 0x000fe20000100800 */
[C---:B0-----:R-:W-:Y:S02]  /*12d0*/  LOP3.LUT R3, R2.reuse, 0xac, RZ, 0xfc, !PT ;  /* 0x000000ac02037812 */ /* 0x041fe400078efcff */
[----:B-1----:R-:W-:-:S03]  /*12e0*/  LOP3.LUT R7, R2, 0xfc, RZ, 0xfc, !PT ;  /* 0x000000fc02077812 */ /* 0x002fc600078efcff */
[----:B------:R0:W-:Y:S04]  /*12f0*/  STL [R1+0x378], R3 ;  /* 0x0003780301007387 */ /* 0x0001e80000100800 */
[----:B------:R1:W-:Y:S01]  /*1300*/  STL [R1+0x374], R6 ;  /* 0x0003740601007387 */ /* 0x0003e20000100800 */
[C---:B0-----:R-:W-:Y:S02]  /*1310*/  LOP3.LUT R3, R2.reuse, 0xb0, RZ, 0xfc, !PT ;  /* 0x000000b002037812 */ /* 0x041fe400078efcff */
[----:B-1----:R-:W-:-:S03]  /*1320*/  LOP3.LUT R6, R2, 0xea, RZ, 0xfc, !PT ;  /* 0x000000ea02067812 */ /* 0x002fc600078efcff */
[----:B------:R0:W-:Y:S04]  /*1330*/  STL [R1+0x370], R3 ;  /* 0x0003700301007387 */ /* 0x0001e80000100800 */
[----:B------:R1:W-:Y:S04]  /*1340*/  STL [R1+0x36c], R10 ;  /* 0x00036c0a01007387 */ /* 0x0003e80000100800 */
[----:B------:R1:W-:Y:S01]  /*1350*/  STL [R1+0x368], R252 ;  /* 0x000368fc01007387 */ /* 0x0003e20000100800 */
[----:B0-----:R-:W-:-:S03]  /*1360*/  LOP3.LUT R3, R2, 0xe8, RZ, 0xfc, !PT ;  /* 0x000000e802037812 */ /* 0x001fc600078efcff */
[----:B------:R1:W-:Y:S04]  /*1370*/  STL [R1+0x364], R250 ;  /* 0x000364fa01007387 */ /* 0x0003e80000100800 */
        /* <DEDUP_REMOVED lines=35> */
[----:B------:R1:W-:Y:S01]  /*15b0*/  STL [R1+0x2dc], R15 ;  /* 0x0002dc0f01007387 */ /* 0x0003e20000100800 */
[----:B------:R-:W-:Y:S05]  /*15c0*/  @P0 BRA `(.L_x_0) ;  /* 0x00000004000c0947 */ /* 0x000fea0003800000 */
[----:B------:R-:W-:Y:S01]  /*15d0*/  IMAD.SHL.U32 R0, R189, 0x8, RZ ;  /* 0x00000008bd007824 */ /* 0x000fe200078e00ff */
[----:B------:R-:W-:Y:S02]  /*15e0*/  CS2R R24, SRZ ;  /* 0x0000000000187805 */ /* 0x000fe4000001ff00 */
[----:B------:R-:W-:Y:S02]  /*15f0*/  CS2R R26, SRZ ;  /* 0x00000000001a7805 */ /* 0x000fe4000001ff00 */
[----:B------:R-:W-:Y:S02]  /*1600*/  CS2R R28, SRZ ;  /* 0x00000000001c7805 */ /* 0x000fe4000001ff00 */
[----:B------:R-:W-:Y:S01]  /*1610*/  CS2R R30, SRZ ;  /* 0x00000000001e7805 */ /* 0x000fe2000001ff00 */
[----:B------:R0:W-:Y:S01]  /*1620*/  STL [R1+0x4f0], R0 ;  /* 0x0004f00001007387 */ /* 0x0001e20000100800 */
[----:B------:R-:W-:Y:S02]  /*1630*/  CS2R R32, SRZ ;  /* 0x0000000000207805 */ /* 0x000fe4000001ff00 */
[----:B------:R-:W-:-:S02]  /*1640*/  CS2R R34, SRZ ;  /* 0x0000000000227805 */ /* 0x000fc4000001ff00 */
[----:B------:R-:W-:Y:S02]  /*1650*/  CS2R R36, SRZ ;  /* 0x0000000000247805 */ /* 0x000fe4000001ff00 */
[----:B------:R-:W-:Y:S02]  /*1660*/  CS2R R38, SRZ ;  /* 0x0000000000267805 */ /* 0x000fe4000001ff00 */
[----:B------:R-:W-:Y:S02]  /*1670*/  CS2R R40, SRZ ;  /* 0x0000000000287805 */ /* 0x000fe4000001ff00 */
[----:B------:R-:W-:Y:S02]  /*1680*/  CS2R R42, SRZ ;  /* 0x00000000002a7805 */ /* 0x000fe4000001ff00 */
        /* <DEDUP_REMOVED lines=53> */
[----:B------:R-:W-:Y:S01]  /*19e0*/  CS2R R150, SRZ ;  /* 0x0000000000967805 */ /* 0x000fe2000001ff00 */
[----:B0-----:R-:W-:Y:S06]  /*19f0*/  BRA `(.L_x_1) ;  /* 0x0000010400dc7947 */ /* 0x001fec0003800000 */
.L_x_0:
[----:B------:R0:W-:Y:S01]  /*1a00*/  STL [R1+0x558], R160 ;  /* 0x000558a001007387 */ /* 0x0001e20000100800 */
[----:B------:R-:W-:Y:S01]  /*1a10*/  IABS R16, R5 ;  /* 0x0000000500107213 */ /* 0x000fe20000000000 */
[----:B------:R-:W-:Y:S01]  /*1a20*/  ULDC UR4, c[0x0][0x240] ;  /* 0x0000900000047ab9 */ /* 0x000fe20000000800 */
[----:B------:R-:W-:Y:S01]  /*1a30*/  IABS R18, R4 ;  /* 0x0000000400127213 */ /* 0x000fe20000000000 */
[----:B------:R2:W-:Y:S01]  /*1a40*/  STL [R1+0x554], R158 ;  /* 0x0005549e01007387 */ /* 0x0005e20000100800 */
[----:B------:R-:W-:Y:S01]  /*1a50*/  IABS R14, R2 ;  /* 0x00000002000e7213 */ /* 0x000fe20000000000 */
[----:B------:R-:W-:Y:S01]  /*1a60*/  ULDC.64 UR6, c[0x0][0x218] ;  /* 0x0000860000067ab9 */ /* 0x000fe20000000a00 */
[----:B-1----:R-:W-:Y:S01]  /*1a70*/  IABS R19, R19 ;  /* 0x0000001300137213 */ /* 0x002fe20000000000 */
[----:B------:R1:W-:Y:S01]  /*1a80*/  STL [R1+0x550], R156 ;  /* 0x0005509c01007387 */ /* 0x0003e20000100800 */
[----:B------:R-:W-:Y:S01]  /*1a90*/  IABS R15, R15 ;  /* 0x0000000f000f7213 */ /* 0x000fe20000000000 */
[----:B0-----:R-:W-:Y:S01]  /*1aa0*/  IMAD.MOV.U32 R160, RZ, RZ, R10 ;  /* 0x000000ffffa07224 */ /* 0x001fe200078e000a */
[----:B------:R-:W-:Y:S01]  /*1ab0*/  IABS R20, R20 ;  /* 0x0000001400147213 */ /* 0x000fe20000000000 */
[----:B------:R0:W-:Y:S01]  /*1ac0*/  STL [R1+0x54c], R154 ;  /* 0x00054c9a01007387 */ /* 0x0001e20000100800 */
[----:B------:R-:W-:Y:S01]  /*1ad0*/  IABS R21, R21 ;  /* 0x0000001500157213 */ /* 0x000fe20000000000 */
[----:B--2---:R-:W-:Y:S01]  /*1ae0*/  IMAD.MOV.U32 R158, RZ, RZ, R8 ;  /* 0x000000ffff9e7224 */ /* 0x004fe200078e0008 */
[----:B------:R-:W-:Y:S01]  /*1af0*/  IABS R22, R22 ;  /* 0x0000001600167213 */ /* 0x000fe20000000000 */
[----:B------:R2:W-:Y:S01]  /*1b00*/  STL [R1+0x548], R152 ;  /* 0x0005489801007387 */ /* 0x0005e20000100800 */
[----:B------:R-:W-:Y:S01]  /*1b10*/  IABS R23, R23 ;  /* 0x0000001700177213 */ /* 0x000fe20000000000 */
[----:B-1----:R-:W-:Y:S01]  /*1b20*/  IMAD.MOV.U32 R156, RZ, RZ, R3 ;  /* 0x000000ffff9c7224 */ /* 0x002fe200078e0003 */
[----:B------:R-:W-:Y:S01]  /*1b30*/  IABS R153, R153 ;  /* 0x0000009900997213 */ /* 0x000fe20000000000 */
[----:B------:R1:W-:Y:S01]  /*1b40*/  STL [R1+0x528], R0 ;  /* 0x0005280001007387 */ /* 0x0003e20000100800 */
[----:B------:R-:W3:Y:S01]  /*1b50*/  I2F.RP R10, R18 ;  /* 0x00000012000a7306 */ /* 0x000ee20000209400 */
[----:B0-----:R-:W-:Y:S01]  /*1b60*/  IMAD.MOV.U32 R154, RZ, RZ, R6 ;  /* 0x000000ffff9a7224 */ /* 0x001fe200078e0006 */
[----:B------:R-:W-:Y:S01]  /*1b70*/  IABS R155, R155 ;  /* 0x0000009b009b7213 */ /* 0x000fe20000000000 */
[----:B------:R-:W-:Y:S01]  /*1b80*/  ULDC.64 UR8, c[0x0][0x218] ;  /* 0x0000860000087ab9 */ /* 0x000fe20000000a00 */
[----:B------:R-:W-:Y:S01]  /*1b90*/  IABS R157, R157 ;  /* 0x0000009d009d7213 */ /* 0x000fe20000000000 */
[----:B--2---:R-:W-:Y:S01]  /*1ba0*/  IMAD.MOV.U32 R152, RZ, RZ, R9 ;  /* 0x000000ffff987224 */ /* 0x004fe200078e0009 */
[----:B------:R-:W-:Y:S01]  /*1bb0*/  IABS R159, R159 ;  /* 0x0000009f009f7213 */ /* 0x000fe20000000000 */
[----:B------:R-:W-:Y:S01]  /*1bc0*/  ULDC UR19, c[0x0][0x238] ;  /* 0x00008e0000137ab9 */ /* 0x000fe20000000800 */
[----:B------:R-:W-:Y:S01]  /*1bd0*/  IABS R165, R165 ;  /* 0x000000a500a57213 */ /* 0x000fe20000000000 */
[----:B-1----:R-:W2:Y:S01]  /*1be0*/  LDL R0, [R1+0x3a0] ;  /* 0x0003a00001007983 */ /* 0x002ea20000100800 */
[----:B------:R-:W-:Y:S01]  /*1bf0*/  IABS R215, R215 ;  /* 0x000000d700d77213 */ /* 0x000fe20000000000 */
[----:B------:R-:W-:Y:S01]  /*1c00*/  ULDC UR21, c[0x0][0x238] ;  /* 0x00008e0000157ab9 */ /* 0x000fe20000000800 */
[----:B------:R-:W-:Y:S01]  /*1c10*/  IABS R217, R217 ;  /* 0x000000d900d97213 */ /* 0x000fe20000000000 */
[----:B------:R0:W-:Y:S01]  /*1c20*/  STL [R1+0x524], R189 ;  /* 0x000524bd01007387 */ /* 0x0001e20000100800 */
[----:B------:R-:W-:Y:S01]  /*1c30*/  IABS R223, R223 ;  /* 0x000000df00df7213 */ /* 0x000fe20000000000 */
[----:B------:R-:W-:Y:S01]  /*1c40*/  ULDC UR18, c[0x0][0x21c] ;  /* 0x0000870000127ab9 */ /* 0x000fe20000000800 */
[----:B------:R-:W-:Y:S01]  /*1c50*/  IABS R225, R225 ;  /* 0x000000e100e17213 */ /* 0x000fe20000000000 */
[----:B------:R-:W-:Y:S01]  /*1c60*/  ULDC UR5, c[0x0][0x234] ;  /* 0x00008d0000057ab9 */ /* 0x000fe20000000800 */
[----:B------:R-:W-:Y:S01]  /*1c70*/  IABS R227, R227 ;  /* 0x000000e300e37213 */ /* 0x000fe20000000000 */
[----:B------:R-:W-:Y:S01]  /*1c80*/  ULDC UR10, c[0x0][0x238] ;  /* 0x00008e00000a7ab9 */ /* 0x000fe20000000800 */
[----:B------:R-:W-:Y:S01]  /*1c90*/  IABS R233, R233 ;  /* 0x000000e900e97213 */ /* 0x000fe20000000000 */
[----:B------:R-:W-:Y:S01]  /*1ca0*/  ULDC UR20, c[0x0][0x238] ;  /* 0x00008e0000147ab9 */ /* 0x000fe20000000800 */
[----:B------:R-:W-:Y:S01]  /*1cb0*/  IABS R237, R237 ;  /* 0x000000ed00ed7213 */ /* 0x000fe20000000000 */
[----:B0-----:R-:W4:Y:S01]  /*1cc0*/  LDL R189, [R1+0x3b0] ;  /* 0x0003b00001bd7983 */ /* 0x001f220000100800 */
        /* <DEDUP_REMOVED lines=13> */
[----:B0-----:R-:W5:Y:S01]  /*1da0*/  LDL R5, [R1+0x2d4] ;  /* 0x0002d40001057983 */ /* 0x001f620000100800 */
[----:B------:R-:W0:Y:S01]  /*1db0*/  I2F.RP R3, R16 ;  /* 0x0000001000037306 */ /* 0x000e220000209400 */
[----:B------:R-:W-:Y:S01]  /*1dc0*/  IABS R25, R154 ;  /* 0x0000009a00197213 */ /* 0x000fe20000000000 */
[----:B------:R-:W-:Y:S01]  /*1dd0*/  ULDC UR26, c[0x0][0x238] ;  /* 0x00008e00001a7ab9 */ /* 0x000fe20000000800 */
[----:B------:R-:W-:Y:S01]  /*1de0*/  IABS R26, R156 ;  /* 0x0000009c001a7213 */ /* 0x000fe20000000000 */
[----:B------:R-:W-:Y:S01]  /*1df0*/  IMAD.MOV.U32 R156, RZ, RZ, R160 ;  /* 0x000000ffff9c7224 */ /* 0x000fe200078e00a0 */
[----:B------:R-:W-:Y:S01]  /*1e00*/  IABS R24, R152 ;  /* 0x0000009800187213 */ /* 0x000fe20000000000 */
[----:B------:R-:W-:Y:S01]  /*1e10*/  IMAD.MOV.U32 R152, RZ, RZ, R158 ;  /* 0x000000ffff987224 */ /* 0x000fe200078e009e */
[----:B------:R-:W2:Y:S01]  /*1e20*/  LDL R160, [R1+0x374] ;  /* 0x0003740001a07983 */ /* 0x000ea20000100800 */
[----:B---3--:R-:W1:Y:S01]  /*1e30*/  MUFU.RCP R10, R10 ;  /* 0x0000000a000a7308 */ /* 0x008e620000001000 */
[----:B------:R-:W-:Y:S01]  /*1e40*/  IABS R235, R235 ;  /* 0x000000eb00eb7213 */ /* 0x000fe20000000000 */
[----:B------:R-:W-:Y:S01]  /*1e50*/  ULDC UR27, c[0x0][0x238] ;  /* 0x00008e00001b7ab9 */ /* 0x000fe20000000800 */
[----:B------:R-:W3:Y:S01]  /*1e60*/  LDL R158, [R1+0x370] ;  /* 0x00037000019e7983 */ /* 0x000ee20000100800 */
[----:B------:R-:W-:Y:S01]  /*1e70*/  IABS R242, R242 ;  /* 0x000000f200f27213 */ /* 0x000fe20000000000 */
[----:B------:R-:W-:Y:S01]  /*1e80*/  ULDC UR28, c[0x0][0x238] ;  /* 0x00008e00001c7ab9 */ /* 0x000fe20000000800 */
[----:B------:R-:W-:Y:S01]  /*1e90*/  IABS R240, R240 ;  /* 0x000000f000f07213 */ /* 0x000fe20000000000 */
[----:B------:R-:W4:Y:S01]  /*1ea0*/  LDL R154, [R1+0x37c] ;  /* 0x00037c00019a7983 */ /* 0x000f220000100800 */
[----:B0-----:R-:W0:Y:S01]  /*1eb0*/  MUFU.RCP R3, R3 ;  /* 0x0000000300037308 */ /* 0x001e220000001000 */
        /* <DEDUP_REMOVED lines=8> */
[----:B-1----:R-:W-:Y:S01]  /*1f40*/  VIADD R6, R10, 0xffffffe ;  /* 0x0ffffffe0a067836 */ /* 0x002fe20000000000 */
[----:B------:R-:W-:Y:S01]  /*1f50*/  IABS R96, R251 ;  /* 0x000000fb00607213 */ /* 0x000fe20000000000 */
[----:B------:R-:W-:Y:S01]  /*1f60*/  IMAD.MOV.U32 R10, RZ, RZ, R7 ;  /* 0x000000ffff0a7224 */ /* 0x000fe200078e0007 */
[----:B------:R-:W-:Y:S01]  /*1f70*/  IABS R95, R249 ;  /* 0x000000f9005f7213 */ /* 0x000fe20000000000 */
[----:B------:R1:W1:Y:S01]  /*1f80*/  F2I.FTZ.U32.TRUNC.NTZ R7, R6 ;  /* 0x0000000600077305 */ /* 0x000262000021f000 */
[----:B------:R-:W-:Y:S01]  /*1f90*/  IABS R94, R247 ;  /* 0x000000f7005e7213 */ /* 0x000fe20000000000 */
[----:B------:R-:W-:Y:S01]  /*1fa0*/  ULDC UR33, c[0x0][0x238] ;  /* 0x00008e0000217ab9 */ /* 0x000fe20000000800 */
[----:B------:R-:W-:Y:S01]  /*1fb0*/  IABS R10, R10 ;  /* 0x0000000a000a7213 */ /* 0x000fe20000000000 */
[----:B0-----:R-:W-:Y:S01]  /*1fc0*/  VIADD R8, R3, 0xffffffe ;  /* 0x0ffffffe03087836 */ /* 0x001fe20000000000 */
[----:B------:R-:W-:Y:S01]  /*1fd0*/  IABS R91, R241 ;  /* 0x000000f1005b7213 */ /* 0x000fe20000000000 */
[----:B------:R-:W-:Y:S01]  /*1fe0*/  ULDC UR34, c[0x0][0x238] ;  /* 0x00008e0000227ab9 */ /* 0x000fe20000000800 */
[----:B------:R-:W-:Y:S01]  /*1ff0*/  IABS R89, R238 ;  /* 0x000000ee00597213 */ /* 0x000fe20000000000 */
[----:B------:R0:W0:Y:S01]  /*2000*/  F2I.FTZ.U32.TRUNC.NTZ R9, R8 ;  /* 0x0000000800097305 */ /* 0x000022000021f000 */
[----:B-1----:R-:W-:Y:S01]  /*2010*/  IMAD.MOV.U32 R6, RZ, RZ, RZ ;  /* 0x000000ffff067224 */ /* 0x002fe200078e00ff */
[----:B------:R-:W-:Y:S01]  /*2020*/  IABS R93, R245 ;  /* 0x000000f5005d7213 */ /* 0x000fe20000000000 */
[----:B------:R-:W-:Y:S01]  /*2030*/  ULDC UR35, c[0x0][0x238] ;  /* 0x00008e0000237ab9 */ /* 0x000fe20000000800 */
[----:B------:R-:W-:Y:S01]  /*2040*/  IABS R92, R243 ;  /* 0x000000f3005c7213 */ /* 0x000fe20000000000 */
[----:B------:R-:W-:Y:S01]  /*2050*/  ULDC UR36, c[0x0][0x238] ;  /* 0x00008e0000247ab9 */ /* 0x000fe20000000800 */
[----:B------:R-:W-:Y:S01]  /*2060*/  IABS R88, R236 ;  /* 0x000000ec00587213 */ /* 0x000fe20000000000 */
[----:B------:R-:W-:Y:S01]  /*2070*/  IMAD.MOV R13, RZ, RZ, -R7 ;  /* 0x000000ffff0d7224 */ /* 0x000fe200078e0a07 */
[----:B------:R-:W-:Y:S01]  /*2080*/  IABS R87, R234 ;  /* 0x000000ea00577213 */ /* 0x000fe20000000000 */
[----:B0-----:R-:W-:Y:S01]  /*2090*/  IMAD.MOV.U32 R8, RZ, RZ, RZ ;  /* 0x000000ffff087224 */ /* 0x001fe200078e00ff */
[----:B------:R-:W-:Y:S01]  /*20a0*/  IABS R90, R239 ;  /* 0x000000ef005a7213 */ /* 0x000fe20000000000 */
[----:B------:R-:W-:Y:S01]  /*20b0*/  IMAD R3, R13, R18, RZ ;  /* 0x000000120d037224 */ /* 0x000fe200078e02ff */
[----:B------:R-:W-:Y:S01]  /*20c0*/  IABS R86, R232 ;  /* 0x000000e800567213 */ /* 0x000fe20000000000 */
[----:B------:R-:W-:Y:S01]  /*20d0*/  IMAD.MOV.U32 R13, RZ, RZ, R17 ;  /* 0x000000ffff0d7224 */ /* 0x000fe200078e0011 */
[----:B------:R-:W-:Y:S01]  /*20e0*/  IABS R17, R12 ;  /* 0x0000000c00117213 */ /* 0x000fe20000000000 */
[----:B------:R-:W-:Y:S01]  /*20f0*/  IMAD.MOV R11, RZ, RZ, -R9 ;  /* 0x000000ffff0b7224 */ /* 0x000fe200078e0a09 */
[----:B------:R-:W-:Y:S01]  /*2100*/  IABS R85, R230 ;  /* 0x000000e600557213 */ /* 0x000fe20000000000 */
[----:B------:R-:W-:Y:S01]  /*2110*/  IMAD.HI.U32 R6, R7, R3, R6 ;  /* 0x0000000307067227 */ /* 0x000fe200078e0006 */
[----:B------:R-:W-:Y:S01]  /*2120*/  IABS R82, R224 ;  /* 0x000000e000527213 */ /* 0x000fe20000000000 */
[----:B------:R-:W-:Y:S01]  /*2130*/  ULDC UR37, c[0x0][0x238] ;  /* 0x00008e0000257ab9 */ /* 0x000fe20000000800 */
[----:B------:R-:W-:Y:S01]  /*2140*/  IABS R84, R228 ;  /* 0x000000e400547213 */ /* 0x000fe20000000000 */
[----:B------:R-:W-:Y:S01]  /*2150*/  IMAD R11, R11, R16, RZ ;  /* 0x000000100b0b7224 */ /* 0x000fe200078e02ff */
[----:B------:R-:W-:Y:S01]  /*2160*/  IABS R81, R222 ;  /* 0x000000de00517213 */ /* 0x000fe20000000000 */
[----:B------:R-:W-:Y:S01]  /*2170*/  ULDC UR38, c[0x0][0x238] ;  /* 0x00008e0000267ab9 */ /* 0x000fe20000000800 */
[----:B------:R-:W-:Y:S01]  /*2180*/  IABS R80, R220 ;  /* 0x000000dc00507213 */ /* 0x000fe20000000000 */
[----:B------:R-:W-:Y:S01]  /*2190*/  IMAD.HI.U32 R11, R9, R11, R8 ;  /* 0x0000000b090b7227 */ /* 0x000fe200078e0008 */
[----:B------:R-:W-:Y:S01]  /*21a0*/  IABS R77, R214 ;  /* 0x000000d6004d7213 */ /* 0x000fe20000000000 */
[----:B------:R-:W-:Y:S01]  /*21b0*/  ULDC UR13, c[0x0][0x23c] ;  /* 0x00008f00000d7ab9 */ /* 0x000fe20000000800 */
[----:B------:R-:W-:Y:S01]  /*21c0*/  IABS R76, R213 ;  /* 0x000000d5004c7213 */ /* 0x000fe20000000000 */
[----:B------:R-:W-:Y:S01]  /*21d0*/  IMAD.HI.U32 R8, R6, R17, RZ ;  /* 0x0000001106087227 */ /* 0x000fe200078e00ff */
[----:B------:R-:W-:Y:S01]  /*21e0*/  IABS R83, R226 ;  /* 0x000000e200537213 */ /* 0x000fe20000000000 */
[----:B------:R-:W-:-:S02]  /*21f0*/  ULDC UR17, c[0x0][0x238] ;  /* 0x00008e0000117ab9 */ /* 0x000fc40000000800 */
[----:B------:R-:W-:-:S04]  /*2200*/  IMAD.HI.U32 R3, R11, R14, RZ ;  /* 0x0000000e0b037227 */ /* 0x000fc800078e00ff */
[----:B------:R-:W-:Y:S02]  /*2210*/  IMAD.MOV R3, RZ, RZ, -R3 ;  /* 0x000000ffff037224 */ /* 0x000fe400078e0a03 */
[----:B------:R-:W-:-:S04]  /*2220*/  IMAD.HI.U32 R6, R11, R10, RZ ;  /* 0x0000000a0b067227 */ /* 0x000fc800078e00ff */
[----:B------:R-:W-:Y:S02]  /*2230*/  IMAD R14, R16, R3, R14 ;  /* 0x00000003100e7224 */ /* 0x000fe400078e020e */
[----:B------:R-:W-:Y:S02]  /*2240*/  IMAD.MOV R8, RZ, RZ, -R8 ;  /* 0x000000ffff087224 */ /* 0x000fe400078e0a08 */
[----:B------:R-:W-:-:S04]  /*2250*/  IMAD.HI.U32 R7, R11, R15, RZ ;  /* 0x0000000f0b077227 */ /* 0x000fc800078e00ff */
[----:B------:R-:W-:-:S04]  /*2260*/  IMAD.MOV R7, RZ, RZ, -R7 ;  /* 0x000000ffff077224 */ /* 0x000fc800078e0a07 */
[----:B------:R-:W-:Y:S02]  /*2270*/  IMAD R7, R16, R7, R15 ;  /* 0x0000000710077224 */ /* 0x000fe400078e020f */
[----:B------:R-:W-:-:S04]  /*2280*/  IMAD.HI.U32 R15, R11, R22, RZ ;  /* 0x000000160b0f7227 */ /* 0x000fc800078e00ff */
[----:B------:R-:W-:-:S04]  /*2290*/  IMAD.MOV R15, RZ, RZ, -R15 ;  /* 0x000000ffff0f7224 */ /* 0x000fc800078e0a0f */
[----:B------:R-:W-:Y:S02]  /*22a0*/  IMAD R15, R16, R15, R22 ;  /* 0x0000000f100f7224 */ /* 0x000fe400078e0216 */
[----:B------:R-:W-:-:S04]  /*22b0*/  IMAD.HI.U32 R22, R11, R153, RZ ;  /* 0x000000990b167227 */ /* 0x000fc800078e00ff */
[----:B------:R-:W-:-:S04]  /*22c0*/  IMAD.MOV R22, RZ, RZ, -R22 ;  /* 0x000000ffff167224 */ /* 0x000fc800078e0a16 */
[----:B------:R-:W-:Y:S01]  /*22d0*/  IMAD R153, R16, R22, R153 ;  /* 0x0000001610997224 */ /* 0x000fe200078e0299 */
[----:B-----5:R-:W-:-:S05]  /*22e0*/  IABS R12, R5 ;  /* 0x00000005000c7213 */ /* 0x020fca0000000000 */
[----:B------:R-:W-:-:S04]  /*22f0*/  IMAD.HI.U32 R3, R11, R12, RZ ;  /* 0x0000000c0b037227 */ /* 0x000fc800078e00ff */
[----:B------:R-:W-:Y:S02]  /*2300*/  IMAD.MOV R9, RZ, RZ, -R3 ;  /* 0x000000ffff097224 */ /* 0x000fe400078e0a03 */
[----:B------:R-:W-:Y:S02]  /*2310*/  IMAD.MOV.U32 R3, RZ, RZ, R13 ;  /* 0x000000ffff037224 */ /* 0x000fe400078e000d */
[----:B------:R-:W-:Y:S02]  /*2320*/  IMAD.MOV R13, RZ, RZ, -R6 ;  /* 0x000000ffff0d7224 */ /* 0x000fe400078e0a06 */
[----:B------:R-:W-:Y:S02]  /*2330*/  IMAD.MOV.U32 R6, RZ, RZ, R3 ;  /* 0x000000ffff067224 */ /* 0x000fe400078e0003 */
[----:B------:R-:W-:Y:S02]  /*2340*/  IMAD R3, R18, R8, R17 ;  /* 0x0000000812037224 */ /* 0x000fe400078e0211 */
[----:B------:R-:W-:-:S02]  /*2350*/  IMAD.MOV.U32 R8, RZ, RZ, R6 ;  /* 0x000000ffff087224 */ /* 0x000fc400078e0006 */
[----:B------:R-:W-:Y:S02]  /*2360*/  IMAD.MOV.U32 R17, RZ, RZ, R19 ;  /* 0x000000ffff117224 */ /* 0x000fe400078e0013 */
[----:B------:R-:W-:Y:S01]  /*2370*/  IMAD R6, R16, R13, R10 ;  /* 0x0000000d10067224 */ /* 0x000fe200078e020a */
[----:B------:R-:W-:Y:S01]  /*2380*/  IABS R19, R8 ;  /* 0x0000000800137213 */ /* 0x000fe20000000000 */
[----:B------:R-:W-:-:S04]  /*2390*/  IMAD.HI.U32 R8, R11, R17, RZ ;  /* 0x000000110b087227 */ /* 0x000fc800078e00ff */
[----:B------:R-:W-:Y:S02]  /*23a0*/  IMAD.MOV R8, RZ, RZ, -R8 ;  /* 0x000000ffff087224 */ /* 0x000fe400078e0a08 */
[----:B------:R-:W-:-:S04]  /*23b0*/  IMAD.HI.U32 R10, R11, R20, RZ ;  /* 0x000000140b0a7227 */ /* 0x000fc800078e00ff */
[----:B------:R-:W-:Y:S02]  /*23c0*/  IMAD R8, R16, R8, R17 ;  /* 0x0000000810087224 */ /* 0x000fe400078e0211 */
[----:B------:R-:W-:Y:S02]  /*23d0*/  IMAD.MOV R17, RZ, RZ, -R10 ;  /* 0x000000ffff117224 */ /* 0x000fe400078e0a0a */
[----:B------:R-:W-:-:S04]  /*23e0*/  IMAD.HI.U32 R13, R11, R21, RZ ;  /* 0x000000150b0d7227 */ /* 0x000fc800078e00ff */
[----:B------:R-:W-:Y:S02]  /*23f0*/  IMAD R10, R16, R17, R20 ;  /* 0x00000011100a7224 */ /* 0x000fe400078e0214 */
[----:B------:R-:W-:Y:S02]  /*2400*/  IMAD.MOV R13, RZ, RZ, -R13 ;  /* 0x000000ffff0d7224 */ /* 0x000fe400078e0a0d */
[----:B------:R-:W-:-:S04]  /*2410*/  IMAD.HI.U32 R17, R11, R23, RZ ;  /* 0x000000170b117227 */ /* 0x000fc800078e00ff */
[----:B------:R-:W-:-:S04]  /*2420*/  IMAD.HI.U32 R20, R11, R25, RZ ;  /* 0x000000190b147227 */ /* 0x000fc800078e00ff */
[----:B------:R-:W-:Y:S02]  /*2430*/  IMAD R13, R16, R13, R21 ;  /* 0x0000000d100d7224 */ /* 0x000fe400078e0215 */
[----:B------:R-:W-:Y:S02]  /*2440*/  IMAD.MOV R17, RZ, RZ, -R17 ;  /* 0x000000ffff117224 */ /* 0x000fe400078e0a11 */
[----:B------:R-:W-:-:S04]  /*2450*/  IMAD.HI.U32 R21, R11, R26, RZ ;  /* 0x0000001a0b157227 */ /* 0x000fc800078e00ff */
[----:B------:R-:W-:Y:S02]  /*2460*/  IMAD.MOV R20, RZ, RZ, -R20 ;  /* 0x000000ffff147224 */ /* 0x000fe400078e0a14 */
[C---:B------:R-:W-:Y:S02]  /*2470*/  IMAD R17, R16.reuse, R17, R23 ;  /* 0x0000001110117224 */ /* 0x040fe400078e0217 */
[----:B------:R-:W-:Y:S02]  /*2480*/  IMAD.MOV R23, RZ, RZ, -R21 ;  /* 0x000000ffff177224 */ /* 0x000fe400078e0a15 */
[----:B------:R-:W-:Y:S02]  /*2490*/  IMAD R21, R16, R20, R25 ;  /* 0x0000001410157224 */ /* 0x000fe400078e0219 */
[----:B------:R-:W-:-:S04]  /*24a0*/  IMAD.HI.U32 R20, R11, R155, RZ ;  /* 0x0000009b0b147227 */ /* 0x000fc800078e00ff */
[----:B------:R-:W-:Y:S02]  /*24b0*/  IMAD.MOV R22, RZ, RZ, -R20 ;  /* 0x000000ffff167224 */ /* 0x000fe400078e0a14 */
[----:B------:R-:W-:-:S04]  /*24c0*/  IMAD.HI.U32 R20, R11, R157, RZ ;  /* 0x0000009d0b147227 */ /* 0x000fc800078e00ff */
[----:B------:R-:W-:Y:S02]  /*24d0*/  IMAD R155, R16, R22, R155 ;  /* 0x00000016109b7224 */ /* 0x000fe400078e029b */
[----:B------:R-:W-:-:S04]  /*24e0*/  IMAD.HI.U32 R22, R11, R159, RZ ;  /* 0x0000009f0b167227 */ /* 0x000fc800078e00ff */
[----:B------:R-:W-:Y:S02]  /*24f0*/  IMAD.MOV R20, RZ, RZ, -R20 ;  /* 0x000000ffff147224 */ /* 0x000fe400078e0a14 */
[----:B------:R-:W-:Y:S02]  /*2500*/  IMAD.MOV R22, RZ, RZ, -R22 ;  /* 0x000000ffff167224 */ /* 0x000fe400078e0a16 */
[----:B------:R-:W-:Y:S02]  /*2510*/  IMAD R157, R16, R20, R157 ;  /* 0x00000014109d7224 */ /* 0x000fe400078e029d */
[----:B------:R-:W-:-:S04]  /*2520*/  IMAD.HI.U32 R20, R11, R165, RZ ;  /* 0x000000a50b147227 */ /* 0x000fc800078e00ff */
[----:B------:R-:W-:Y:S02]  /*2530*/  IMAD R159, R16, R22, R159 ;  /* 0x00000016109f7224 */ /* 0x000fe400078e029f */
        /* <DEDUP_REMOVED lines=17> */
[C---:B------:R-:W-:Y:S02]  /*2650*/  IMAD R227, R16.reuse, R22, R227 ;  /* 0x0000001610e37224 */ /* 0x040fe400078e02e3 */
[----:B------:R-:W-:Y:S02]  /*2660*/  IMAD.MOV R22, RZ, RZ, -R20 ;  /* 0x000000ffff167224 */ /* 0x000fe400078e0a14 */
[C---:B------:R-:W-:Y:S02]  /*2670*/  IMAD R12, R16.reuse, R9, R12 ;  /* 0x00000009100c7224 */ /* 0x040fe400078e020c */
[----:B------:R-:W-:Y:S02]  /*2680*/  IMAD R233, R16, R22, R233 ;  /* 0x0000001610e97224 */ /* 0x000fe400078e02e9 */
[----:B------:R-:W-:-:S04]  /*2690*/  IMAD.HI.U32 R22, R11, R237, RZ ;  /* 0x000000ed0b167227 */ /* 0x000fc800078e00ff */
[----:B------:R-:W-:Y:S02]  /*26a0*/  IMAD.MOV R22, RZ, RZ, -R22 ;  /* 0x000000ffff167224 */ /* 0x000fe400078e0a16 */
[----:B------:R-:W-:-:S04]  /*26b0*/  IMAD.HI.U32 R9, R11, R19, RZ ;  /* 0x000000130b097227 */ /* 0x000fc800078e00ff */
[----:B------:R-:W-:Y:S02]  /*26c0*/  IMAD R237, R16, R22, R237 ;  /* 0x0000001610ed7224 */ /* 0x000fe400078e02ed */
[----:B------:R-:W-:-:S04]  /*26d0*/  IMAD.HI.U32 R22, R11, R248, RZ ;  /* 0x000000f80b167227 */ /* 0x000fc800078e00ff */
[----:B------:R-:W-:Y:S02]  /*26e0*/  IMAD.MOV R29, RZ, RZ, -R22 ;  /* 0x000000ffff1d7224 */ /* 0x000fe400078e0a16 */
[----:B------:R-:W5:Y:S01]  /*26f0*/  LDL R22, [R1+0x378] ;  /* 0x0003780001167983 */ /* 0x000f620000100800 */
        /* <DEDUP_REMOVED lines=29> */
[C---:B------:R-:W-:Y:S01]  /*28d0*/  IMAD.HI.U32 R20, R11.reuse, R244, RZ ;  /* 0x000000f40b147227 */ /* 0x040fe200078e00ff */
[----:B------:R-:W-:Y:S02]  /*28e0*/  IABS R111, R156 ;  /* 0x0000009c006f7213 */ /* 0x000fe40000000000 */
[----:B---3--:R-:W-:Y:S01]  /*28f0*/  IABS R110, R158 ;  /* 0x0000009e006e7213 */ /* 0x008fe20000000000 */
[----:B------:R-:W-:Y:S01]  /*2900*/  IMAD R242, R16, R25, R242 ;  /* 0x0000001910f27224 */ /* 0x000fe200078e02f2 */
[----:B------:R-:W3:Y:S01]  /*2910*/  LDL R158, [R1+0x388] ;  /* 0x00038800019e7983 */ /* 0x000ee20000100800 */
[----:B------:R-:W-:Y:S02]  /*2920*/  IMAD.MOV R27, RZ, RZ, -R24 ;  /* 0x000000ffff1b7224 */ /* 0x000fe400078e0a18 */
[----:B------:R-:W-:Y:S01]  /*2930*/  IMAD.MOV R25, RZ, RZ, -R20 ;  /* 0x000000ffff197224 */ /* 0x000fe200078e0a14 */
[----:B------:R-:W3:Y:S01]  /*2940*/  LDL R156, [R1+0x38c] ;  /* 0x00038c00019c7983 */ /* 0x000ee20000100800 */
[----:B------:R-:W-:-:S04]  /*2950*/  IMAD.HI.U32 R20, R11, R246, RZ ;  /* 0x000000f60b147227 */ /* 0x000fc800078e00ff */
[C---:B------:R-:W-:Y:S02]  /*2960*/  IMAD R240, R16.reuse, R27, R240 ;  /* 0x0000001b10f07224 */ /* 0x040fe400078e02f0 */
[----:B------:R-:W-:Y:S02]  /*2970*/  IMAD.MOV R27, RZ, RZ, -R20 ;  /* 0x000000ffff1b7224 */ /* 0x000fe400078e0a14 */
[----:B------:R-:W-:Y:S01]  /*2980*/  IMAD.HI.U32 R20, R11, R111, RZ ;  /* 0x0000006f0b147227 */ /* 0x000fe200078e00ff */
[----:B--2---:R-:W-:Y:S02]  /*2990*/  IABS R109, R160 ;  /* 0x000000a0006d7213 */ /* 0x004fe40000000000 */
[----:B------:R-:W2:Y:S01]  /*29a0*/  LDL.LU R160, [R1+0x558] ;  /* 0x0005580001a07983 */ /* 0x000ea20000300800 */
[C---:B------:R-:W-:Y:S01]  /*29b0*/  IMAD R246, R16.reuse, R27, R246 ;  /* 0x0000001b10f67224 */ /* 0x040fe200078e02f6 */
[----:B----4-:R-:W-:Y:S01]  /*29c0*/  IABS R107, R154 ;  /* 0x0000009a006b7213 */ /* 0x010fe20000000000 */
[----:B------:R-:W-:Y:S01]  /*29d0*/  IMAD R23, R16, R23, R26 ;  /* 0x0000001710177224 */ /* 0x000fe200078e021a */
[----:B------:R-:W4:Y:S01]  /*29e0*/  LDL R154, [R1+0x394] ;  /* 0x00039400019a7983 */ /* 0x000f220000100800 */
[----:B-----5:R-:W-:Y:S01]  /*29f0*/  IABS R108, R22 ;  /* 0x00000016006c7213 */ /* 0x020fe20000000000 */
[----:B------:R-:W-:-:S02]  /*2a00*/  IMAD.MOV R22, RZ, RZ, -R20 ;  /* 0x000000ffff167224 */ /* 0x000fc400078e0a14 */
[----:B------:R-:W-:-:S04]  /*2a10*/  IMAD.HI.U32 R20, R11, R110, RZ ;  /* 0x0000006e0b147227 */ /* 0x000fc800078e00ff */
[----:B------:R-:W-:Y:S02]  /*2a20*/  IMAD.MOV R27, RZ, RZ, -R20 ;  /* 0x000000ffff1b7224 */ /* 0x000fe400078e0a14 */
[----:B------:R-:W5:Y:S01]  /*2a30*/  LDL R20, [R1+0x384] ;  /* 0x0003840001147983 */ /* 0x000f620000100800 */
[----:B------:R-:W-:Y:S02]  /*2a40*/  IMAD R111, R16, R22, R111 ;  /* 0x00000016106f7224 */ /* 0x000fe400078e026f */
[----:B------:R-:W-:-:S04]  /*2a50*/  IMAD.HI.U32 R22, R11, R109, RZ ;  /* 0x0000006d0b167227 */ /* 0x000fc800078e00ff */
[----:B------:R-:W-:-:S04]  /*2a60*/  IMAD.MOV R22, RZ, RZ, -R22 ;  /* 0x000000ffff167224 */ /* 0x000fc800078e0a16 */
[C---:B------:R-:W-:Y:S02]  /*2a70*/  IMAD R109, R16.reuse, R22, R109 ;  /* 0x00000016106d7224 */ /* 0x040fe400078e026d */
[----:B------:R-:W2:Y:S01]  /*2a80*/  LDL R22, [R1+0x390] ;  /* 0x0003900001167983 */ /* 0x000ea20000100800 */
[----:B------:R-:W-:Y:S02]  /*2a90*/  IMAD R244, R16, R25, R244 ;  /* 0x0000001910f47224 */ /* 0x000fe400078e02f4 */
[----:B------:R-:W-:-:S04]  /*2aa0*/  IMAD.HI.U32 R25, R11, R252, RZ ;  /* 0x000000fc0b197227 */ /* 0x000fc800078e00ff */
[----:B------:R-:W-:Y:S01]  /*2ab0*/  IMAD.MOV R25, RZ, RZ, -R25 ;  /* 0x000000ffff197224 */ /* 0x000fe200078e0a19 */
[----:B------:R-:W-:Y:S02]  /*2ac0*/  IABS R106, R152 ;  /* 0x00000098006a7213 */ /* 0x000fe40000000000 */
[----:B------:R-:W2:Y:S01]  /*2ad0*/  LDL R152, [R1+0x39c] ;  /* 0x00039c0001987983 */ /* 0x000ea20000100800 */
[----:B------:R-:W-:Y:S02]  /*2ae0*/  IMAD R252, R16, R25, R252 ;  /* 0x0000001910fc7224 */ /* 0x000fe400078e02fc */
[----:B------:R-:W-:-:S04]  /*2af0*/  IMAD.HI.U32 R25, R11, R107, RZ ;  /* 0x0000006b0b197227 */ /* 0x000fc800078e00ff */
[----:B------:R-:W-:-:S04]  /*2b00*/  IMAD.MOV R25, RZ, RZ, -R25 ;  /* 0x000000ffff197224 */ /* 0x000fc800078e0a19 */
[C---:B------:R-:W-:Y:S02]  /*2b10*/  IMAD R107, R16.reuse, R25, R107 ;  /* 0x00000019106b7224 */ /* 0x040fe400078e026b */
[----:B------:R-:W-:Y:S01]  /*2b20*/  IMAD R110, R16, R27, R110 ;  /* 0x0000001b106e7224 */ /* 0x000fe200078e026e */
[----:B---3--:R-:W-:Y:S02]  /*2b30*/  IABS R104, R158 ;  /* 0x0000009e00687213 */ /* 0x008fe40000000000 */
[----:B------:R-:W3:Y:S01]  /*2b40*/  LDL.LU R158, [R1+0x554] ;  /* 0x00055400019e7983 */ /* 0x000ee20000300800 */
[----:B------:R-:W-:-:S03]  /*2b50*/  IABS R103, R156 ;  /* 0x0000009c00677213 */ /* 0x000fc60000000000 */
[----:B------:R-:W3:Y:S01]  /*2b60*/  LDL.LU R156, [R1+0x550] ;  /* 0x00055000019c7983 */ /* 0x000ee20000300800 */
[----:B----4-:R-:W-:-:S03]  /*2b70*/  IABS R101, R154 ;  /* 0x0000009a00657213 */ /* 0x010fc60000000000 */
[----:B------:R-:W4:Y:S01]  /*2b80*/  LDL.LU R154, [R1+0x54c] ;  /* 0x00054c00019a7983 */ /* 0x000f220000300800 */
[----:B------:R-:W-:Y:S02]  /*2b90*/  ISETP.GT.U32.AND P2, PT, R18, R3, PT ;  /* 0x000000031200720c */ /* 0x000fe40003f44070 */
[C---:B------:R-:W-:Y:S02]  /*2ba0*/  ISETP.GT.U32.AND P1, PT, R16.reuse, R14, PT ;  /* 0x0000000e1000720c */ /* 0x040fe40003f24070 */
[----:B------:R-:W-:-:S09]  /*2bb0*/  ISETP.GT.U32.AND P0, PT, R16, R12, PT ;  /* 0x0000000c1000720c */ /* 0x000fd20003f04070 */
[----:B------:R-:W-:Y:S02]  /*2bc0*/  @!P2 IMAD.IADD R3, R3, 0x1, -R18 ;  /* 0x000000010303a824 */ /* 0x000fe400078e0a12 */
[----:B------:R-:W-:-:S03]  /*2bd0*/  @!P1 IMAD.IADD R14, R14, 0x1, -R16 ;  /* 0x000000010e0e9824 */ /* 0x000fc600078e0a10 */
[----:B------:R-:W-:Y:S01]  /*2be0*/  ISETP.GT.U32.AND P1, PT, R18, R3, PT ;  /* 0x000000031200720c */ /* 0x000fe20003f24070 */
[----:B------:R-:W-:Y:S01]  /*2bf0*/  @!P0 IMAD.IADD R12, R12, 0x1, -R16 ;  /* 0x000000010c0c8824 */ /* 0x000fe200078e0a10 */
[C---:B------:R-:W-:Y:S02]  /*2c00*/  ISETP.GT.U32.AND P2, PT, R16.reuse, R14, PT ;  /* 0x0000000e1000720c */ /* 0x040fe40003f44070 */
[----:B------:R-:W-:-:S09]  /*2c10*/  ISETP.GT.U32.AND P0, PT, R16, R8, PT ;  /* 0x000000081000720c */ /* 0x000fd20003f04070 */
[----:B------:R-:W-:Y:S01]  /*2c20*/  @!P1 IMAD.IADD R3, R3, 0x1, -R18 ;  /* 0x0000000103039824 */ /* 0x000fe200078e0a12 */
[----:B------:R-:W-:Y:S01]  /*2c30*/  ISETP.GT.U32.AND P1, PT, R16, R9, PT ;  /* 0x000000091000720c */ /* 0x000fe20003f24070 */
[--C-:B------:R-:W-:Y:S01]  /*2c40*/  @!P2 IMAD.IADD R14, R14, 0x1, -R16.reuse ;  /* 0x000000010e0ea824 */ /* 0x100fe200078e0a10 */
[----:B------:R-:W-:Y:S01]  /*2c50*/  ISETP.GT.U32.AND P2, PT, R16, R10, PT ;  /* 0x0000000a1000720c */ /* 0x000fe20003f44070 */
[----:B------:R-:W-:Y:S01]  /*2c60*/  @!P0 IMAD.IADD R8, R8, 0x1, -R16 ;  /* 0x0000000108088824 */ /* 0x000fe200078e0a10 */
[----:B------:R-:W-:Y:S02]  /*2c70*/  ISETP.GT.U32.AND P0, PT, R16, R21, PT ;  /* 0x000000151000720c */ /* 0x000fe40003f04070 */
[----:B-----5:R-:W-:Y:S01]  /*2c80*/  IABS R105, R20 ;  /* 0x0000001400697213 */ /* 0x020fe20000000000 */
[----:B------:R-:W-:-:S04]  /*2c90*/  IMAD.HI.U32 R20, R11, R106, RZ ;  /* 0x0000006a0b147227 */ /* 0x000fc800078e00ff */
[----:B------:R-:W-:Y:S02]  /*2ca0*/  IMAD.MOV R25, RZ, RZ, -R20 ;  /* 0x000000ffff197224 */ /* 0x000fe400078e0a14 */
[----:B------:R-:W-:-:S04]  /*2cb0*/  IMAD.HI.U32 R20, R11, R105, RZ ;  /* 0x000000690b147227 */ /* 0x000fc800078e00ff */
[----:B------:R-:W-:Y:S01]  /*2cc0*/  IMAD.MOV R20, RZ, RZ, -R20 ;  /* 0x000000ffff147224 */ /* 0x000fe200078e0a14 */
[----:B--2---:R-:W-:Y:S01]  /*2cd0*/  IABS R102, R22 ;  /* 0x0000001600667213 */ /* 0x004fe20000000000 */
[----:B------:R-:W-:-:S04]  /*2ce0*/  IMAD.HI.U32 R22, R11, R104, RZ ;  /* 0x000000680b167227 */ /* 0x000fc800078e00ff */
[----:B------:R-:W-:Y:S02]  /*2cf0*/  IMAD R105, R16, R20, R105 ;  /* 0x0000001410697224 */ /* 0x000fe400078e0269 */
[----:B------:R-:W2:Y:S01]  /*2d00*/  LDL R20, [R1+0x398] ;  /* 0x0003980001147983 */ /* 0x000ea20000100800 */
[----:B------:R-:W-:-:S03]  /*2d10*/  IMAD.MOV R27, RZ, RZ, -R22 ;  /* 0x000000ffff1b7224 */ /* 0x000fc600078e0a16 */
[----:B------:R-:W5:Y:S01]  /*2d20*/  LDL R22, [R1+0x2d0] ;  /* 0x0002d00001167983 */ /* 0x000f620000100800 */
[C---:B------:R-:W-:Y:S02]  /*2d30*/  ISETP.GT.U32.AND P6, PT, R16.reuse, R12, PT ;  /* 0x0000000c1000720c */ /* 0x040fe40003fc4070 */
[C---:B------:R-:W-:Y:S01]  /*2d40*/  ISETP.GT.U32.AND P5, PT, R16.reuse, R6, PT ;  /* 0x000000061000720c */ /* 0x040fe20003fa4070 */
[--C-:B------:R-:W-:Y:S01]  /*2d50*/  @!P1 IMAD.IADD R9, R9, 0x1, -R16.reuse ;  /* 0x0000000109099824 */ /* 0x100fe200078e0a10 */
[C---:B------:R-:W-:Y:S02]  /*2d60*/  ISETP.GT.U32.AND P3, PT, R16.reuse, R13, PT ;  /* 0x0000000d1000720c */ /* 0x040fe40003f64070 */
[----:B------:R-:W-:Y:S01]  /*2d70*/  ISETP.GT.U32.AND P1, PT, R16, R23, PT ;  /* 0x000000171000720c */ /* 0x000fe20003f24070 */
[--C-:B------:R-:W-:Y:S01]  /*2d80*/  @!P2 IMAD.IADD R10, R10, 0x1, -R16.reuse ;  /* 0x000000010a0aa824 */ /* 0x100fe200078e0a10 */
[C---:B------:R-:W-:Y:S01]  /*2d90*/  ISETP.GT.U32.AND P4, PT, R16.reuse, R7, PT ;  /* 0x000000071000720c */ /* 0x040fe20003f84070 */
[----:B------:R-:W-:Y:S01]  /*2da0*/  @!P0 IMAD.IADD R21, R21, 0x1, -R16 ;  /* 0x0000000115158824 */ /* 0x000fe200078e0a10 */
[----:B------:R-:W-:-:S02]  /*2db0*/  ISETP.GT.U32.AND P2, PT, R16, R153, PT ;  /* 0x000000991000720c */ /* 0x000fc40003f44070 */
[----:B------:R-:W-:Y:S01]  /*2dc0*/  ISETP.GT.U32.AND P0, PT, R16, R9, PT ;  /* 0x000000091000720c */ /* 0x000fe20003f04070 */
[--C-:B------:R-:W-:Y:S01]  /*2dd0*/  @!P6 IMAD.IADD R12, R12, 0x1, -R16.reuse ;  /* 0x000000010c0ce824 */ /* 0x100fe200078e0a10 */
[----:B------:R-:W-:Y:S01]  /*2de0*/  ISETP.GT.U32.AND P6, PT, R16, R15, PT ;  /* 0x0000000f1000720c */ /* 0x000fe20003fc4070 */
[--C-:B------:R-:W-:Y:S01]  /*2df0*/  @!P5 IMAD.IADD R6, R6, 0x1, -R16.reuse ;  /* 0x000000010606d824 */ /* 0x100fe200078e0a10 */
[C---:B------:R-:W-:Y:S01]  /*2e00*/  ISETP.GT.U32.AND P5, PT, R16.reuse, R17, PT ;  /* 0x000000111000720c */ /* 0x040fe20003fa4070 */
        /* <DEDUP_REMOVED lines=9> */
[----:B------:R-:W-:Y:S01]  /*2ea0*/  ISETP.GT.U32.AND P0, PT, R16, R21, PT ;  /* 0x000000151000720c */ /* 0x000fe20003f04070 */
[----:B------:R-:W-:-:S02]  /*2eb0*/  @!P6 IMAD.IADD R15, R15, 0x1, -R16 ;  /* 0x000000010f0fe824 */ /* 0x000fc400078e0a10 */
[--C-:B------:R-:W-:Y:S01]  /*2ec0*/  @!P5 IMAD.IADD R17, R17, 0x1, -R16.reuse ;  /* 0x000000011111d824 */ /* 0x100fe200078e0a10 */
[C---:B------:R-:W-:Y:S01]  /*2ed0*/  ISETP.GT.U32.AND P5, PT, R16.reuse, R7, PT ;  /* 0x000000071000720c */ /* 0x040fe20003fa4070 */
[--C-:B------:R-:W-:Y:S01]  /*2ee0*/  @!P3 IMAD.IADD R155, R155, 0x1, -R16.reuse ;  /* 0x000000019b9bb824 */ /* 0x100fe200078e0a10 */
[----:B------:R-:W-:Y:S01]  /*2ef0*/  ISETP.GT.U32.AND P6, PT, R16, R6, PT ;  /* 0x000000061000720c */ /* 0x000fe20003fc4070 */
[--C-:B------:R-:W-:Y:S01]  /*2f00*/  @!P1 IMAD.IADD R10, R10, 0x1, -R16.reuse ;  /* 0x000000010a0a9824 */ /* 0x100fe200078e0a10 */
[C---:B------:R-:W-:Y:S02]  /*2f10*/  ISETP.GT.U32.AND P3, PT, R16.reuse, R15, PT ;  /* 0x0000000f1000720c */ /* 0x040fe40003f64070 */
        /* <DEDUP_REMOVED lines=48> */
[----:B------:R-:W-:Y:S01]  /*3220*/  @!P5 IMAD.IADD R221, R221, 0x1, -R16 ;  /* 0x00000001ddddd824 */ /* 0x000fe200078e0a10 */
[----:B------:R-:W-:-:S02]  /*3230*/  ISETP.GT.U32.AND P6, PT, R16, R157, PT ;  /* 0x0000009d1000720c */ /* 0x000fc40003fc4070 */
        /* <DEDUP_REMOVED lines=23> */
[----:B------:R-:W-:Y:S01]  /*33b0*/  @!P0 IMAD.IADD R240, R240, 0x1, -R16 ;  /* 0x00000001f0f08824 */ /* 0x000fe200078e0a10 */
[C---:B------:R-:W-:Y:S01]  /*33c0*/  ISETP.GT.U32.AND P0, PT, R16.reuse, R111, PT ;  /* 0x0000006f1000720c */ /* 0x040fe20003f04070 */
[----:B------:R-:W-:-:S02]  /*33d0*/  IMAD R248, R16, R29, R248 ;  /* 0x0000001d10f87224 */ /* 0x000fc400078e02f8 */
[--C-:B------:R-:W-:Y:S01]  /*33e0*/  @!P5 IMAD.IADD R221, R221, 0x1, -R16.reuse ;  /* 0x00000001ddddd824 */ /* 0x100fe200078e0a10 */
[C---:B------:R-:W-:Y:S01]  /*33f0*/  ISETP.GT.U32.AND P5, PT, R16.reuse, R235, PT ;  /* 0x000000eb1000720c */ /* 0x040fe20003fa4070 */
[----:B------:R-:W-:Y:S01]  /*3400*/  @!P6 IMAD.IADD R229, R229, 0x1, -R16 ;  /* 0x00000001e5e5e824 */ /* 0x000fe200078e0a10 */
[----:B------:R-:W-:Y:S01]  /*3410*/  ISETP.GT.U32.AND P6, PT, R16, R244, PT ;  /* 0x000000f41000720c */ /* 0x000fe20003fc4070 */
[----:B------:R-:W-:-:S04]  /*3420*/  IMAD.HI.U32 R24, R11, R250, RZ ;  /* 0x000000fa0b187227 */ /* 0x000fc800078e00ff */
[--C-:B------:R-:W-:Y:S01]  /*3430*/  @!P3 IMAD.IADD R233, R233, 0x1, -R16.reuse ;  /* 0x00000001e9e9b824 */ /* 0x100fe200078e0a10 */
[----:B------:R-:W-:Y:S01]  /*3440*/  ISETP.GT.U32.AND P3, PT, R16, R248, PT ;  /* 0x000000f81000720c */ /* 0x000fe20003f64070 */
[----:B------:R-:W-:Y:S01]  /*3450*/  @!P1 IMAD.IADD R242, R242, 0x1, -R16 ;  /* 0x00000001f2f29824 */ /* 0x000fe200078e0a10 */
[C---:B------:R-:W-:Y:S01]  /*3460*/  ISETP.GT.U32.AND P1, PT, R16.reuse, R110, PT ;  /* 0x0000006e1000720c */ /* 0x040fe20003f24070 */
[----:B------:R-:W-:Y:S02]  /*3470*/  IMAD.MOV R31, RZ, RZ, -R24 ;  /* 0x000000ffff1f7224 */ /* 0x000fe400078e0a18 */
[--C-:B------:R-:W-:Y:S01]  /*3480*/  @!P4 IMAD.IADD R223, R223, 0x1, -R16.reuse ;  /* 0x00000001dfdfc824 */ /* 0x100fe200078e0a10 */
[----:B------:R-:W-:Y:S01]  /*3490*/  ISETP.GT.U32.AND P4, PT, R16, R237, PT ;  /* 0x000000ed1000720c */ /* 0x000fe20003f84070 */
[--C-:B------:R-:W-:Y:S01]  /*34a0*/  @!P2 IMAD.IADD R246, R246, 0x1, -R16.reuse ;  /* 0x00000001f6f6a824 */ /* 0x100fe200078e0a10 */
[C---:B------:R-:W-:Y:S01]  /*34b0*/  ISETP.GT.U32.AND P2, PT, R16.reuse, R233, PT ;  /* 0x000000e91000720c */ /* 0x040fe20003f44070 */
[----:B------:R-:W-:Y:S01]  /*34c0*/  @!P0 IMAD.IADD R111, R111, 0x1, -R16 ;  /* 0x000000016f6f8824 */ /* 0x000fe200078e0a10 */
[C---:B------:R-:W-:Y:S01]  /*34d0*/  ISETP.GT.U32.AND P0, PT, R16.reuse, R242, PT ;  /* 0x000000f21000720c */ /* 0x040fe20003f04070 */
[----:B------:R-:W-:-:S02]  /*34e0*/  IMAD R250, R16, R31, R250 ;  /* 0x0000001f10fa7224 */ /* 0x000fc400078e02fa */
[--C-:B------:R-:W-:Y:S02]  /*34f0*/  @!P5 IMAD.IADD R235, R235, 0x1, -R16.reuse ;  /* 0x00000001ebebd824 */ /* 0x100fe400078e0a10 */
[--C-:B------:R-:W-:Y:S01]  /*3500*/  @!P6 IMAD.IADD R244, R244, 0x1, -R16.reuse ;  /* 0x00000001f4f4e824 */ /* 0x100fe200078e0a10 */
[----:B------:R-:W-:Y:S01]  /*3510*/  ISETP.GT.U32.AND P5, PT, R16, R250, PT ;  /* 0x000000fa1000720c */ /* 0x000fe20003fa4070 */
        /* <DEDUP_REMOVED lines=8> */
[----:B------:R-:W-:Y:S01]  /*35a0*/  ISETP.GT.U32.AND P2, PT, R16, R246, PT ;  /* 0x000000f61000720c */ /* 0x000fe20003f44070 */
[----:B------:R-:W-:Y:S01]  /*35b0*/  @!P0 IMAD.IADD R242, R242, 0x1, -R16 ;  /* 0x00000001f2f28824 */ /* 0x000fe200078e0a10 */
[----:B------:R-:W-:Y:S01]  /*35c0*/  ISETP.GT.U32.AND P0, PT, R16, R111, PT ;  /* 0x0000006f1000720c */ /* 0x000fe20003f04070 */
[----:B------:R-:W-:-:S04]  /*35d0*/  IMAD.HI.U32 R24, R11, R108, RZ ;  /* 0x0000006c0b187227 */ /* 0x000fc800078e00ff */
[----:B------:R-:W-:Y:S02]  /*35e0*/  IMAD.MOV R29, RZ, RZ, -R24 ;  /* 0x000000ffff1d7224 */ /* 0x000fe400078e0a18 */
[----:B------:R-:W-:Y:S02]  /*35f0*/  IMAD R106, R16, R25, R106 ;  /* 0x00000019106a7224 */ /* 0x000fe400078e026a */
[----:B------:R-:W-:Y:S01]  /*3600*/  @!P5 IMAD.IADD R250, R250, 0x1, -R16 ;  /* 0x00000001fafad824 */ /* 0x000fe200078e0a10 */
[----:B------:R-:W-:Y:S01]  /*3610*/  ISETP.GT.U32.AND P5, PT, R16, R237, PT ;  /* 0x000000ed1000720c */ /* 0x000fe20003fa4070 */
[----:B------:R-:W-:Y:S01]  /*3620*/  IMAD.HI.U32 R25, R11, R102, RZ ;  /* 0x000000660b197227 */ /* 0x000fe200078e00ff */
[----:B------:R-:W-:-:S03]  /*3630*/  IABS R97, R189 ;  /* 0x000000bd00617213 */ /* 0x000fc60000000000 */
[C---:B------:R-:W-:Y:S02]  /*3640*/  IMAD R108, R16.reuse, R29, R108 ;  /* 0x0000001d106c7224 */ /* 0x040fe400078e026c */
[C---:B------:R-:W-:Y:S02]  /*3650*/  IMAD R104, R16.reuse, R27, R104 ;  /* 0x0000001b10687224 */ /* 0x040fe400078e0268 */
[--C-:B------:R-:W-:Y:S01]  /*3660*/  @!P6 IMAD.IADD R231, R231, 0x1, -R16.reuse ;  /* 0x00000001e7e7e824 */ /* 0x100fe200078e0a10 */
[C---:B------:R-:W-:Y:S01]  /*3670*/  ISETP.GT.U32.AND P6, PT, R16.reuse, R110, PT ;  /* 0x0000006e1000720c */ /* 0x040fe20003fc4070 */
[--C-:B------:R-:W-:Y:S01]  /*3680*/  @!P3 IMAD.IADD R235, R235, 0x1, -R16.reuse ;  /* 0x00000001ebebb824 */ /* 0x100fe200078e0a10 */
[----:B------:R-:W-:Y:S01]  /*3690*/  ISETP.GT.U32.AND P3, PT, R16, R248, PT ;  /* 0x000000f81000720c */ /* 0x000fe20003f64070 */
[----:B------:R-:W-:Y:S01]  /*36a0*/  @!P1 IMAD.IADD R244, R244, 0x1, -R16 ;  /* 0x00000001f4f49824 */ /* 0x000fe200078e0a10 */
[----:B------:R-:W-:Y:S01]  /*36b0*/  ISETP.GT.U32.AND P1, PT, R16, R109, PT ;  /* 0x0000006d1000720c */ /* 0x000fe20003f24070 */
[----:B------:R-:W-:-:S02]  /*36c0*/  IMAD.MOV R25, RZ, RZ, -R25 ;  /* 0x000000ffff197224 */ /* 0x000fc400078e0a19 */
[----:B------:R-:W-:Y:S01]  /*36d0*/  IMAD.HI.U32 R24, R11, R103, RZ ;  /* 0x000000670b187227 */ /* 0x000fe200078e00ff */
[----:B------:R-:W-:Y:S02]  /*36e0*/  IABS R99, R152 ;  /* 0x0000009800637213 */ /* 0x000fe40000000000 */
[----:B------:R-:W4:Y:S01]  /*36f0*/  LDL.LU R152, [R1+0x548] ;  /* 0x0005480001987983 */ /* 0x000f220000300800 */
[--C-:B------:R-:W-:Y:S01]  /*3700*/  @!P4 IMAD.IADD R252, R252, 0x1, -R16.reuse ;  /* 0x00000001fcfcc824 */ /* 0x100fe200078e0a10 */
[----:B------:R-:W-:Y:S01]  /*3710*/  ISETP.GT.U32.AND P4, PT, R16, R240, PT ;  /* 0x000000f01000720c */ /* 0x000fe20003f84070 */
[--C-:B------:R-:W-:Y:S01]  /*3720*/  @!P2 IMAD.IADD R246, R246, 0x1, -R16.reuse ;  /* 0x00000001f6f6a824 */ /* 0x100fe200078e0a10 */
[C---:B------:R-:W-:Y:S01]  /*3730*/  ISETP.GT.U32.AND P2, PT, R16.reuse, R108, PT ;  /* 0x0000006c1000720c */ /* 0x040fe20003f44070 */
[----:B------:R-:W-:Y:S01]  /*3740*/  @!P0 IMAD.IADD R111, R111, 0x1, -R16 ;  /* 0x000000016f6f8824 */ /* 0x000fe200078e0a10 */
[C---:B------:R-:W-:Y:S01]  /*3750*/  ISETP.GT.U32.AND P0, PT, R16.reuse, R104, PT ;  /* 0x000000681000720c */ /* 0x040fe20003f04070 */
[----:B------:R-:W-:-:S02]  /*3760*/  IMAD R102, R16, R25, R102 ;  /* 0x0000001910667224 */ /* 0x000fc400078e0266 */
[----:B------:R-:W-:Y:S02]  /*3770*/  IMAD.MOV R24, RZ, RZ, -R24 ;  /* 0x000000ffff187224 */ /* 0x000fe400078e0a18 */
[----:B------:R-:W-:Y:S01]  /*3780*/  IMAD.HI.U32 R25, R11, R97, RZ ;  /* 0x000000610b197227 */ /* 0x000fe200078e00ff */
[----:B------:R-:W-:Y:S01]  /*3790*/  IABS R98, R0 ;  /* 0x0000000000627213 */ /* 0x000fe20000000000 */
[----:B------:R5:W-:Y:S02]  /*37a0*/  STL [R1+0x52c], R0 ;  /* 0x00052c0001007387 */ /* 0x000be40000100800 */
[C---:B------:R-:W-:Y:S02]  /*37b0*/  IMAD R103, R16.reuse, R24, R103 ;  /* 0x0000001810677224 */ /* 0x040fe400078e0267 */
[----:B------:R-:W-:Y:S02]  /*37c0*/  IMAD.MOV R25, RZ, RZ, -R25 ;  /* 0x000000ffff197224 */ /* 0x000fe400078e0a19 */
[----:B------:R-:W-:Y:S01]  /*37d0*/  @!P5 IMAD.IADD R237, R237, 0x1, -R16 ;  /* 0x00000001ededd824 */ /* 0x000fe200078e0a10 */
[C---:B------:R-:W-:Y:S01]  /*37e0*/  ISETP.GT.U32.AND P5, PT, R16.reuse, R250, PT ;  /* 0x000000fa1000720c */ /* 0x040fe20003fa4070 */
[----:B------:R-:W-:-:S02]  /*37f0*/  IMAD R97, R16, R25, R97 ;  /* 0x0000001910617224 */ /* 0x000fc400078e0261 */
[--C-:B------:R-:W-:Y:S01]  /*3800*/  @!P3 IMAD.IADD R248, R248, 0x1, -R16.reuse ;  /* 0x00000001f8f8b824 */ /* 0x100fe200078e0a10 */
[----:B------:R-:W-:Y:S01]  /*3810*/  ISETP.GT.U32.AND P3, PT, R16, R107, PT ;  /* 0x0000006b1000720c */ /* 0x000fe20003f64070 */
[--C-:B------:R-:W-:Y:S01]  /*3820*/  @!P6 IMAD.IADD R110, R110, 0x1, -R16.reuse ;  /* 0x000000016e6ee824 */ /* 0x100fe200078e0a10 */
[C---:B------:R-:W-:Y:S01]  /*3830*/  ISETP.GT.U32.AND P6, PT, R16.reuse, R103, PT ;  /* 0x000000671000720c */ /* 0x040fe20003fc4070 */
[--C-:B------:R-:W-:Y:S01]  /*3840*/  @!P1 IMAD.IADD R109, R109, 0x1, -R16.reuse ;  /* 0x000000016d6d9824 */ /* 0x100fe200078e0a10 */
[----:B------:R-:W-:Y:S01]  /*3850*/  ISETP.GT.U32.AND P1, PT, R16, R102, PT ;  /* 0x000000661000720c */ /* 0x000fe20003f24070 */
[--C-:B------:R-:W-:Y:S01]  /*3860*/  @!P4 IMAD.IADD R240, R240, 0x1, -R16.reuse ;  /* 0x00000001f0f0c824 */ /* 0x100fe200078e0a10 */
[----:B------:R-:W-:Y:S01]  /*3870*/  ISETP.GT.U32.AND P4, PT, R16, R252, PT ;  /* 0x000000fc1000720c */ /* 0x000fe20003f84070 */
[--C-:B------:R-:W-:Y:S02]  /*3880*/  @!P2 IMAD.IADD R108, R108, 0x1, -R16.reuse ;  /* 0x000000016c6ca824 */ /* 0x100fe400078e0a10 */
[--C-:B------:R-:W-:Y:S01]  /*3890*/  @!P0 IMAD.IADD R104, R104, 0x1, -R16.reuse ;  /* 0x0000000168688824 */ /* 0x100fe200078e0a10 */
[----:B------:R-:W-:Y:S01]  /*38a0*/  ISETP.GT.U32.AND P0, PT, R16, R97, PT ;  /* 0x000000611000720c */ /* 0x000fe20003f04070 */
[--C-:B------:R-:W-:Y:S01]  /*38b0*/  @!P5 IMAD.IADD R250, R250, 0x1, -R16.reuse ;  /* 0x00000001fafad824 */ /* 0x100fe200078e0a10 */
[----:B------:R-:W-:Y:S01]  /*38c0*/  ISETP.GT.U32.AND P5, PT, R16, R106, PT ;  /* 0x0000006a1000720c */ /* 0x000fe20003fa4070 */
[----:B------:R-:W-:-:S02]  /*38d0*/  @!P3 IMAD.IADD R107, R107, 0x1, -R16 ;  /* 0x000000016b6bb824 */ /* 0x000fc400078e0a10 */
[--C-:B------:R-:W-:Y:S02]  /*38e0*/  @!P6 IMAD.IADD R103, R103, 0x1, -R16.reuse ;  /* 0x000000016767e824 */ /* 0x100fe400078e0a10 */
[--C-:B------:R-:W-:Y:S01]  /*38f0*/  @!P1 IMAD.IADD R102, R102, 0x1, -R16.reuse ;  /* 0x0000000166669824 */ /* 0x100fe200078e0a10 */
[----:B------:R-:W-:Y:S01]  /*3900*/  ISETP.GT.U32.AND P1, PT, R16, R108, PT ;  /* 0x0000006c1000720c */ /* 0x000fe20003f24070 */
[----:B------:R-:W-:Y:S01]  /*3910*/  @!P4 IMAD.IADD R252, R252, 0x1, -R16 ;  /* 0x00000001fcfcc824 */ /* 0x000fe200078e0a10 */
[----:B------:R-:W-:Y:S01]  /*3920*/  ISETP.GT.U32.AND P4, PT, R16, R105, PT ;  /* 0x000000691000720c */ /* 0x000fe20003f84070 */
[----:B------:R-:W-:-:S04]  /*3930*/  IMAD.HI.U32 R24, R11, R98, RZ ;  /* 0x000000620b187227 */ /* 0x000fc800078e00ff */
[----:B------:R-:W-:Y:S01]  /*3940*/  @!P0 IMAD.IADD R97, R97, 0x1, -R16 ;  /* 0x0000000161618824 */ /* 0x000fe200078e0a10 */
[----:B------:R-:W-:Y:S01]  /*3950*/  ISETP.GT.U32.AND P0, PT, R16, R103, PT ;  /* 0x000000671000720c */ /* 0x000fe20003f04070 */
[----:B------:R-:W-:Y:S02]  /*3960*/  IMAD.MOV R29, RZ, RZ, -R24 ;  /* 0x000000ffff1d7224 */ /* 0x000fe400078e0a18 */
[----:B------:R-:W-:Y:S02]  /*3970*/  @!P5 IMAD.IADD R106, R106, 0x1, -R16 ;  /* 0x000000016a6ad824 */ /* 0x000fe400078e0a10 */
[----:B------:R-:W-:Y:S02]  /*3980*/  IMAD R98, R16, R29, R98 ;  /* 0x0000001d10627224 */ /* 0x000fe400078e0262 */
[--C-:B------:R-:W-:Y:S01]  /*3990*/  @!P1 IMAD.IADD R108, R108, 0x1, -R16.reuse ;  /* 0x000000016c6c9824 */ /* 0x100fe200078e0a10 */
[C---:B------:R-:W-:Y:S01]  /*39a0*/  ISETP.GT.U32.AND P1, PT, R16.reuse, R102, PT ;  /* 0x000000661000720c */ /* 0x040fe20003f24070 */
[----:B------:R-:W-:Y:S01]  /*39b0*/  @!P4 IMAD.IADD R105, R105, 0x1, -R16 ;  /* 0x000000016969c824 */ /* 0x000fe200078e0a10 */
[----:B------:R-:W-:-:S03]  /*39c0*/  ISETP.GT.U32.AND P4, PT, R16, R98, PT ;  /* 0x000000621000720c */ /* 0x000fc60003f84070 */
[----:B------:R-:W-:Y:S02]  /*39d0*/  @!P0 IMAD.IADD R103, R103, 0x1, -R16 ;  /* 0x0000000167678824 */ /* 0x000fe400078e0a10 */
[----:B------:R-:W-:Y:S01]  /*39e0*/  IMAD.HI.U32 R24, R11, R93, RZ ;  /* 0x0000005d0b187227 */ /* 0x000fe200078e00ff */
[----:B--2---:R-:W-:-:S03]  /*39f0*/  IABS R100, R20 ;  /* 0x0000001400647213 */ /* 0x004fc60000000000 */
[----:B------:R-:W-:-:S04]  /*3a00*/  IMAD.HI.U32 R20, R11, R101, RZ ;  /* 0x000000650b147227 */ /* 0x000fc800078e00ff */
[----:B-----5:R-:W-:Y:S02]  /*3a10*/  IMAD.MOV.U32 R0, RZ, RZ, R22 ;  /* 0x000000ffff007224 */ /* 0x020fe400078e0016 */
[----:B------:R-:W-:Y:S02]  /*3a20*/  IMAD.MOV R22, RZ, RZ, -R20 ;  /* 0x000000ffff167224 */ /* 0x000fe400078e0a14 */
[----:B------:R-:W-:-:S04]  /*3a30*/  IMAD.HI.U32 R20, R11, R100, RZ ;  /* 0x000000640b147227 */ /* 0x000fc800078e00ff */
[----:B------:R-:W-:Y:S02]  /*3a40*/  IMAD R101, R16, R22, R101 ;  /* 0x0000001610657224 */ /* 0x000fe400078e0265 */
[----:B------:R-:W-:-:S03]  /*3a50*/  IMAD.MOV R27, RZ, RZ, -R20 ;  /* 0x000000ffff1b7224 */ /* 0x000fc600078e0a14 */
[C---:B------:R-:W-:Y:S01]  /*3a60*/  ISETP.GT.U32.AND P2, PT, R16.reuse, R101, PT ;  /* 0x000000651000720c */ /* 0x040fe20003f44070 */
[----:B------:R-:W-:Y:S02]  /*3a70*/  IMAD R100, R16, R27, R100 ;  /* 0x0000001b10647224 */ /* 0x000fe400078e0264 */
[----:B------:R-:W-:-:S04]  /*3a80*/  IMAD.HI.U32 R20, R11, R96, RZ ;  /* 0x000000600b147227 */ /* 0x000fc800078e00ff */
[----:B------:R-:W-:Y:S01]  /*3a90*/  IMAD.HI.U32 R22, R11, R99, RZ ;  /* 0x000000630b167227 */ /* 0x000fe200078e00ff */
[----:B------:R-:W-:-:S03]  /*3aa0*/  ISETP.GT.U32.AND P3, PT, R16, R100, PT ;  /* 0x000000641000720c */ /* 0x000fc60003f64070 */
[----:B------:R-:W-:Y:S02]  /*3ab0*/  IMAD.MOV R25, RZ, RZ, -R20 ;  /* 0x000000ffff197224 */ /* 0x000fe400078e0a14 */
[----:B------:R-:W-:Y:S02]  /*3ac0*/  IMAD.MOV R22, RZ, RZ, -R22 ;  /* 0x000000ffff167224 */ /* 0x000fe400078e0a16 */
[----:B------:R-:W-:-:S04]  /*3ad0*/  IMAD.HI.U32 R20, R11, R95, RZ ;  /* 0x0000005f0b147227 */ /* 0x000fc800078e00ff */
[----:B------:R-:W-:Y:S01]  /*3ae0*/  @!P2 IMAD.IADD R101, R101, 0x1, -R16 ;  /* 0x000000016565a824 */ /* 0x000fe200078e0a10 */
[C---:B------:R-:W-:Y:S01]  /*3af0*/  ISETP.GT.U32.AND P2, PT, R16.reuse, R107, PT ;  /* 0x0000006b1000720c */ /* 0x040fe20003f44070 */
[C---:B------:R-:W-:Y:S02]  /*3b00*/  IMAD R99, R16.reuse, R22, R99 ;  /* 0x0000001610637224 */ /* 0x040fe400078e0263 */
[----:B------:R-:W-:Y:S02]  /*3b10*/  IMAD.MOV R20, RZ, RZ, -R20 ;  /* 0x000000ffff147224 */ /* 0x000fe400078e0a14 */
[----:B------:R-:W-:Y:S01]  /*3b20*/  IMAD.HI.U32 R22, R11, R94, RZ ;  /* 0x0000005e0b167227 */ /* 0x000fe200078e00ff */
[----:B------:R-:W-:-:S03]  /*3b30*/  ISETP.GT.U32.AND P5, PT, R16, R99, PT ;  /* 0x000000631000720c */ /* 0x000fc60003fa4070 */
[----:B------:R-:W-:Y:S02]  /*3b40*/  IMAD R95, R16, R20, R95 ;  /* 0x00000014105f7224 */ /* 0x000fe400078e025f */
[----:B------:R-:W-:-:S04]  /*3b50*/  IMAD.HI.U32 R20, R11, R91, RZ ;  /* 0x0000005b0b147227 */ /* 0x000fc800078e00ff */
[----:B------:R-:W-:Y:S02]  /*3b60*/  IMAD R96, R16, R25, R96 ;  /* 0x0000001910607224 */ /* 0x000fe400078e0260 */
[----:B------:R-:W-:Y:S02]  /*3b70*/  IMAD.MOV R27, RZ, RZ, -R22 ;  /* 0x000000ffff1b7224 */ /* 0x000fe400078e0a16 */
[----:B------:R-:W-:Y:S01]  /*3b80*/  @!P3 IMAD.IADD R100, R100, 0x1, -R16 ;  /* 0x000000016464b824 */ /* 0x000fe200078e0a10 */
[C---:B------:R-:W-:Y:S01]  /*3b90*/  ISETP.GT.U32.AND P3, PT, R16.reuse, R106, PT ;  /* 0x0000006a1000720c */ /* 0x040fe20003f64070 */
[----:B------:R-:W-:Y:S01]  /*3ba0*/  IMAD.MOV R22, RZ, RZ, -R20 ;  /* 0x000000ffff167224 */ /* 0x000fe200078e0a14 */
[C---:B------:R-:W-:Y:S01]  /*3bb0*/  ISETP.GT.U32.AND P0, PT, R16.reuse, R96, PT ;  /* 0x000000601000720c */ /* 0x040fe20003f04070 */
[----:B------:R-:W-:Y:S01]  /*3bc0*/  @!P2 IMAD.IADD R107, R107, 0x1, -R16 ;  /* 0x000000016b6ba824 */ /* 0x000fe200078e0a10 */
[C---:B------:R-:W-:Y:S01]  /*3bd0*/  ISETP.GT.U32.AND P2, PT, R16.reuse, R101, PT ;  /* 0x000000651000720c */ /* 0x040fe20003f44070 */
[----:B------:R-:W-:-:S02]  /*3be0*/  IMAD R91, R16, R22, R91 ;  /* 0x00000016105b7224 */ /* 0x000fc400078e025b */
[----:B------:R-:W-:-:S04]  /*3bf0*/  IMAD.HI.U32 R22, R11, R89, RZ ;  /* 0x000000590b167227 */ /* 0x000fc800078e00ff */
[----:B------:R-:W-:Y:S02]  /*3c00*/  IMAD.MOV R22, RZ, RZ, -R22 ;  /* 0x000000ffff167224 */ /* 0x000fe400078e0a16 */
[----:B------:R-:W-:Y:S01]  /*3c10*/  @!P5 IMAD.IADD R99, R99, 0x1, -R16 ;  /* 0x000000016363d824 */ /* 0x000fe200078e0a10 */
[----:B------:R-:W-:Y:S01]  /*3c20*/  ISETP.GT.U32.AND P5, PT, R16, R105, PT ;  /* 0x000000691000720c */ /* 0x000fe20003fa4070 */
[----:B------:R-:W-:-:S04]  /*3c30*/  IMAD.HI.U32 R25, R11, R92, RZ ;  /* 0x0000005c0b197227 */ /* 0x000fc800078e00ff */
[----:B------:R-:W-:Y:S02]  /*3c40*/  IMAD.MOV R24, RZ, RZ, -R24 ;  /* 0x000000ffff187224 */ /* 0x000fe400078e0a18 */
[C---:B------:R-:W-:Y:S02]  /*3c50*/  IMAD R94, R16.reuse, R27, R94 ;  /* 0x0000001b105e7224 */ /* 0x040fe400078e025e */
[----:B------:R-:W-:Y:S02]  /*3c60*/  IMAD R89, R16, R22, R89 ;  /* 0x0000001610597224 */ /* 0x000fe400078e0259 */
[--C-:B------:R-:W-:Y:S01]  /*3c70*/  @!P3 IMAD.IADD R106, R106, 0x1, -R16.reuse ;  /* 0x000000016a6ab824 */ /* 0x100fe200078e0a10 */
[----:B------:R-:W-:Y:S01]  /*3c80*/  ISETP.GT.U32.AND P3, PT, R16, R100, PT ;  /* 0x000000641000720c */ /* 0x000fe20003f64070 */
[----:B------:R-:W-:Y:S01]  /*3c90*/  @!P1 IMAD.IADD R102, R102, 0x1, -R16 ;  /* 0x0000000166669824 */ /* 0x000fe200078e0a10 */
[----:B------:R-:W-:Y:S01]  /*3ca0*/  ISETP.GT.U32.AND P1, PT, R16, R95, PT ;  /* 0x0000005f1000720c */ /* 0x000fe20003f24070 */
[----:B------:R-:W-:-:S02]  /*3cb0*/  IMAD.MOV R25, RZ, RZ, -R25 ;  /* 0x000000ffff197224 */ /* 0x000fc400078e0a19 */
[----:B------:R-:W-:Y:S02]  /*3cc0*/  IMAD R93, R16, R24, R93 ;  /* 0x00000018105d7224 */ /* 0x000fe400078e025d */
[----:B------:R-:W-:-:S04]  /*3cd0*/  IMAD.HI.U32 R24, R11, R88, RZ ;  /* 0x000000580b187227 */ /* 0x000fc800078e00ff */
[--C-:B------:R-:W-:Y:S01]  /*3ce0*/  @!P4 IMAD.IADD R98, R98, 0x1, -R16.reuse ;  /* 0x000000016262c824 */ /* 0x100fe200078e0a10 */
[C---:B------:R-:W-:Y:S01]  /*3cf0*/  ISETP.GT.U32.AND P4, PT, R16.reuse, R104, PT ;  /* 0x000000681000720c */ /* 0x040fe20003f84070 */
[--C-:B------:R-:W-:Y:S01]  /*3d00*/  @!P2 IMAD.IADD R101, R101, 0x1, -R16.reuse ;  /* 0x000000016565a824 */ /* 0x100fe200078e0a10 */
[----:B------:R-:W-:Y:S01]  /*3d10*/  ISETP.GT.U32.AND P2, PT, R16, R94, PT ;  /* 0x0000005e1000720c */ /* 0x000fe20003f44070 */
[----:B------:R-:W-:Y:S01]  /*3d20*/  @!P0 IMAD.IADD R96, R96, 0x1, -R16 ;  /* 0x0000000160608824 */ /* 0x000fe200078e0a10 */
[C---:B------:R-:W-:Y:S01]  /*3d30*/  ISETP.GT.U32.AND P0, PT, R16.reuse, R89, PT ;  /* 0x000000591000720c */ /* 0x040fe20003f04070 */
[C---:B------:R-:W-:Y:S02]  /*3d40*/  IMAD R92, R16.reuse, R25, R92 ;  /* 0x00000019105c7224 */ /* 0x040fe400078e025c */
[----:B------:R-:W-:Y:S01]  /*3d50*/  IMAD.HI.U32 R25, R11, R87, RZ ;  /* 0x000000570b197227 */ /* 0x000fe200078e00ff */
[----:B------:R-:W-:-:S03]  /*3d60*/  ISETP.GT.U32.AND P6, PT, R16, R109, PT ;  /* 0x0000006d1000720c */ /* 0x000fc60003fc4070 */
[----:B------:R-:W-:Y:S02]  /*3d70*/  IMAD.MOV R29, RZ, RZ, -R24 ;  /* 0x000000ffff1d7224 */ /* 0x000fe400078e0a18 */
[----:B------:R-:W-:Y:S02]  /*3d80*/  IMAD.MOV R25, RZ, RZ, -R25 ;  /* 0x000000ffff197224 */ /* 0x000fe400078e0a19 */
[C---:B------:R-:W-:Y:S02]  /*3d90*/  IMAD R88, R16.reuse, R29, R88 ;  /* 0x0000001d10587224 */ /* 0x040fe400078e0258 */
[----:B------:R-:W-:Y:S01]  /*3da0*/  @!P5 IMAD.IADD R105, R105, 0x1, -R16 ;  /* 0x000000016969d824 */ /* 0x000fe200078e0a10 */
[----:B------:R-:W-:Y:S01]  /*3db0*/  ISETP.GT.U32.AND P5, PT, R16, R99, PT ;  /* 0x000000631000720c */ /* 0x000fe20003fa4070 */
[----:B------:R-:W-:-:S04]  /*3dc0*/  IMAD.HI.U32 R20, R11, R90, RZ ;  /* 0x0000005a0b147227 */ /* 0x000fc800078e00ff */
[----:B------:R-:W-:Y:S02]  /*3dd0*/  IMAD R87, R16, R25, R87 ;  /* 0x0000001910577224 */ /* 0x000fe400078e0257 */
[--C-:B------:R-:W-:Y:S01]  /*3de0*/  @!P3 IMAD.IADD R100, R100, 0x1, -R16.reuse ;  /* 0x000000016464b824 */ /* 0x100fe200078e0a10 */
[C---:B------:R-:W-:Y:S01]  /*3df0*/  ISETP.GT.U32.AND P3, PT, R16.reuse, R93, PT ;  /* 0x0000005d1000720c */ /* 0x040fe20003f64070 */
[----:B------:R-:W-:Y:S01]  /*3e00*/  @!P1 IMAD.IADD R95, R95, 0x1, -R16 ;  /* 0x000000015f5f9824 */ /* 0x000fe200078e0a10 */
[----:B------:R-:W-:Y:S01]  /*3e10*/  ISETP.GT.U32.AND P1, PT, R16, R88, PT ;  /* 0x000000581000720c */ /* 0x000fe20003f24070 */
[----:B------:R-:W-:Y:S02]  /*3e20*/  IMAD.MOV R27, RZ, RZ, -R20 ;  /* 0x000000ffff1b7224 */ /* 0x000fe400078e0a14 */
[----:B------:R-:W-:-:S04]  /*3e30*/  IMAD.HI.U32 R20, R11, R86, RZ ;  /* 0x000000560b147227 */ /* 0x000fc800078e00ff */
[--C-:B------:R-:W-:Y:S01]  /*3e40*/  @!P4 IMAD.IADD R104, R104, 0x1, -R16.reuse ;  /* 0x000000016868c824 */ /* 0x100fe200078e0a10 */
[----:B------:R-:W-:Y:S01]  /*3e50*/  ISETP.GT.U32.AND P4, PT, R16, R98, PT ;  /* 0x000000621000720c */ /* 0x000fe20003f84070 */
[--C-:B------:R-:W-:Y:S01]  /*3e60*/  @!P2 IMAD.IADD R94, R94, 0x1, -R16.reuse ;  /* 0x000000015e5ea824 */ /* 0x100fe200078e0a10 */
[C---:B------:R-:W-:Y:S01]  /*3e70*/  ISETP.GT.U32.AND P2, PT, R16.reuse, R87, PT ;  /* 0x000000571000720c */ /* 0x040fe20003f44070 */
[----:B------:R-:W-:Y:S01]  /*3e80*/  @!P0 IMAD.IADD R89, R89, 0x1, -R16 ;  /* 0x0000000159598824 */ /* 0x000fe200078e0a10 */
[C---:B------:R-:W-:Y:S01]  /*3e90*/  ISETP.GT.U32.AND P0, PT, R16.reuse, R95, PT ;  /* 0x0000005f1000720c */ /* 0x040fe20003f04070 */
[----:B------:R-:W-:Y:S02]  /*3ea0*/  IMAD.MOV R25, RZ, RZ, -R20 ;  /* 0x000000ffff197224 */ /* 0x000fe400078e0a14 */
[----:B------:R-:W-:Y:S01]  /*3eb0*/  @!P6 IMAD.IADD R109, R109, 0x1, -R16 ;  /* 0x000000016d6de824 */ /* 0x000fe200078e0a10 */
[----:B------:R-:W-:Y:S01]  /*3ec0*/  ISETP.GT.U32.AND P6, PT, R16, R97, PT ;  /* 0x000000611000720c */ /* 0x000fe20003fc4070 */
[----:B------:R-:W-:-:S04]  /*3ed0*/  IMAD.HI.U32 R20, R11, R85, RZ ;  /* 0x000000550b147227 */ /* 0x000fc800078e00ff */
[C---:B------:R-:W-:Y:S02]  /*3ee0*/  IMAD R86, R16.reuse, R25, R86 ;  /* 0x0000001910567224 */ /* 0x040fe400078e0256 */
[----:B------:R-:W-:Y:S01]  /*3ef0*/  @!P5 IMAD.IADD R99, R99, 0x1, -R16 ;  /* 0x000000016363d824 */ /* 0x000fe200078e0a10 */
[C---:B------:R-:W-:Y:S01]  /*3f00*/  ISETP.GT.U32.AND P5, PT, R16.reuse, R92, PT ;  /* 0x0000005c1000720c */ /* 0x040fe20003fa4070 */
[----:B------:R-:W-:Y:S02]  /*3f10*/  IMAD.MOV R20, RZ, RZ, -R20 ;  /* 0x000000ffff147224 */ /* 0x000fe400078e0a14 */
[--C-:B------:R-:W-:Y:S01]  /*3f20*/  @!P3 IMAD.IADD R93, R93, 0x1, -R16.reuse ;  /* 0x000000015d5db824 */ /* 0x100fe200078e0a10 */
[----:B------:R-:W-:Y:S01]  /*3f30*/  ISETP.GT.U32.AND P3, PT, R16, R86, PT ;  /* 0x000000561000720c */ /* 0x000fe20003f64070 */
[----:B------:R-:W-:Y:S01]  /*3f40*/  @!P1 IMAD.IADD R88, R88, 0x1, -R16 ;  /* 0x0000000158589824 */ /* 0x000fe200078e0a10 */
[----:B------:R-:W-:Y:S01]  /*3f50*/  ISETP.GT.U32.AND P1, PT, R16, R94, PT ;  /* 0x0000005e1000720c */ /* 0x000fe20003f24070 */
[----:B------:R-:W-:-:S04]  /*3f60*/  IMAD.HI.U32 R25, R11, R82, RZ ;  /* 0x000000520b197227 */ /* 0x000fc800078e00ff */
[----:B------:R-:W-:Y:S02]  /*3f70*/  IMAD R90, R16, R27, R90 ;  /* 0x0000001b105a7224 */ /* 0x000fe400078e025a */
[----:B------:R-:W-:-:S04]  /*3f80*/  IMAD.HI.U32 R22, R11, R84, RZ ;  /* 0x000000540b167227 */ /* 0x000fc800078e00ff */
[----:B------:R-:W-:Y:S02]  /*3f90*/  IMAD R85, R16, R20, R85 ;  /* 0x0000001410557224 */ /* 0x000fe400078e0255 */
[--C-:B------:R-:W-:Y:S01]  /*3fa0*/  @!P4 IMAD.IADD R98, R98, 0x1, -R16.reuse ;  /* 0x000000016262c824 */ /* 0x100fe200078e0a10 */
[C---:B------:R-:W-:Y:S01]  /*3fb0*/  ISETP.GT.U32.AND P4, PT, R16.reuse, R91, PT ;  /* 0x0000005b1000720c */ /* 0x040fe20003f84070 */
[--C-:B------:R-:W-:Y:S01]  /*3fc0*/  @!P2 IMAD.IADD R87, R87, 0x1, -R16.reuse ;  /* 0x000000015757a824 */ /* 0x100fe200078e0a10 */
[C---:B------:R-:W-:Y:S01]  /*3fd0*/  ISETP.GT.U32.AND P2, PT, R16.reuse, R93, PT ;  /* 0x0000005d1000720c */ /* 0x040fe20003f44070 */
[----:B------:R-:W-:Y:S01]  /*3fe0*/  @!P0 IMAD.IADD R95, R95, 0x1, -R16 ;  /* 0x000000015f5f8824 */ /* 0x000fe200078e0a10 */
[----:B------:R-:W-:Y:S01]  /*3ff0*/  ISETP.GT.U32.AND P0, PT, R16, R89, PT ;  /* 0x000000591000720c */ /* 0x000fe20003f04070 */
[----:B------:R-:W-:Y:S02]  /*4000*/  IMAD.MOV R25, RZ, RZ, -R25 ;  /* 0x000000ffff197224 */ /* 0x000fe400078e0a19 */
[----:B------:R-:W-:-:S04]  /*4010*/  IMAD.HI.U32 R20, R11, R81, RZ ;  /* 0x000000510b147227 */ /* 0x000fc800078e00ff */
[----:B------:R-:W-:Y:S02]  /*4020*/  IMAD.MOV R27, RZ, RZ, -R22 ;  /* 0x000000ffff1b7224 */ /* 0x000fe400078e0a16 */
[----:B------:R-:W-:Y:S01]  /*4030*/  @!P6 IMAD.IADD R97, R97, 0x1, -R16 ;  /* 0x000000016161e824 */ /* 0x000fe200078e0a10 */
[C---:B------:R-:W-:Y:S01]  /*4040*/  ISETP.GT.U32.AND P6, PT, R16.reuse, R90, PT ;  /* 0x0000005a1000720c */ /* 0x040fe20003fc4070 */
[----:B------:R-:W-:Y:S02]  /*4050*/  IMAD R82, R16, R25, R82 ;  /* 0x0000001910527224 */ /* 0x000fe400078e0252 */
[----:B------:R-:W-:Y:S02]  /*4060*/  IMAD.MOV R22, RZ, RZ, -R20 ;  /* 0x000000ffff167224 */ /* 0x000fe400078e0a14 */
[----:B------:R-:W-:-:S04]  /*4070*/  IMAD.HI.U32 R20, R11, R80, RZ ;  /* 0x000000500b147227 */ /* 0x000fc800078e00ff */
[----:B------:R-:W-:-:S04]  /*4080*/  IMAD.HI.U32 R25, R11, R77, RZ ;  /* 0x0000004d0b197227 */ /* 0x000fc800078e00ff */
[----:B------:R-:W-:Y:S01]  /*4090*/  @!P5 IMAD.IADD R92, R92, 0x1, -R16 ;  /* 0x000000015c5cd824 */ /* 0x000fe200078e0a10 */
[C---:B------:R-:W-:Y:S01]  /*40a0*/  ISETP.GT.U32.AND P5, PT, R16.reuse, R85, PT ;  /* 0x000000551000720c */ /* 0x040fe20003fa4070 */
[----:B------:R-:W-:Y:S01]  /*40b0*/  IMAD R84, R16, R27, R84 ;  /* 0x0000001b10547224 */ /* 0x000fe200078e0254 */
[----:B------:R-:W-:Y:S01]  /*40c0*/  IABS R75, R212 ;  /* 0x000000d4004b7213 */ /* 0x000fe20000000000 */
[----:B------:R-:W-:Y:S02]  /*40d0*/  IMAD.MOV R27, RZ, RZ, -R20 ;  /* 0x000000ffff1b7224 */ /* 0x000fe400078e0a14 */
[----:B------:R-:W-:Y:S02]  /*40e0*/  IMAD.MOV R25, RZ, RZ, -R25 ;  /* 0x000000ffff197224 */ /* 0x000fe400078e0a19 */
[--C-:B------:R-:W-:Y:S01]  /*40f0*/  @!P3 IMAD.IADD R86, R86, 0x1, -R16.reuse ;  /* 0x000000015656b824 */ /* 0x100fe200078e0a10 */
[----:B------:R-:W-:Y:S01]  /*4100*/  ISETP.GT.U32.AND P3, PT, R16, R92, PT ;  /* 0x0000005c1000720c */ /* 0x000fe20003f64070 */
[----:B------:R-:W-:Y:S01]  /*4110*/  @!P1 IMAD.IADD R94, R94, 0x1, -R16 ;  /* 0x000000015e5e9824 */ /* 0x000fe200078e0a10 */
[----:B------:R-:W-:Y:S01]  /*4120*/  ISETP.GT.U32.AND P1, PT, R16, R88, PT ;  /* 0x000000581000720c */ /* 0x000fe20003f24070 */
[----:B------:R-:W-:Y:S01]  /*4130*/  IMAD.HI.U32 R20, R11, R76, RZ ;  /* 0x0000004c0b147227 */ /* 0x000fe200078e00ff */
[----:B------:R-:W-:-:S03]  /*4140*/  IABS R79, R218 ;  /* 0x000000da004f7213 */ /* 0x000fc60000000000 */
[C---:B------:R-:W-:Y:S02]  /*4150*/  IMAD R77, R16.reuse, R25, R77 ;  /* 0x00000019104d7224 */ /* 0x040fe400078e024d */
        /* <DEDUP_REMOVED lines=8> */
[----:B------:R-:W-:Y:S02]  /*41e0*/  IMAD R81, R16, R22, R81 ;  /* 0x0000001610517224 */ /* 0x000fe400078e0251 */
[----:B------:R-:W-:Y:S01]  /*41f0*/  IMAD.HI.U32 R20, R11, R75, RZ ;  /* 0x0000004b0b147227 */ /* 0x000fe200078e00ff */
[----:B------:R-:W-:-:S03]  /*4200*/  IABS R78, R216 ;  /* 0x000000d8004e7213 */ /* 0x000fc60000000000 */
[----:B------:R-:W-:Y:S01]  /*4210*/  IMAD.HI.U32 R22, R11, R79, RZ ;  /* 0x0000004f0b167227 */ /* 0x000fe200078e00ff */
[----:B------:R-:W-:-:S03]  /*4220*/  IABS R74, R211 ;  /* 0x000000d3004a7213 */ /* 0x000fc60000000000 */
[----:B------:R-:W-:Y:S01]  /*4230*/  @!P6 IMAD.IADD R90, R90, 0x1, -R16 ;  /* 0x000000015a5ae824 */ /* 0x000fe200078e0a10 */
[C---:B------:R-:W-:Y:S01]  /*4240*/  ISETP.GT.U32.AND P6, PT, R16.reuse, R96, PT ;  /* 0x000000601000720c */ /* 0x040fe20003fc4070 */
[----:B------:R-:W-:Y:S02]  /*4250*/  IMAD.MOV R24, RZ, RZ, -R24 ;  /* 0x000000ffff187224 */ /* 0x000fe400078e0a18 */
[----:B------:R-:W-:Y:S02]  /*4260*/  IMAD.MOV R20, RZ, RZ, -R20 ;  /* 0x000000ffff147224 */ /* 0x000fe400078e0a14 */
[----:B------:R-:W-:Y:S01]  /*4270*/  @!P5 IMAD.IADD R85, R85, 0x1, -R16 ;  /* 0x000000015555d824 */ /* 0x000fe200078e0a10 */
[C---:B------:R-:W-:Y:S01]  /*4280*/  ISETP.GT.U32.AND P5, PT, R16.reuse, R91, PT ;  /* 0x0000005b1000720c */ /* 0x040fe20003fa4070 */
[----:B------:R-:W-:Y:S01]  /*4290*/  IMAD.MOV R22, RZ, RZ, -R22 ;  /* 0x000000ffff167224 */ /* 0x000fe200078e0a16 */
[----:B------:R-:W-:Y:S01]  /*42a0*/  IABS R73, R210 ;  /* 0x000000d200497213 */ /* 0x000fe20000000000 */
[----:B------:R-:W-:-:S02]  /*42b0*/  IMAD R83, R16, R24, R83 ;  /* 0x0000001810537224 */ /* 0x000fc400078e0253 */
[C---:B------:R-:W-:Y:S02]  /*42c0*/  IMAD R80, R16.reuse, R27, R80 ;  /* 0x0000001b10507224 */ /* 0x040fe400078e0250 */
[----:B------:R-:W-:Y:S02]  /*42d0*/  IMAD R75, R16, R20, R75 ;  /* 0x00000014104b7224 */ /* 0x000fe400078e024b */
[--C-:B------:R-:W-:Y:S01]  /*42e0*/  @!P3 IMAD.IADD R92, R92, 0x1, -R16.reuse ;  /* 0x000000015c5cb824 */ /* 0x100fe200078e0a10 */
[----:B------:R-:W-:Y:S01]  /*42f0*/  ISETP.GT.U32.AND P3, PT, R16, R86, PT ;  /* 0x000000561000720c */ /* 0x000fe20003f64070 */
[----:B------:R-:W-:Y:S01]  /*4300*/  @!P1 IMAD.IADD R88, R88, 0x1, -R16 ;  /* 0x0000000158589824 */ /* 0x000fe200078e0a10 */
[----:B------:R-:W-:Y:S01]  /*4310*/  ISETP.GT.U32.AND P1, PT, R16, R81, PT ;  /* 0x000000511000720c */ /* 0x000fe20003f24070 */
[----:B------:R-:W-:-:S04]  /*4320*/  IMAD.HI.U32 R24, R11, R78, RZ ;  /* 0x0000004e0b187227 */ /* 0x000fc800078e00ff */
[----:B------:R-:W-:Y:S02]  /*4330*/  IMAD R79, R16, R22, R79 ;  /* 0x00000016104f7224 */ /* 0x000fe400078e024f */
[----:B------:R-:W-:-:S04]  /*4340*/  IMAD.HI.U32 R22, R11, R74, RZ ;  /* 0x0000004a0b167227 */ /* 0x000fc800078e00ff */
[--C-:B------:R-:W-:Y:S01]  /*4350*/  @!P4 IMAD.IADD R84, R84, 0x1, -R16.reuse ;  /* 0x000000015454c824 */ /* 0x100fe200078e0a10 */
[C---:B------:R-:W-:Y:S01]  /*4360*/  ISETP.GT.U32.AND P4, PT, R16.reuse, R90, PT ;  /* 0x0000005a1000720c */ /* 0x040fe20003f84070 */
[--C-:B------:R-:W-:Y:S01]  /*4370*/  @!P2 IMAD.IADD R87, R87, 0x1, -R16.reuse ;  /* 0x000000015757a824 */ /* 0x100fe200078e0a10 */
[----:B------:R-:W-:Y:S01]  /*4380*/  ISETP.GT.U32.AND P2, PT, R16, R80, PT ;  /* 0x000000501000720c */ /* 0x000fe20003f44070 */
[----:B------:R-:W-:Y:S01]  /*4390*/  @!P0 IMAD.IADD R82, R82, 0x1, -R16 ;  /* 0x0000000152528824 */ /* 0x000fe200078e0a10 */
[----:B------:R-:W-:Y:S01]  /*43a0*/  ISETP.GT.U32.AND P0, PT, R16, R75, PT ;  /* 0x0000004b1000720c */ /* 0x000fe20003f04070 */
[----:B------:R-:W-:Y:S02]  /*43b0*/  IMAD.MOV R29, RZ, RZ, -R24 ;  /* 0x000000ffff1d7224 */ /* 0x000fe400078e0a18 */
[----:B------:R-:W-:-:S04]  /*43c0*/  IMAD.HI.U32 R24, R11, R73, RZ ;  /* 0x000000490b187227 */ /* 0x000fc800078e00ff */
[----:B------:R-:W-:Y:S02]  /*43d0*/  IMAD.MOV R27, RZ, RZ, -R22 ;  /* 0x000000ffff1b7224 */ /* 0x000fe400078e0a16 */
[----:B------:R-:W-:Y:S01]  /*43e0*/  @!P6 IMAD.IADD R96, R96, 0x1, -R16 ;  /* 0x000000016060e824 */ /* 0x000fe200078e0a10 */
[C---:B------:R-:W-:Y:S01]  /*43f0*/  ISETP.GT.U32.AND P6, PT, R16.reuse, R84, PT ;  /* 0x000000541000720c */ /* 0x040fe20003fc4070 */
[----:B------:R-:W-:Y:S01]  /*4400*/  IMAD.MOV R24, RZ, RZ, -R24 ;  /* 0x000000ffff187224 */ /* 0x000fe200078e0a18 */
[----:B------:R-:W-:Y:S01]  /*4410*/  IABS R72, R209 ;  /* 0x000000d100487213 */ /* 0x000fe20000000000 */
[C---:B------:R-:W-:Y:S02]  /*4420*/  IMAD R74, R16.reuse, R27, R74 ;  /* 0x0000001b104a7224 */ /* 0x040fe400078e024a */
[----:B------:R-:W-:Y:S01]  /*4430*/  @!P5 IMAD.IADD R91, R91, 0x1, -R16 ;  /* 0x000000015b5bd824 */ /* 0x000fe200078e0a10 */
[C---:B------:R-:W-:Y:S01]  /*4440*/  ISETP.GT.U32.AND P5, PT, R16.reuse, R85, PT ;  /* 0x000000551000720c */ /* 0x040fe20003fa4070 */
[----:B------:R-:W-:-:S02]  /*4450*/  IMAD R73, R16, R24, R73 ;  /* 0x0000001810497224 */ /* 0x000fc400078e0249 */
[--C-:B------:R-:W-:Y:S01]  /*4460*/  @!P3 IMAD.IADD R86, R86, 0x1, -R16.reuse ;  /* 0x000000015656b824 */ /* 0x100fe200078e0a10 */
[C---:B------:R-:W-:Y:S01]  /*4470*/  ISETP.GT.U32.AND P3, PT, R16.reuse, R79, PT ;  /* 0x0000004f1000720c */ /* 0x040fe20003f64070 */
[----:B------:R-:W-:Y:S01]  /*4480*/  @!P1 IMAD.IADD R81, R81, 0x1, -R16 ;  /* 0x0000000151519824 */ /* 0x000fe200078e0a10 */
[C---:B------:R-:W-:Y:S01]  /*4490*/  ISETP.GT.U32.AND P1, PT, R16.reuse, R74, PT ;  /* 0x0000004a1000720c */ /* 0x040fe20003f24070 */
[----:B------:R-:W-:Y:S02]  /*44a0*/  IMAD R76, R16, R25, R76 ;  /* 0x00000019104c7224 */ /* 0x000fe400078e024c */
[----:B------:R-:W-:Y:S01]  /*44b0*/  IMAD.HI.U32 R25, R11, R72, RZ ;  /* 0x000000480b197227 */ /* 0x000fe200078e00ff */
[----:B------:R-:W-:-:S03]  /*44c0*/  IABS R71, R208 ;  /* 0x000000d000477213 */ /* 0x000fc60000000000 */
[--C-:B------:R-:W-:Y:S01]  /*44d0*/  @!P4 IMAD.IADD R90, R90, 0x1, -R16.reuse ;  /* 0x000000015a5ac824 */ /* 0x100fe200078e0a10 */
[----:B------:R-:W-:Y:S01]  /*44e0*/  ISETP.GT.U32.AND P4, PT, R16, R83, PT ;  /* 0x000000531000720c */ /* 0x000fe20003f84070 */
[--C-:B------:R-:W-:Y:S01]  /*44f0*/  @!P2 IMAD.IADD R80, R80, 0x1, -R16.reuse ;  /* 0x000000015050a824 */ /* 0x100fe200078e0a10 */
[C---:B------:R-:W-:Y:S01]  /*4500*/  ISETP.GT.U32.AND P2, PT, R16.reuse, R73, PT ;  /* 0x000000491000720c */ /* 0x040fe20003f44070 */
[----:B------:R-:W-:Y:S01]  /*4510*/  @!P0 IMAD.IADD R75, R75, 0x1, -R16 ;  /* 0x000000014b4b8824 */ /* 0x000fe200078e0a10 */
[C---:B------:R-:W-:Y:S01]  /*4520*/  ISETP.GT.U32.AND P0, PT, R16.reuse, R81, PT ;  /* 0x000000511000720c */ /* 0x040fe20003f04070 */
[----:B------:R-:W-:Y:S02]  /*4530*/  IMAD R78, R16, R29, R78 ;  /* 0x0000001d104e7224 */ /* 0x000fe400078e024e */
[----:B------:R-:W-:Y:S02]  /*4540*/  IMAD.MOV R25, RZ, RZ, -R25 ;  /* 0x000000ffff197224 */ /* 0x000fe400078e0a19 */
[----:B------:R-:W-:Y:S01]  /*4550*/  @!P6 IMAD.IADD R84, R84, 0x1, -R16 ;  /* 0x000000015454e824 */ /* 0x000fe200078e0a10 */
[C---:B------:R-:W-:Y:S01]  /*4560*/  ISETP.GT.U32.AND P6, PT, R16.reuse, R77, PT ;  /* 0x0000004d1000720c */ /* 0x040fe20003fc4070 */
[----:B------:R-:W-:Y:S01]  /*4570*/  IMAD R72, R16, R25, R72 ;  /* 0x0000001910487224 */ /* 0x000fe200078e0248 */
[----:B------:R-:W-:Y:S01]  /*4580*/  IABS R70, R207 ;  /* 0x000000cf00467213 */ /* 0x000fe20000000000 */
[----:B------:R-:W-:Y:S01]  /*4590*/  IMAD.HI.U32 R20, R11, R71, RZ ;  /* 0x000000470b147227 */ /* 0x000fe200078e00ff */
[----:B------:R-:W-:-:S03]  /*45a0*/  IABS R67, R204 ;  /* 0x000000cc00437213 */ /* 0x000fc60000000000 */
[----:B------:R-:W-:Y:S01]  /*45b0*/  @!P5 IMAD.IADD R85, R85, 0x1, -R16 ;  /* 0x000000015555d824 */ /* 0x000fe200078e0a10 */
[----:B------:R-:W-:Y:S01]  /*45c0*/  ISETP.GT.U32.AND P5, PT, R16, R78, PT ;  /* 0x0000004e1000720c */ /* 0x000fe20003fa4070 */
[----:B------:R-:W-:Y:S01]  /*45d0*/  IMAD.MOV R22, RZ, RZ, -R20 ;  /* 0x000000ffff167224 */ /* 0x000fe200078e0a14 */
[----:B------:R-:W-:Y:S01]  /*45e0*/  IABS R68, R205 ;  /* 0x000000cd00447213 */ /* 0x000fe20000000000 */
[--C-:B------:R-:W-:Y:S01]  /*45f0*/  @!P3 IMAD.IADD R79, R79, 0x1, -R16.reuse ;  /* 0x000000014f4fb824 */ /* 0x100fe200078e0a10 */
[----:B------:R-:W-:Y:S01]  /*4600*/  IABS R66, R203 ;  /* 0x000000cb00427213 */ /* 0x000fe20000000000 */
[----:B------:R-:W-:Y:S01]  /*4610*/  @!P1 IMAD.IADD R74, R74, 0x1, -R16 ;  /* 0x000000014a4a9824 */ /* 0x000fe200078e0a10 */
[C---:B------:R-:W-:Y:S01]  /*4620*/  ISETP.GT.U32.AND P3, PT, R16.reuse, R72, PT ;  /* 0x000000481000720c */ /* 0x040fe20003f64070 */
[----:B------:R-:W-:Y:S01]  /*4630*/  IMAD.HI.U32 R20, R11, R70, RZ ;  /* 0x000000460b147227 */ /* 0x000fe200078e00ff */
[----:B------:R-:W-:-:S03]  /*4640*/  ISETP.GT.U32.AND P1, PT, R16, R80, PT ;  /* 0x000000501000720c */ /* 0x000fc60003f24070 */
[----:B------:R-:W-:Y:S01]  /*4650*/  IMAD.HI.U32 R25, R11, R67, RZ ;  /* 0x000000430b197227 */ /* 0x000fe200078e00ff */
[----:B------:R-:W-:-:S03]  /*4660*/  IABS R69, R206 ;  /* 0x000000ce00457213 */ /* 0x000fc60000000000 */
[--C-:B------:R-:W-:Y:S01]  /*4670*/  @!P4 IMAD.IADD R83, R83, 0x1, -R16.reuse ;  /* 0x000000015353c824 */ /* 0x100fe200078e0a10 */
[C---:B------:R-:W-:Y:S01]  /*4680*/  ISETP.GT.U32.AND P4, PT, R16.reuse, R76, PT ;  /* 0x0000004c1000720c */ /* 0x040fe20003f84070 */
[--C-:B------:R-:W-:Y:S01]  /*4690*/  @!P2 IMAD.IADD R73, R73, 0x1, -R16.reuse ;  /* 0x000000014949a824 */ /* 0x100fe200078e0a10 */
[C---:B------:R-:W-:Y:S01]  /*46a0*/  ISETP.GT.U32.AND P2, PT, R16.reuse, R79, PT ;  /* 0x0000004f1000720c */ /* 0x040fe20003f44070 */
[----:B------:R-:W-:Y:S01]  /*46b0*/  @!P0 IMAD.IADD R81, R81, 0x1, -R16 ;  /* 0x0000000151518824 */ /* 0x000fe200078e0a10 */
[----:B------:R-:W-:Y:S01]  /*46c0*/  ISETP.GT.U32.AND P0, PT, R16, R75, PT ;  /* 0x0000004b1000720c */ /* 0x000fe20003f04070 */
[----:B------:R-:W-:Y:S01]  /*46d0*/  IMAD.MOV R27, RZ, RZ, -R20 ;  /* 0x000000ffff1b7224 */ /* 0x000fe200078e0a14 */
[----:B------:R-:W-:Y:S01]  /*46e0*/  IABS R65, R202 ;  /* 0x000000ca00417213 */ /* 0x000fe20000000000 */
[----:B------:R-:W-:Y:S02]  /*46f0*/  IMAD.MOV R25, RZ, RZ, -R25 ;  /* 0x000000ffff197224 */ /* 0x000fe400078e0a19 */
[----:B------:R-:W-:-:S04]  /*4700*/  IMAD.HI.U32 R24, R11, R68, RZ ;  /* 0x000000440b187227 */ /* 0x000fc800078e00ff */
[----:B------:R-:W-:-:S04]  /*4710*/  IMAD.HI.U32 R20, R11, R66, RZ ;  /* 0x000000420b147227 */ /* 0x000fc800078e00ff */
[----:B------:R-:W-:Y:S01]  /*4720*/  @!P6 IMAD.IADD R77, R77, 0x1, -R16 ;  /* 0x000000014d4de824 */ /* 0x000fe200078e0a10 */
[C---:B------:R-:W-:Y:S01]  /*4730*/  ISETP.GT.U32.AND P6, PT, R16.reuse, R83, PT ;  /* 0x000000531000720c */ /* 0x040fe20003fc4070 */
[C---:B------:R-:W-:Y:S02]  /*4740*/  IMAD R71, R16.reuse, R22, R71 ;  /* 0x0000001610477224 */ /* 0x040fe400078e0247 */
[----:B------:R-:W-:Y:S02]  /*4750*/  IMAD R67, R16, R25, R67 ;  /* 0x0000001910437224 */ /* 0x000fe400078e0243 */
[----:B------:R-:W-:-:S04]  /*4760*/  IMAD.HI.U32 R22, R11, R69, RZ ;  /* 0x000000450b167227 */ /* 0x000fc800078e00ff */
[----:B------:R-:W-:Y:S02]  /*4770*/  IMAD.MOV R29, RZ, RZ, -R24 ;  /* 0x000000ffff1d7224 */ /* 0x000fe400078e0a18 */
[----:B------:R-:W-:Y:S02]  /*4780*/  IMAD.MOV R25, RZ, RZ, -R20 ;  /* 0x000000ffff197224 */ /* 0x000fe400078e0a14 */
[----:B------:R-:W-:Y:S02]  /*4790*/  @!P5 IMAD.IADD R78, R78, 0x1, -R16 ;  /* 0x000000014e4ed824 */ /* 0x000fe400078e0a10 */
[----:B------:R-:W-:Y:S01]  /*47a0*/  IMAD.HI.U32 R20, R11, R65, RZ ;  /* 0x000000410b147227 */ /* 0x000fe200078e00ff */
[----:B------:R-:W-:Y:S02]  /*47b0*/  IABS R64, R201 ;  /* 0x000000c900407213 */ /* 0x000fe40000000000 */
[----:B------:R-:W-:Y:S01]  /*47c0*/  IABS R61, R198 ;  /* 0x000000c6003d7213 */ /* 0x000fe20000000000 */
[----:B------:R-:W-:-:S02]  /*47d0*/  IMAD.MOV R22, RZ, RZ, -R22 ;  /* 0x000000ffff167224 */ /* 0x000fc400078e0a16 */
[----:B------:R-:W-:Y:S02]  /*47e0*/  IMAD R68, R16, R29, R68 ;  /* 0x0000001d10447224 */ /* 0x000fe400078e0244 */
[--C-:B------:R-:W-:Y:S01]  /*47f0*/  @!P3 IMAD.IADD R72, R72, 0x1, -R16.reuse ;  /* 0x000000014848b824 */ /* 0x100fe200078e0a10 */
[----:B------:R-:W-:Y:S01]  /*4800*/  ISETP.GT.U32.AND P3, PT, R16, R78, PT ;  /* 0x0000004e1000720c */ /* 0x000fe20003f64070 */
[----:B------:R-:W-:Y:S01]  /*4810*/  @!P1 IMAD.IADD R80, R80, 0x1, -R16 ;  /* 0x0000000150509824 */ /* 0x000fe200078e0a10 */
[C---:B------:R-:W-:Y:S01]  /*4820*/  ISETP.GT.U32.AND P1, PT, R16.reuse, R74, PT ;  /* 0x0000004a1000720c */ /* 0x040fe20003f24070 */
[----:B------:R-:W-:Y:S02]  /*4830*/  IMAD.MOV R20, RZ, RZ, -R20 ;  /* 0x000000ffff147224 */ /* 0x000fe400078e0a14 */
[----:B------:R-:W-:Y:S02]  /*4840*/  IMAD R69, R16, R22, R69 ;  /* 0x0000001610457224 */ /* 0x000fe400078e0245 */
[----:B------:R-:W-:-:S02]  /*4850*/  @!P4 IMAD.IADD R76, R76, 0x1, -R16 ;  /* 0x000000014c4cc824 */ /* 0x000fc400078e0a10 */
[--C-:B------:R-:W-:Y:S01]  /*4860*/  @!P2 IMAD.IADD R79, R79, 0x1, -R16.reuse ;  /* 0x000000014f4fa824 */ /* 0x100fe200078e0a10 */
[C---:B------:R-:W-:Y:S01]  /*4870*/  ISETP.GT.U32.AND P2, PT, R16.reuse, R73, PT ;  /* 0x000000491000720c */ /* 0x040fe20003f44070 */
[----:B------:R-:W-:Y:S01]  /*4880*/  @!P0 IMAD.IADD R75, R75, 0x1, -R16 ;  /* 0x000000014b4b8824 */ /* 0x000fe200078e0a10 */
[C---:B------:R-:W-:Y:S01]  /*4890*/  ISETP.GT.U32.AND P0, PT, R16.reuse, R68, PT ;  /* 0x000000441000720c */ /* 0x040fe20003f04070 */
[----:B------:R-:W-:Y:S01]  /*48a0*/  IMAD.HI.U32 R22, R11, R64, RZ ;  /* 0x000000400b167227 */ /* 0x000fe200078e00ff */
[----:B------:R-:W-:-:S03]  /*48b0*/  ISETP.GT.U32.AND P5, PT, R16, R71, PT ;  /* 0x000000471000720c */ /* 0x000fc60003fa4070 */
[----:B------:R-:W-:Y:S02]  /*48c0*/  IMAD R65, R16, R20, R65 ;  /* 0x0000001410417224 */ /* 0x000fe400078e0241 */
[----:B------:R-:W-:Y:S01]  /*48d0*/  IMAD.HI.U32 R20, R11, R61, RZ ;  /* 0x0000003d0b147227 */ /* 0x000fe200078e00ff */
[----:B------:R-:W-:-:S03]  /*48e0*/  IABS R60, R197 ;  /* 0x000000c5003c7213 */ /* 0x000fc60000000000 */
[C---:B------:R-:W-:Y:S02]  /*48f0*/  IMAD R70, R16.reuse, R27, R70 ;  /* 0x0000001b10467224 */ /* 0x040fe400078e0246 */
[----:B------:R-:W-:Y:S01]  /*4900*/  @!P6 IMAD.IADD R83, R83, 0x1, -R16 ;  /* 0x000000015353e824 */ /* 0x000fe200078e0a10 */
[C---:B------:R-:W-:Y:S01]  /*4910*/  ISETP.GT.U32.AND P6, PT, R16.reuse, R76, PT ;  /* 0x0000004c1000720c */ /* 0x040fe20003fc4070 */
[----:B------:R-:W-:Y:S01]  /*4920*/  IMAD.MOV R27, RZ, RZ, -R22 ;  /* 0x000000ffff1b7224 */ /* 0x000fe200078e0a16 */
[C---:B------:R-:W-:Y:S01]  /*4930*/  ISETP.GT.U32.AND P4, PT, R16.reuse, R82, PT ;  /* 0x000000521000720c */ /* 0x040fe20003f84070 */
[----:B------:R-:W-:Y:S01]  /*4940*/  IMAD.MOV R22, RZ, RZ, -R20 ;  /* 0x000000ffff167224 */ /* 0x000fe200078e0a14 */
[----:B------:R-:W-:Y:S01]  /*4950*/  IABS R59, R196 ;  /* 0x000000c4003b7213 */ /* 0x000fe20000000000 */
[C---:B------:R-:W-:Y:S02]  /*4960*/  IMAD R66, R16.reuse, R25, R66 ;  /* 0x0000001910427224 */ /* 0x040fe400078e0242 */
[----:B------:R-:W-:-:S02]  /*4970*/  IMAD R61, R16, R22, R61 ;  /* 0x00000016103d7224 */ /* 0x000fc400078e023d */
[--C-:B------:R-:W-:Y:S01]  /*4980*/  @!P3 IMAD.IADD R78, R78, 0x1, -R16.reuse ;  /* 0x000000014e4eb824 */ /* 0x100fe200078e0a10 */
[----:B------:R-:W-:Y:S01]  /*4990*/  ISETP.GT.U32.AND P3, PT, R16, R72, PT ;  /* 0x000000481000720c */ /* 0x000fe20003f64070 */
[--C-:B------:R-:W-:Y:S01]  /*49a0*/  @!P1 IMAD.IADD R74, R74, 0x1, -R16.reuse ;  /* 0x000000014a4a9824 */ /* 0x100fe200078e0a10 */
[C---:B------:R-:W-:Y:S01]  /*49b0*/  ISETP.GT.U32.AND P1, PT, R16.reuse, R67, PT ;  /* 0x000000431000720c */ /* 0x040fe20003f24070 */
[----:B------:R-:W-:Y:S01]  /*49c0*/  IMAD.HI.U32 R20, R11, R60, RZ ;  /* 0x0000003c0b147227 */ /* 0x000fe200078e00ff */
[----:B------:R-:W-:Y:S02]  /*49d0*/  IABS R63, R200 ;  /* 0x000000c8003f7213 */ /* 0x000fe40000000000 */
[----:B------:R-:W-:Y:S01]  /*49e0*/  IABS R62, R199 ;  /* 0x000000c7003e7213 */ /* 0x000fe20000000000 */
[--C-:B------:R-:W-:Y:S01]  /*49f0*/  @!P2 IMAD.IADD R73, R73, 0x1, -R16.reuse ;  /* 0x000000014949a824 */ /* 0x100fe200078e0a10 */
[----:B------:R-:W-:Y:S01]  /*4a00*/  ISETP.GT.U32.AND P2, PT, R16, R66, PT ;  /* 0x000000421000720c */ /* 0x000fe20003f44070 */
[----:B------:R-:W-:Y:S01]  /*4a10*/  @!P0 IMAD.IADD R68, R68, 0x1, -R16 ;  /* 0x0000000144448824 */ /* 0x000fe200078e0a10 */
[C---:B------:R-:W-:Y:S01]  /*4a20*/  ISETP.GT.U32.AND P0, PT, R16.reuse, R61, PT ;  /* 0x0000003d1000720c */ /* 0x040fe20003f04070 */
[----:B------:R-:W-:-:S02]  /*4a30*/  IMAD R64, R16, R27, R64 ;  /* 0x0000001b10407224 */ /* 0x000fc400078e0240 */
[----:B------:R-:W-:-:S04]  /*4a40*/  IMAD.HI.U32 R22, R11, R59, RZ ;  /* 0x0000003b0b167227 */ /* 0x000fc800078e00ff */
[----:B------:R-:W-:Y:S02]  /*4a50*/  IMAD.MOV R27, RZ, RZ, -R20 ;  /* 0x000000ffff1b7224 */ /* 0x000fe400078e0a14 */
[----:B------:R-:W-:Y:S02]  /*4a60*/  @!P5 IMAD.IADD R71, R71, 0x1, -R16 ;  /* 0x000000014747d824 */ /* 0x000fe400078e0a10 */
[----:B------:R-:W-:Y:S01]  /*4a70*/  IMAD.HI.U32 R24, R11, R63, RZ ;  /* 0x0000003f0b187227 */ /* 0x000fe200078e00ff */
[----:B------:R-:W-:-:S03]  /*4a80*/  IABS R58, R195 ;  /* 0x000000c3003a7213 */ /* 0x000fc60000000000 */
[----:B------:R-:W-:Y:S01]  /*4a90*/  @!P6 IMAD.IADD R76, R76, 0x1, -R16 ;  /* 0x000000014c4ce824 */ /* 0x000fe200078e0a10 */
[----:B------:R-:W-:Y:S01]  /*4aa0*/  ISETP.GT.U32.AND P6, PT, R16, R69, PT ;  /* 0x000000451000720c */ /* 0x000fe20003fc4070 */
[----:B------:R-:W-:-:S04]  /*4ab0*/  IMAD.HI.U32 R25, R11, R62, RZ ;  /* 0x0000003e0b197227 */ /* 0x000fc800078e00ff */
[----:B------:R-:W-:Y:S02]  /*4ac0*/  IMAD.MOV R22, RZ, RZ, -R22 ;  /* 0x000000ffff167224 */ /* 0x000fe400078e0a16 */
[----:B------:R-:W-:Y:S02]  /*4ad0*/  IMAD R60, R16, R27, R60 ;  /* 0x0000001b103c7224 */ /* 0x000fe400078e023c */
[----:B------:R-:W-:Y:S01]  /*4ae0*/  @!P4 IMAD.IADD R82, R82, 0x1, -R16 ;  /* 0x000000015252c824 */ /* 0x000fe200078e0a10 */
[C---:B------:R-:W-:Y:S01]  /*4af0*/  ISETP.GT.U32.AND P4, PT, R16.reuse, R71, PT ;  /* 0x000000471000720c */ /* 0x040fe20003f84070 */
[----:B------:R-:W-:Y:S02]  /*4b00*/  IMAD.MOV R24, RZ, RZ, -R24 ;  /* 0x000000ffff187224 */ /* 0x000fe400078e0a18 */
[----:B------:R-:W-:Y:S02]  /*4b10*/  IMAD.MOV R25, RZ, RZ, -R25 ;  /* 0x000000ffff197224 */ /* 0x000fe400078e0a19 */
        /* <DEDUP_REMOVED lines=8> */
[----:B------:R-:W-:Y:S02]  /*4ba0*/  IMAD R62, R16, R25, R62 ;  /* 0x00000019103e7224 */ /* 0x000fe400078e023e */
[--C-:B------:R-:W-:Y:S01]  /*4bb0*/  @!P2 IMAD.IADD R66, R66, 0x1, -R16.reuse ;  /* 0x000000014242a824 */ /* 0x100fe200078e0a10 */
[C---:B------:R-:W-:Y:S01]  /*4bc0*/  ISETP.GT.U32.AND P2, PT, R16.reuse, R59, PT ;  /* 0x0000003b1000720c */ /* 0x040fe20003f44070 */
[----:B------:R-:W-:Y:S01]  /*4bd0*/  @!P0 IMAD.IADD R61, R61, 0x1, -R16 ;  /* 0x000000013d3d8824 */ /* 0x000fe200078e0a10 */
[C---:B------:R-:W-:Y:S01]  /*4be0*/  ISETP.GT.U32.AND P0, PT, R16.reuse, R67, PT ;  /* 0x000000431000720c */ /* 0x040fe20003f04070 */
[----:B------:R-:W-:Y:S02]  /*4bf0*/  IMAD.MOV R29, RZ, RZ, -R24 ;  /* 0x000000ffff1d7224 */ /* 0x000fe400078e0a18 */
[----:B------:R-:W-:Y:S01]  /*4c00*/  @!P6 IMAD.IADD R69, R69, 0x1, -R16 ;  /* 0x000000014545e824 */ /* 0x000fe200078e0a10 */
[C---:B------:R-:W-:Y:S01]  /*4c10*/  ISETP.GT.U32.AND P6, PT, R16.reuse, R62, PT ;  /* 0x0000003e1000720c */ /* 0x040fe20003fc4070 */
[C---:B------:R-:W-:Y:S01]  /*4c20*/  IMAD R58, R16.reuse, R29, R58 ;  /* 0x0000001d103a7224 */ /* 0x040fe200078e023a */
[----:B------:R-:W-:Y:S01]  /*4c30*/  IABS R56, R193 ;  /* 0x000000c100387213 */ /* 0x000fe20000000000 */
[----:B------:R-:W-:Y:S01]  /*4c40*/  @!P4 IMAD.IADD R71, R71, 0x1, -R16 ;  /* 0x000000014747c824 */ /* 0x000fe200078e0a10 */
[----:B------:R-:W-:Y:S01]  /*4c50*/  ISETP.GT.U32.AND P4, PT, R16, R64, PT ;  /* 0x000000401000720c */ /* 0x000fe20003f84070 */
[----:B------:R-:W-:Y:S01]  /*4c60*/  IMAD.HI.U32 R25, R11, R57, RZ ;  /* 0x000000390b197227 */ /* 0x000fe200078e00ff */
[----:B------:R-:W-:-:S03]  /*4c70*/  IABS R54, R191 ;  /* 0x000000bf00367213 */ /* 0x000fc60000000000 */
[--C-:B------:R-:W-:Y:S01]  /*4c80*/  @!P3 IMAD.IADD R65, R65, 0x1, -R16.reuse ;  /* 0x000000014141b824 */ /* 0x100fe200078e0a10 */
[----:B------:R-:W-:Y:S01]  /*4c90*/  ISETP.GT.U32.AND P3, PT, R16, R58, PT ;  /* 0x0000003a1000720c */ /* 0x000fe20003f64070 */
[----:B------:R-:W-:Y:S01]  /*4ca0*/  @!P1 IMAD.IADD R60, R60, 0x1, -R16 ;  /* 0x000000013c3c9824 */ /* 0x000fe200078e0a10 */
[----:B------:R-:W-:Y:S01]  /*4cb0*/  ISETP.GT.U32.AND P1, PT, R16, R66, PT ;  /* 0x000000421000720c */ /* 0x000fe20003f24070 */
[----:B------:R-:W-:Y:S02]  /*4cc0*/  IMAD.MOV R25, RZ, RZ, -R25 ;  /* 0x000000ffff197224 */ /* 0x000fe400078e0a19 */
[----:B------:R-:W-:Y:S01]  /*4cd0*/  IMAD.HI.U32 R20, R11, R56, RZ ;  /* 0x000000380b147227 */ /* 0x000fe200078e00ff */
[----:B------:R-:W-:-:S03]  /*4ce0*/  IABS R55, R192 ;  /* 0x000000c000377213 */ /* 0x000fc60000000000 */
[--C-:B------:R-:W-:Y:S01]  /*4cf0*/  @!P2 IMAD.IADD R59, R59, 0x1, -R16.reuse ;  /* 0x000000013b3ba824 */ /* 0x100fe200078e0a10 */
[C---:B------:R-:W-:Y:S01]  /*4d00*/  ISETP.GT.U32.AND P2, PT, R16.reuse, R65, PT ;  /* 0x000000411000720c */ /* 0x040fe20003f44070 */
[----:B------:R-:W-:Y:S01]  /*4d10*/  @!P0 IMAD.IADD R67, R67, 0x1, -R16 ;  /* 0x0000000143438824 */ /* 0x000fe200078e0a10 */
[C---:B------:R-:W-:Y:S01]  /*4d20*/  ISETP.GT.U32.AND P0, PT, R16.reuse, R61, PT ;  /* 0x0000003d1000720c */ /* 0x040fe20003f04070 */
[----:B------:R-:W-:Y:S01]  /*4d30*/  IMAD R57, R16, R25, R57 ;  /* 0x0000001910397224 */ /* 0x000fe200078e0239 */
[----:B------:R-:W-:Y:S01]  /*4d40*/  IABS R52, R188 ;  /* 0x000000bc00347213 */ /* 0x000fe20000000000 */
[----:B------:R-:W-:Y:S02]  /*4d50*/  IMAD.MOV R25, RZ, RZ, -R20 ;  /* 0x000000ffff197224 */ /* 0x000fe400078e0a14 */
[----:B------:R-:W-:Y:S01]  /*4d60*/  IMAD.HI.U32 R22, R11, R54, RZ ;  /* 0x000000360b167227 */ /* 0x000fe200078e00ff */
[----:B------:R-:W-:-:S03]  /*4d70*/  IABS R53, R190 ;  /* 0x000000be00357213 */ /* 0x000fc60000000000 */
[----:B------:R-:W-:Y:S01]  /*4d80*/  @!P6 IMAD.IADD R62, R62, 0x1, -R16 ;  /* 0x000000013e3ee824 */ /* 0x000fe200078e0a10 */
[C---:B------:R-:W-:Y:S01]  /*4d90*/  ISETP.GT.U32.AND P6, PT, R16.reuse, R68, PT ;  /* 0x000000441000720c */ /* 0x040fe20003fc4070 */
[----:B------:R-:W-:Y:S02]  /*4da0*/  IMAD R56, R16, R25, R56 ;  /* 0x0000001910387224 */ /* 0x000fe400078e0238 */
[----:B------:R-:W-:Y:S02]  /*4db0*/  IMAD.MOV R27, RZ, RZ, -R22 ;  /* 0x000000ffff1b7224 */ /* 0x000fe400078e0a16 */
[----:B------:R-:W-:Y:S02]  /*4dc0*/  @!P4 IMAD.IADD R64, R64, 0x1, -R16 ;  /* 0x000000014040c824 */ /* 0x000fe400078e0a10 */
[----:B------:R-:W-:-:S04]  /*4dd0*/  IMAD.HI.U32 R20, R11, R55, RZ ;  /* 0x000000370b147227 */ /* 0x000fc800078e00ff */
[----:B------:R-:W-:Y:S01]  /*4de0*/  IMAD.HI.U32 R25, R11, R52, RZ ;  /* 0x000000340b197227 */ /* 0x000fe200078e00ff */
[----:B------:R-:W-:Y:S02]  /*4df0*/  IABS R51, R187 ;  /* 0x000000bb00337213 */ /* 0x000fe40000000000 */
[----:B------:R-:W-:Y:S01]  /*4e00*/  IABS R47, R183 ;  /* 0x000000b7002f7213 */ /* 0x000fe20000000000 */
[----:B------:R-:W-:Y:S02]  /*4e10*/  IMAD R54, R16, R27, R54 ;  /* 0x0000001b10367224 */ /* 0x000fe400078e0236 */
[--C-:B------:R-:W-:Y:S01]  /*4e20*/  @!P3 IMAD.IADD R58, R58, 0x1, -R16.reuse ;  /* 0x000000013a3ab824 */ /* 0x100fe200078e0a10 */
[----:B------:R-:W-:Y:S01]  /*4e30*/  ISETP.GT.U32.AND P3, PT, R16, R64, PT ;  /* 0x000000401000720c */ /* 0x000fe20003f64070 */
[----:B------:R-:W-:Y:S01]  /*4e40*/  @!P1 IMAD.IADD R66, R66, 0x1, -R16 ;  /* 0x0000000142429824 */ /* 0x000fe200078e0a10 */
[----:B------:R-:W-:Y:S01]  /*4e50*/  ISETP.GT.U32.AND P1, PT, R16, R60, PT ;  /* 0x0000003c1000720c */ /* 0x000fe20003f24070 */
[----:B------:R-:W-:-:S02]  /*4e60*/  IMAD.MOV R20, RZ, RZ, -R20 ;  /* 0x000000ffff147224 */ /* 0x000fc400078e0a14 */
[----:B------:R-:W-:Y:S02]  /*4e70*/  IMAD.MOV R25, RZ, RZ, -R25 ;  /* 0x000000ffff197224 */ /* 0x000fe400078e0a19 */
[----:B------:R-:W-:-:S04]  /*4e80*/  IMAD.HI.U32 R24, R11, R53, RZ ;  /* 0x000000350b187227 */ /* 0x000fc800078e00ff */
[--C-:B------:R-:W-:Y:S01]  /*4e90*/  @!P2 IMAD.IADD R65, R65, 0x1, -R16.reuse ;  /* 0x000000014141a824 */ /* 0x100fe200078e0a10 */
[C---:B------:R-:W-:Y:S01]  /*4ea0*/  ISETP.GT.U32.AND P2, PT, R16.reuse, R58, PT ;  /* 0x0000003a1000720c */ /* 0x040fe20003f44070 */
[----:B------:R-:W-:Y:S01]  /*4eb0*/  @!P0 IMAD.IADD R61, R61, 0x1, -R16 ;  /* 0x000000013d3d8824 */ /* 0x000fe200078e0a10 */
[C---:B------:R-:W-:Y:S01]  /*4ec0*/  ISETP.GT.U32.AND P0, PT, R16.reuse, R54, PT ;  /* 0x000000361000720c */ /* 0x040fe20003f04070 */
[C---:B------:R-:W-:Y:S02]  /*4ed0*/  IMAD R55, R16.reuse, R20, R55 ;  /* 0x0000001410377224 */ /* 0x040fe400078e0237 */
[----:B------:R-:W-:Y:S02]  /*4ee0*/  IMAD R52, R16, R25, R52 ;  /* 0x0000001910347224 */ /* 0x000fe400078e0234 */
[----:B------:R-:W-:Y:S02]  /*4ef0*/  IMAD.MOV R24, RZ, RZ, -R24 ;  /* 0x000000ffff187224 */ /* 0x000fe400078e0a18 */
[----:B------:R-:W-:-:S04]  /*4f00*/  IMAD.HI.U32 R20, R11, R51, RZ ;  /* 0x000000330b147227 */ /* 0x000fc800078e00ff */
[----:B------:R-:W-:Y:S01]  /*4f10*/  IMAD.HI.U32 R25, R11, R47, RZ ;  /* 0x0000002f0b197227 */ /* 0x000fe200078e00ff */
[----:B------:R-:W-:-:S03]  /*4f20*/  IABS R50, R186 ;  /* 0x000000ba00327213 */ /* 0x000fc60000000000 */
[----:B------:R-:W-:Y:S01]  /*4f30*/  @!P6 IMAD.IADD R68, R68, 0x1, -R16 ;  /* 0x000000014444e824 */ /* 0x000fe200078e0a10 */
[C---:B------:R-:W-:Y:S01]  /*4f40*/  ISETP.GT.U32.AND P6, PT, R16.reuse, R59, PT ;  /* 0x0000003b1000720c */ /* 0x040fe20003fc4070 */
[C---:B------:R-:W-:Y:S01]  /*4f50*/  IMAD R53, R16.reuse, R24, R53 ;  /* 0x0000001810357224 */ /* 0x040fe200078e0235 */
[----:B------:R-:W-:Y:S01]  /*4f60*/  IABS R49, R185 ;  /* 0x000000b900317213 */ /* 0x000fe20000000000 */
[----:B------:R-:W-:Y:S02]  /*4f70*/  IMAD.MOV R22, RZ, RZ, -R20 ;  /* 0x000000ffff167224 */ /* 0x000fe400078e0a14 */
[----:B------:R-:W-:Y:S01]  /*4f80*/  IMAD.MOV R25, RZ, RZ, -R25 ;  /* 0x000000ffff197224 */ /* 0x000fe200078e0a19 */
[----:B------:R-:W-:Y:S01]  /*4f90*/  IABS R46, R182 ;  /* 0x000000b6002e7213 */ /* 0x000fe20000000000 */
[C---:B------:R-:W-:Y:S02]  /*4fa0*/  IMAD R51, R16.reuse, R22, R51 ;  /* 0x0000001610337224 */ /* 0x040fe400078e0233 */
[----:B------:R-:W-:-:S02]  /*4fb0*/  IMAD R47, R16, R25, R47 ;  /* 0x00000019102f7224 */ /* 0x000fc400078e022f */
[--C-:B------:R-:W-:Y:S01]  /*4fc0*/  @!P3 IMAD.IADD R64, R64, 0x1, -R16.reuse ;  /* 0x000000014040b824 */ /* 0x100fe200078e0a10 */
[----:B------:R-:W-:Y:S01]  /*4fd0*/  ISETP.GT.U32.AND P3, PT, R16, R57, PT ;  /* 0x000000391000720c */ /* 0x000fe20003f64070 */
[----:B------:R-:W-:Y:S01]  /*4fe0*/  @!P1 IMAD.IADD R60, R60, 0x1, -R16 ;  /* 0x000000013c3c9824 */ /* 0x000fe200078e0a10 */
[----:B------:R-:W-:Y:S01]  /*4ff0*/  ISETP.GT.U32.AND P1, PT, R16, R53, PT ;  /* 0x000000351000720c */ /* 0x000fe20003f24070 */
[----:B------:R-:W-:-:S04]  /*5000*/  IMAD.HI.U32 R20, R11, R50, RZ ;  /* 0x000000320b147227 */ /* 0x000fc800078e00ff */
[----:B------:R-:W-:Y:S01]  /*5010*/  IMAD.HI.U32 R22, R11, R49, RZ ;  /* 0x000000310b167227 */ /* 0x000fe200078e00ff */
[----:B------:R-:W-:-:S03]  /*5020*/  IABS R45, R181 ;  /* 0x000000b5002d7213 */ /* 0x000fc60000000000 */
[--C-:B------:R-:W-:Y:S01]  /*5030*/  @!P2 IMAD.IADD R58, R58, 0x1, -R16.reuse ;  /* 0x000000013a3aa824 */ /* 0x100fe200078e0a10 */
[----:B------:R-:W-:Y:S01]  /*5040*/  ISETP.GT.U32.AND P2, PT, R16, R51, PT ;  /* 0x000000331000720c */ /* 0x000fe20003f44070 */
[----:B------:R-:W-:Y:S01]  /*5050*/  @!P0 IMAD.IADD R54, R54, 0x1, -R16 ;  /* 0x0000000136368824 */ /* 0x000fe200078e0a10 */
[----:B------:R-:W-:Y:S01]  /*5060*/  ISETP.GT.U32.AND P0, PT, R16, R47, PT ;  /* 0x0000002f1000720c */ /* 0x000fe20003f04070 */
[----:B------:R-:W-:Y:S02]  /*5070*/  IMAD.MOV R27, RZ, RZ, -R20 ;  /* 0x000000ffff1b7224 */ /* 0x000fe400078e0a14 */
[----:B------:R-:W-:Y:S02]  /*5080*/  IMAD.MOV R22, RZ, RZ, -R22 ;  /* 0x000000ffff167224 */ /* 0x000fe400078e0a16 */
[----:B------:R-:W-:-:S04]  /*5090*/  IMAD.HI.U32 R20, R11, R46, RZ ;  /* 0x0000002e0b147227 */ /* 0x000fc800078e00ff */
[----:B------:R-:W-:Y:S01]  /*50a0*/  @!P6 IMAD.IADD R59, R59, 0x1, -R16 ;  /* 0x000000013b3be824 */ /* 0x000fe200078e0a10 */
[C---:B------:R-:W-:Y:S01]  /*50b0*/  ISETP.GT.U32.AND P6, PT, R16.reuse, R52, PT ;  /* 0x000000341000720c */ /* 0x040fe20003fc4070 */
[----:B------:R-:W-:Y:S02]  /*50c0*/  IMAD R49, R16, R22, R49 ;  /* 0x0000001610317224 */ /* 0x000fe400078e0231 */
[----:B------:R-:W-:Y:S02]  /*50d0*/  IMAD.MOV R25, RZ, RZ, -R20 ;  /* 0x000000ffff197224 */ /* 0x000fe400078e0a14 */
[----:B------:R-:W-:-:S04]  /*50e0*/  IMAD.HI.U32 R22, R11, R45, RZ ;  /* 0x0000002d0b167227 */ /* 0x000fc800078e00ff */
[C---:B------:R-:W-:Y:S02]  /*50f0*/  IMAD R46, R16.reuse, R25, R46 ;  /* 0x00000019102e7224 */ /* 0x040fe400078e022e */
[----:B------:R-:W-:Y:S02]  /*5100*/  IMAD.MOV R22, RZ, RZ, -R22 ;  /* 0x000000ffff167224 */ /* 0x000fe400078e0a16 */
[--C-:B------:R-:W-:Y:S02]  /*5110*/  @!P3 IMAD.IADD R57, R57, 0x1, -R16.reuse ;  /* 0x000000013939b824 */ /* 0x100fe400078e0a10 */
[--C-:B------:R-:W-:Y:S01]  /*5120*/  @!P1 IMAD.IADD R53, R53, 0x1, -R16.reuse ;  /* 0x0000000135359824 */ /* 0x100fe200078e0a10 */
[C---:B------:R-:W-:Y:S01]  /*5130*/  ISETP.GT.U32.AND P1, PT, R16.reuse, R46, PT ;  /* 0x0000002e1000720c */ /* 0x040fe20003f24070 */
[C---:B------:R-:W-:Y:S02]  /*5140*/  IMAD R45, R16.reuse, R22, R45 ;  /* 0x00000016102d7224 */ /* 0x040fe400078e022d */
[--C-:B------:R-:W-:Y:S01]  /*5150*/  @!P2 IMAD.IADD R51, R51, 0x1, -R16.reuse ;  /* 0x000000013333a824 */ /* 0x100fe200078e0a10 */
[C---:B------:R-:W-:Y:S01]  /*5160*/  ISETP.GT.U32.AND P2, PT, R16.reuse, R57, PT ;  /* 0x000000391000720c */ /* 0x040fe20003f44070 */
[----:B------:R-:W-:Y:S01]  /*5170*/  @!P0 IMAD.IADD R47, R47, 0x1, -R16 ;  /* 0x000000012f2f8824 */ /* 0x000fe200078e0a10 */
[----:B------:R-:W-:-:S02]  /*5180*/  ISETP.GT.U32.AND P0, PT, R16, R53, PT ;  /* 0x000000351000720c */ /* 0x000fc40003f04070 */
[----:B------:R-:W-:Y:S01]  /*5190*/  IABS R42, R178 ;  /* 0x000000b2002a7213 */ /* 0x000fe20000000000 */
[----:B------:R-:W-:Y:S01]  /*51a0*/  @!P6 IMAD.IADD R52, R52, 0x1, -R16 ;  /* 0x000000013434e824 */ /* 0x000fe200078e0a10 */
[----:B------:R-:W-:-:S03]  /*51b0*/  ISETP.GT.U32.AND P6, PT, R16, R45, PT ;  /* 0x0000002d1000720c */ /* 0x000fc60003fc4070 */
[----:B------:R-:W-:Y:S01]  /*51c0*/  IMAD.HI.U32 R25, R11, R42, RZ ;  /* 0x0000002a0b197227 */ /* 0x000fe200078e00ff */
[----:B------:R-:W-:Y:S02]  /*51d0*/  IABS R48, R184 ;  /* 0x000000b800307213 */ /* 0x000fe40000000000 */
[----:B------:R-:W-:Y:S01]  /*51e0*/  IABS R44, R180 ;  /* 0x000000b4002c7213 */ /* 0x000fe20000000000 */
[----:B------:R-:W-:Y:S01]  /*51f0*/  IMAD.MOV R25, RZ, RZ, -R25 ;  /* 0x000000ffff197224 */ /* 0x000fe200078e0a19 */
[----:B------:R-:W-:Y:S01]  /*5200*/  IABS R40, R176 ;  /* 0x000000b000287213 */ /* 0x000fe20000000000 */
[--C-:B------:R-:W-:Y:S01]  /*5210*/  @!P1 IMAD.IADD R46, R46, 0x1, -R16.reuse ;  /* 0x000000012e2e9824 */ /* 0x100fe200078e0a10 */
[----:B------:R-:W-:Y:S01]  /*5220*/  IABS R39, R175 ;  /* 0x000000af00277213 */ /* 0x000fe20000000000 */
[--C-:B------:R-:W-:Y:S01]  /*5230*/  @!P2 IMAD.IADD R57, R57, 0x1, -R16.reuse ;  /* 0x000000013939a824 */ /* 0x100fe200078e0a10 */
[C---:B------:R-:W-:Y:S01]  /*5240*/  ISETP.GT.U32.AND P2, PT, R16.reuse, R51, PT ;  /* 0x000000331000720c */ /* 0x040fe20003f44070 */
[----:B------:R-:W-:Y:S01]  /*5250*/  @!P0 IMAD.IADD R53, R53, 0x1, -R16 ;  /* 0x0000000135358824 */ /* 0x000fe200078e0a10 */
[----:B------:R-:W-:Y:S01]  /*5260*/  ISETP.GT.U32.AND P0, PT, R16, R47, PT ;  /* 0x0000002f1000720c */ /* 0x000fe20003f04070 */
[----:B------:R-:W-:Y:S01]  /*5270*/  IMAD.HI.U32 R24, R11, R48, RZ ;  /* 0x000000300b187227 */ /* 0x000fe200078e00ff */
[----:B------:R-:W-:-:S03]  /*5280*/  IABS R38, R174 ;  /* 0x000000ae00267213 */ /* 0x000fc60000000000 */
[C---:B------:R-:W-:Y:S02]  /*5290*/  IMAD R50, R16.reuse, R27, R50 ;  /* 0x0000001b10327224 */ /* 0x040fe400078e0232 */
[----:B------:R-:W-:Y:S02]  /*52a0*/  IMAD R42, R16, R25, R42 ;  /* 0x00000019102a7224 */ /* 0x000fe400078e022a */
[----:B------:R-:W-:-:S04]  /*52b0*/  IMAD.HI.U32 R27, R11, R44, RZ ;  /* 0x0000002c0b1b7227 */ /* 0x000fc800078e00ff */
[----:B------:R-:W-:-:S04]  /*52c0*/  IMAD.HI.U32 R25, R11, R40, RZ ;  /* 0x000000280b197227 */ /* 0x000fc800078e00ff */
[----:B------:R-:W-:Y:S01]  /*52d0*/  @!P6 IMAD.IADD R45, R45, 0x1, -R16 ;  /* 0x000000012d2de824 */ /* 0x000fe200078e0a10 */
[----:B------:R-:W-:Y:S01]  /*52e0*/  ISETP.GT.U32.AND P6, PT, R16, R46, PT ;  /* 0x0000002e1000720c */ /* 0x000fe20003fc4070 */
[----:B------:R-:W-:Y:S02]  /*52f0*/  IMAD.MOV R29, RZ, RZ, -R24 ;  /* 0x000000ffff1d7224 */ /* 0x000fe400078e0a18 */
[----:B------:R-:W-:Y:S02]  /*5300*/  IMAD.MOV R27, RZ, RZ, -R27 ;  /* 0x000000ffff1b7224 */ /* 0x000fe400078e0a1b */
[----:B------:R-:W-:-:S04]  /*5310*/  IMAD.HI.U32 R24, R11, R39, RZ ;  /* 0x000000270b187227 */ /* 0x000fc800078e00ff */
[----:B------:R-:W-:Y:S02]  /*5320*/  IMAD.MOV R25, RZ, RZ, -R25 ;  /* 0x000000ffff197224 */ /* 0x000fe400078e0a19 */
[----:B------:R-:W-:Y:S01]  /*5330*/  IMAD.HI.U32 R22, R11, R38, RZ ;  /* 0x000000260b167227 */ /* 0x000fe200078e00ff */
[----:B------:R-:W-:Y:S02]  /*5340*/  IABS R34, R171 ;  /* 0x000000ab00227213 */ /* 0x000fe40000000000 */
[----:B------:R-:W-:Y:S01]  /*5350*/  IABS R30, R169 ;  /* 0x000000a9001e7213 */ /* 0x000fe20000000000 */
[C---:B------:R-:W-:Y:S02]  /*5360*/  IMAD R44, R16.reuse, R27, R44 ;  /* 0x0000001b102c7224 */ /* 0x040fe400078e022c */
[----:B------:R-:W-:Y:S02]  /*5370*/  IMAD.MOV R24, RZ, RZ, -R24 ;  /* 0x000000ffff187224 */ /* 0x000fe400078e0a18 */
[----:B------:R-:W-:-:S02]  /*5380*/  IMAD R40, R16, R25, R40 ;  /* 0x0000001910287224 */ /* 0x000fc400078e0228 */
[----:B------:R-:W-:Y:S02]  /*5390*/  IMAD.MOV R22, RZ, RZ, -R22 ;  /* 0x000000ffff167224 */ /* 0x000fe400078e0a16 */
[C---:B------:R-:W-:Y:S02]  /*53a0*/  IMAD R39, R16.reuse, R24, R39 ;  /* 0x0000001810277224 */ /* 0x040fe400078e0227 */
[--C-:B------:R-:W-:Y:S01]  /*53b0*/  @!P2 IMAD.IADD R51, R51, 0x1, -R16.reuse ;  /* 0x000000013333a824 */ /* 0x100fe200078e0a10 */
[C---:B------:R-:W-:Y:S01]  /*53c0*/  ISETP.GT.U32.AND P2, PT, R16.reuse, R44, PT ;  /* 0x0000002c1000720c */ /* 0x040fe20003f44070 */
[----:B------:R-:W-:Y:S01]  /*53d0*/  @!P0 IMAD.IADD R47, R47, 0x1, -R16 ;  /* 0x000000012f2f8824 */ /* 0x000fe200078e0a10 */
[C---:B------:R-:W-:Y:S01]  /*53e0*/  ISETP.GT.U32.AND P0, PT, R16.reuse, R40, PT ;  /* 0x000000281000720c */ /* 0x040fe20003f04070 */
[----:B------:R-:W-:Y:S02]  /*53f0*/  IMAD R38, R16, R22, R38 ;  /* 0x0000001610267224 */ /* 0x000fe400078e0226 */
[----:B------:R-:W-:-:S04]  /*5400*/  IMAD.HI.U32 R25, R11, R34, RZ ;  /* 0x000000220b197227 */ /* 0x000fc800078e00ff */
[----:B------:R-:W-:Y:S01]  /*5410*/  IMAD.HI.U32 R22, R11, R30, RZ ;  /* 0x0000001e0b167227 */ /* 0x000fe200078e00ff */
[----:B------:R-:W-:-:S03]  /*5420*/  IABS R27, R166 ;  /* 0x000000a6001b7213 */ /* 0x000fc60000000000 */
[----:B------:R-:W-:Y:S01]  /*5430*/  @!P6 IMAD.IADD R46, R46, 0x1, -R16 ;  /* 0x000000012e2ee824 */ /* 0x000fe200078e0a10 */
[C---:B------:R-:W-:Y:S01]  /*5440*/  ISETP.GT.U32.AND P6, PT, R16.reuse, R39, PT ;  /* 0x000000271000720c */ /* 0x040fe20003fc4070 */
[----:B------:R-:W-:Y:S02]  /*5450*/  IMAD.MOV R25, RZ, RZ, -R25 ;  /* 0x000000ffff197224 */ /* 0x000fe400078e0a19 */
[----:B------:R-:W-:Y:S02]  /*5460*/  IMAD.MOV R22, RZ, RZ, -R22 ;  /* 0x000000ffff167224 */ /* 0x000fe400078e0a16 */
[C---:B------:R-:W-:Y:S02]  /*5470*/  IMAD R34, R16.reuse, R25, R34 ;  /* 0x0000001910227224 */ /* 0x040fe400078e0222 */
[----:B------:R-:W-:Y:S02]  /*5480*/  IMAD R30, R16, R22, R30 ;  /* 0x00000016101e7224 */ /* 0x000fe400078e021e */
[----:B------:R-:W-:-:S04]  /*5490*/  IMAD.HI.U32 R25, R11, R27, RZ ;  /* 0x0000001b0b197227 */ /* 0x000fc800078e00ff */
[--C-:B------:R-:W-:Y:S02]  /*54a0*/  @!P2 IMAD.IADD R44, R44, 0x1, -R16.reuse ;  /* 0x000000012c2ca824 */ /* 0x100fe400078e0a10 */
[--C-:B------:R-:W-:Y:S01]  /*54b0*/  @!P0 IMAD.IADD R40, R40, 0x1, -R16.reuse ;  /* 0x0000000128288824 */ /* 0x100fe200078e0a10 */
[C---:B------:R-:W-:Y:S01]  /*54c0*/  ISETP.GT.U32.AND P0, PT, R16.reuse, R30, PT ;  /* 0x0000001e1000720c */ /* 0x040fe20003f04070 */
[----:B------:R-:W-:Y:S02]  /*54d0*/  IMAD.MOV R25, RZ, RZ, -R25 ;  /* 0x000000ffff197224 */ /* 0x000fe400078e0a19 */
[----:B------:R-:W-:Y:S01]  /*54e0*/  @!P6 IMAD.IADD R39, R39, 0x1, -R16 ;  /* 0x000000012727e824 */ /* 0x000fe200078e0a10 */
[C---:B------:R-:W-:Y:S01]  /*54f0*/  ISETP.GT.U32.AND P6, PT, R16.reuse, R44, PT ;  /* 0x0000002c1000720c */ /* 0x040fe20003fc4070 */
[----:B------:R-:W-:Y:S01]  /*5500*/  IMAD R27, R16, R25, R27 ;  /* 0x00000019101b7224 */ /* 0x000fe200078e021b */
[----:B---3--:R-:W-:-:S05]  /*5510*/  IABS R25, R158 ;  /* 0x0000009e00197213 */ /* 0x008fca0000000000 */
[----:B------:R-:W-:Y:S01]  /*5520*/  IMAD.HI.U32 R18, R11, R25, RZ ;  /* 0x000000190b127227 */ /* 0x000fe200078e00ff */
[----:B------:R-:W-:-:S03]  /*5530*/  IABS R26, R156 ;  /* 0x0000009c001a7213 */ /* 0x000fc60000000000 */
[----:B------:R-:W-:Y:S02]  /*5540*/  @!P0 IMAD.IADD R30, R30, 0x1, -R16 ;  /* 0x000000011e1e8824 */ /* 0x000fe400078e0a10 */
[----:B------:R-:W-:Y:S02]  /*5550*/  IMAD.MOV R18, RZ, RZ, -R18 ;  /* 0x000000ffff127224 */ /* 0x000fe400078e0a12 */
[----:B------:R-:W-:Y:S01]  /*5560*/  @!P6 IMAD.IADD R44, R44, 0x1, -R16 ;  /* 0x000000012c2ce824 */ /* 0x000fe200078e0a10 */
[C---:B------:R-:W-:Y:S01]  /*5570*/  ISETP.GT.U32.AND P6, PT, R16.reuse, R30, PT ;  /* 0x0000001e1000720c */ /* 0x040fe20003fc4070 */
[----:B------:R-:W-:Y:S02]  /*5580*/  IMAD R25, R16, R18, R25 ;  /* 0x0000001210197224 */ /* 0x000fe400078e0219 */
[----:B------:R-:W-:-:S04]  /*5590*/  IMAD.HI.U32 R18, R11, R26, RZ ;  /* 0x0000001a0b127227 */ /* 0x000fc800078e00ff */
[----:B------:R-:W-:-:S04]  /*55a0*/  IMAD.MOV R18, RZ, RZ, -R18 ;  /* 0x000000ffff127224 */ /* 0x000fc800078e0a12 */
[----:B------:R-:W-:Y:S02]  /*55b0*/  IMAD R26, R16, R18, R26 ;  /* 0x00000012101a7224 */ /* 0x000fe400078e021a */
[----:B------:R-:W-:-:S03]  /*55c0*/  @!P6 IMAD.IADD R30, R30, 0x1, -R16 ;  /* 0x000000011e1ee824 */ /* 0x000fc600078e0a10 */
[----:B------:R-:W-:Y:S01]  /*55d0*/  ISETP.GT.U32.AND P6, PT, R16, R26, PT ;  /* 0x0000001a1000720c */ /* 0x000fe20003fc4070 */
[----:B------:R-:W-:Y:S04]  /*55e0*/  STL [R1+0x530], R189 ;  /* 0x000530bd01007387 */ /* 0x000fe80000100800 */
[----:B------:R0:W-:Y:S04]  /*55f0*/  STL [R1+0x534], R251 ;  /* 0x000534fb01007387 */ /* 0x0001e80000100800 */
[----:B------:R-:W-:Y:S04]  /*5600*/  STL [R1+0x538], R249 ;  /* 0x000538f901007387 */ /* 0x000fe80000100800 */
[----:B------:R-:W-:Y:S01]  /*5610*/  STL [R1+0x53c], R247 ;  /* 0x00053cf701007387 */ /* 0x000fe20000100800 */
[----:B------:R-:W-:Y:S01]  /*5620*/  @!P6 IMAD.IADD R26, R26, 0x1, -R16 ;  /* 0x000000011a1ae824 */ /* 0x000fe200078e0a10 */
[----:B------:R-:W-:-:S02]  /*5630*/  ISETP.GE.AND P6, PT, R0, RZ, PT ;  /* 0x000000ff0000720c */ /* 0x000fc40003fc6270 */
[----:B------:R1:W-:Y:S04]  /*5640*/  STL [R1+0x540], R245 ;  /* 0x000540f501007387 */ /* 0x0003e80000100800 */
[----:B0-----:R-:W2:Y:S04]  /*5650*/  LDL R251, [R1+0x2dc] ;  /* 0x0002dc0001fb7983 */ /* 0x001ea80000100800 */
[----:B------:R-:W3:Y:S04]  /*5660*/  LDL R189, [R1+0x2e0] ;  /* 0x0002e00001bd7983 */ /* 0x000ee80000100800 */
[----:B------:R-:W5:Y:S01]  /*5670*/  LDL R0, [R1+0x2e4] ;  /* 0x0002e40001007983 */ /* 0x000f620000100800 */
[C---:B------:R-:W-:Y:S01]  /*5680*/  ISETP.GT.U32.AND P5, PT, R16.reuse, R77, PT ;  /* 0x0000004d1000720c */ /* 0x040fe20003fa4070 */
[C---:B------:R-:W-:Y:S01]  /*5690*/  IMAD R48, R16.reuse, R29, R48 ;  /* 0x0000001d10307224 */ /* 0x040fe200078e0230 */
[----:B------:R-:W-:Y:S01]  /*56a0*/  ISETP.GT.U32.AND P3, PT, R16, R50, PT ;  /* 0x000000321000720c */ /* 0x000fe20003f64070 */
[----:B-1----:R-:W5:Y:S01]  /*56b0*/  LDL R245, [R1+0x2ec] ;  /* 0x0002ec0001f57983 */ /* 0x002f620000100800 */
[----:B------:R-:W-:-:S02]  /*56c0*/  IABS R43, R179 ;  /* 0x000000b3002b7213 */ /* 0x000fc40000000000 */
[----:B------:R-:W-:Y:S01]  /*56d0*/  IABS R41, R177 ;  /* 0x000000b100297213 */ /* 0x000fe20000000000 */
[----:B------:R-:W5:Y:S06]  /*56e0*/  LDL R247, [R1+0x2f0] ;  /* 0x0002f00001f77983 */ /* 0x000f6c0000100800 */
[----:B------:R-:W-:Y:S01]  /*56f0*/  @!P5 IMAD.IADD R77, R77, 0x1, -R16 ;  /* 0x000000014d4dd824 */ /* 0x000fe200078e0a10 */
[----:B------:R-:W-:-:S13]  /*5700*/  ISETP.GT.U32.AND P5, PT, R16, R70, PT ;  /* 0x000000461000720c */ /* 0x000fda0003fa4070 */
[----:B------:R-:W-:Y:S01]  /*5710*/  @!P5 IMAD.IADD R70, R70, 0x1, -R16 ;  /* 0x000000014646d824 */ /* 0x000fe200078e0a10 */
[----:B------:R-:W-:-:S04]  /*5720*/  ISETP.GT.U32.AND P5, PT, R16, R63, PT ;  /* 0x0000003f1000720c */ /* 0x000fc80003fa4070 */
[----:B------:R-:W-:-:S09]  /*5730*/  ISETP.GT.U32.AND P4, PT, R16, R70, PT ;  /* 0x000000461000720c */ /* 0x000fd20003f84070 */
[----:B------:R-:W-:Y:S01]  /*5740*/  @!P5 IMAD.IADD R63, R63, 0x1, -R16 ;  /* 0x000000013f3fd824 */ /* 0x000fe200078e0a10 */
[----:B------:R-:W-:-:S03]  /*5750*/  ISETP.GT.U32.AND P5, PT, R16, R69, PT ;  /* 0x000000451000720c */ /* 0x000fc60003fa4070 */
[----:B------:R-:W-:Y:S01]  /*5760*/  @!P4 IMAD.IADD R70, R70, 0x1, -R16 ;  /* 0x000000014646c824 */ /* 0x000fe200078e0a10 */
        /* <DEDUP_REMOVED lines=9> */
[--C-:B------:R-:W-:Y:S01]  /*5800*/  @!P5 IMAD.IADD R55, R55, 0x1, -R16.reuse ;  /* 0x000000013737d824 */ /* 0x100fe200078e0a10 */
[----:B------:R-:W-:Y:S01]  /*5810*/  ISETP.GT.U32.AND P5, PT, R16, R48, PT ;  /* 0x000000301000720c */ /* 0x000fe20003fa4070 */
[----:B------:R-:W-:Y:S01]  /*5820*/  @!P3 IMAD.IADD R50, R50, 0x1, -R16 ;  /* 0x000000013232b824 */ /* 0x000fe200078e0a10 */
[----:B------:R-:W-:Y:S01]  /*5830*/  ISETP.GT.U32.AND P3, PT, R16, R56, PT ;  /* 0x000000381000720c */ /* 0x000fe20003f64070 */
[----:B------:R-:W-:-:S04]  /*5840*/  IMAD.HI.U32 R20, R11, R43, RZ ;  /* 0x0000002b0b147227 */ /* 0x000fc800078e00ff */
[----:B------:R-:W-:-:S06]  /*5850*/  @!P4 IMAD.IADD R49, R49, 0x1, -R16 ;  /* 0x000000013131c824 */ /* 0x000fcc00078e0a10 */
[----:B------:R-:W-:Y:S01]  /*5860*/  @!P5 IMAD.IADD R48, R48, 0x1, -R16 ;  /* 0x000000013030d824 */ /* 0x000fe200078e0a10 */
[C---:B------:R-:W-:Y:S01]  /*5870*/  ISETP.GT.U32.AND P5, PT, R16.reuse, R54, PT ;  /* 0x000000361000720c */ /* 0x040fe20003fa4070 */
[----:B------:R-:W-:Y:S01]  /*5880*/  IMAD.MOV R20, RZ, RZ, -R20 ;  /* 0x000000ffff147224 */ /* 0x000fe200078e0a14 */
[C---:B------:R-:W-:Y:S02]  /*5890*/  ISETP.GT.U32.AND P4, PT, R16.reuse, R55, PT ;  /* 0x000000371000720c */ /* 0x040fe40003f84070 */
[C---:B------:R-:W-:Y:S01]  /*58a0*/  ISETP.GT.U32.AND P1, PT, R16.reuse, R52, PT ;  /* 0x000000341000720c */ /* 0x040fe20003f24070 */
[----:B------:R-:W-:Y:S02]  /*58b0*/  IMAD R43, R16, R20, R43 ;  /* 0x00000014102b7224 */ /* 0x000fe400078e022b */
[----:B------:R-:W-:Y:S01]  /*58c0*/  IMAD.HI.U32 R20, R11, R41, RZ ;  /* 0x000000290b147227 */ /* 0x000fe200078e00ff */
[----:B------:R-:W-:-:S03]  /*58d0*/  IABS R37, R173 ;  /* 0x000000ad00257213 */ /* 0x000fc60000000000 */
[--C-:B------:R-:W-:Y:S01]  /*58e0*/  @!P3 IMAD.IADD R56, R56, 0x1, -R16.reuse ;  /* 0x000000013838b824 */ /* 0x100fe200078e0a10 */
[----:B------:R-:W-:Y:S01]  /*58f0*/  ISETP.GT.U32.AND P3, PT, R16, R50, PT ;  /* 0x000000321000720c */ /* 0x000fe20003f64070 */
[----:B------:R-:W-:Y:S01]  /*5900*/  @!P5 IMAD.IADD R54, R54, 0x1, -R16 ;  /* 0x000000013636d824 */ /* 0x000fe200078e0a10 */
[C---:B------:R-:W-:Y:S01]  /*5910*/  ISETP.GT.U32.AND P5, PT, R16.reuse, R48, PT ;  /* 0x000000301000720c */ /* 0x040fe20003fa4070 */
[----:B------:R-:W-:Y:S02]  /*5920*/  IMAD.MOV R20, RZ, RZ, -R20 ;  /* 0x000000ffff147224 */ /* 0x000fe400078e0a14 */
[----:B------:R-:W-:Y:S01]  /*5930*/  @!P4 IMAD.IADD R55, R55, 0x1, -R16 ;  /* 0x000000013737c824 */ /* 0x000fe200078e0a10 */
[C---:B------:R-:W-:Y:S01]  /*5940*/  ISETP.GT.U32.AND P4, PT, R16.reuse, R49, PT ;  /* 0x000000311000720c */ /* 0x040fe20003f84070 */
[----:B------:R-:W-:Y:S02]  /*5950*/  IMAD R41, R16, R20, R41 ;  /* 0x0000001410297224 */ /* 0x000fe400078e0229 */
[----:B------:R-:W-:Y:S01]  /*5960*/  IMAD.HI.U32 R20, R11, R37, RZ ;  /* 0x000000250b147227 */ /* 0x000fe200078e00ff */
[----:B------:R-:W-:-:S03]  /*5970*/  IABS R36, R172 ;  /* 0x000000ac00247213 */ /* 0x000fc60000000000 */
[----:B------:R-:W-:Y:S01]  /*5980*/  @!P1 IMAD.IADD R52, R52, 0x1, -R16 ;  /* 0x0000000134349824 */ /* 0x000fe200078e0a10 */
[----:B------:R-:W-:Y:S01]  /*5990*/  ISETP.GT.U32.AND P1, PT, R16, R45, PT ;  /* 0x0000002d1000720c */ /* 0x000fe20003f24070 */
[----:B------:R-:W-:Y:S01]  /*59a0*/  IMAD.MOV R20, RZ, RZ, -R20 ;  /* 0x000000ffff147224 */ /* 0x000fe200078e0a14 */
[----:B------:R-:W-:Y:S01]  /*59b0*/  IABS R32, R170 ;  /* 0x000000aa00207213 */ /* 0x000fe20000000000 */
[--C-:B------:R-:W-:Y:S01]  /*59c0*/  @!P3 IMAD.IADD R50, R50, 0x1, -R16.reuse ;  /* 0x000000013232b824 */ /* 0x100fe200078e0a10 */
[----:B------:R-:W-:Y:S01]  /*59d0*/  ISETP.GT.U32.AND P3, PT, R16, R43, PT ;  /* 0x0000002b1000720c */ /* 0x000fe20003f64070 */
[----:B------:R-:W-:Y:S01]  /*59e0*/  @!P5 IMAD.IADD R48, R48, 0x1, -R16 ;  /* 0x000000013030d824 */ /* 0x000fe200078e0a10 */
[C---:B------:R-:W-:Y:S01]  /*59f0*/  ISETP.GT.U32.AND P5, PT, R16.reuse, R41, PT ;  /* 0x000000291000720c */ /* 0x040fe20003fa4070 */
[----:B------:R-:W-:Y:S02]  /*5a00*/  IMAD R37, R16, R20, R37 ;  /* 0x0000001410257224 */ /* 0x000fe400078e0225 */
[----:B------:R-:W-:-:S04]  /*5a10*/  IMAD.HI.U32 R20, R11, R36, RZ ;  /* 0x000000240b147227 */ /* 0x000fc800078e00ff */
[----:B------:R-:W-:-:S04]  /*5a20*/  IMAD.HI.U32 R24, R11, R32, RZ ;  /* 0x000000200b187227 */ /* 0x000fc800078e00ff */
[----:B------:R-:W-:Y:S01]  /*5a30*/  @!P4 IMAD.IADD R49, R49, 0x1, -R16 ;  /* 0x000000013131c824 */ /* 0x000fe200078e0a10 */
[C---:B------:R-:W-:Y:S01]  /*5a40*/  ISETP.GT.U32.AND P4, PT, R16.reuse, R42, PT ;  /* 0x0000002a1000720c */ /* 0x040fe20003f84070 */
[----:B------:R-:W-:Y:S02]  /*5a50*/  IMAD.MOV R20, RZ, RZ, -R20 ;  /* 0x000000ffff147224 */ /* 0x000fe400078e0a14 */
[----:B------:R-:W-:Y:S02]  /*5a60*/  IMAD.MOV R24, RZ, RZ, -R24 ;  /* 0x000000ffff187224 */ /* 0x000fe400078e0a18 */
[----:B------:R-:W-:Y:S01]  /*5a70*/  @!P1 IMAD.IADD R45, R45, 0x1, -R16 ;  /* 0x000000012d2d9824 */ /* 0x000fe200078e0a10 */
[C---:B------:R-:W-:Y:S01]  /*5a80*/  ISETP.GT.U32.AND P1, PT, R16.reuse, R38, PT ;  /* 0x000000261000720c */ /* 0x040fe20003f24070 */
[C---:B------:R-:W-:Y:S02]  /*5a90*/  IMAD R36, R16.reuse, R20, R36 ;  /* 0x0000001410247224 */ /* 0x040fe400078e0224 */
[----:B------:R-:W-:-:S02]  /*5aa0*/  IMAD R32, R16, R24, R32 ;  /* 0x0000001810207224 */ /* 0x000fc400078e0220 */
[--C-:B------:R-:W-:Y:S01]  /*5ab0*/  @!P3 IMAD.IADD R43, R43, 0x1, -R16.reuse ;  /* 0x000000012b2bb824 */ /* 0x100fe200078e0a10 */
[C---:B------:R-:W-:Y:S01]  /*5ac0*/  ISETP.GT.U32.AND P3, PT, R16.reuse, R36, PT ;  /* 0x000000241000720c */ /* 0x040fe20003f64070 */
[--C-:B------:R-:W-:Y:S01]  /*5ad0*/  @!P5 IMAD.IADD R41, R41, 0x1, -R16.reuse ;  /* 0x000000012929d824 */ /* 0x100fe200078e0a10 */
[----:B------:R-:W-:Y:S01]  /*5ae0*/  ISETP.GT.U32.AND P5, PT, R16, R32, PT ;  /* 0x000000201000720c */ /* 0x000fe20003fa4070 */
[--C-:B------:R-:W-:Y:S01]  /*5af0*/  @!P4 IMAD.IADD R42, R42, 0x1, -R16.reuse ;  /* 0x000000012a2ac824 */ /* 0x100fe200078e0a10 */
[C---:B------:R-:W-:Y:S02]  /*5b00*/  ISETP.GT.U32.AND P2, PT, R16.reuse, R37, PT ;  /* 0x000000251000720c */ /* 0x040fe40003f44070 */
[----:B------:R-:W-:Y:S02]  /*5b10*/  IABS R29, R168 ;  /* 0x000000a8001d7213 */ /* 0x000fe40000000000 */
[----:B------:R-:W-:Y:S01]  /*5b20*/  ISETP.GT.U32.AND P4, PT, R16, R34, PT ;  /* 0x000000221000720c */ /* 0x000fe20003f84070 */
[----:B------:R-:W-:Y:S01]  /*5b30*/  @!P1 IMAD.IADD R38, R38, 0x1, -R16 ;  /* 0x0000000126269824 */ /* 0x000fe200078e0a10 */
[----:B------:R-:W-:Y:S01]  /*5b40*/  ISETP.GT.U32.AND P1, PT, R16, R43, PT ;  /* 0x0000002b1000720c */ /* 0x000fe20003f24070 */
[----:B------:R-:W-:Y:S01]  /*5b50*/  IMAD.HI.U32 R20, R11, R29, RZ ;  /* 0x0000001d0b147227 */ /* 0x000fe200078e00ff */
[----:B------:R-:W-:-:S02]  /*5b60*/  IABS R31, R164 ;  /* 0x000000a4001f7213 */ /* 0x000fc40000000000 */
[----:B------:R-:W-:Y:S01]  /*5b70*/  IABS R28, R167 ;  /* 0x000000a7001c7213 */ /* 0x000fe20000000000 */
[--C-:B------:R-:W-:Y:S01]  /*5b80*/  @!P3 IMAD.IADD R36, R36, 0x1, -R16.reuse ;  /* 0x000000012424b824 */ /* 0x100fe200078e0a10 */
[----:B------:R-:W-:Y:S01]  /*5b90*/  ISETP.GT.U32.AND P3, PT, R16, R41, PT ;  /* 0x000000291000720c */ /* 0x000fe20003f64070 */
[----:B------:R-:W-:Y:S01]  /*5ba0*/  @!P5 IMAD.IADD R32, R32, 0x1, -R16 ;  /* 0x000000012020d824 */ /* 0x000fe200078e0a10 */
[C---:B------:R-:W-:Y:S01]  /*5bb0*/  ISETP.GT.U32.AND P5, PT, R16.reuse, R39, PT ;  /* 0x000000271000720c */ /* 0x040fe20003fa4070 */
[----:B------:R-:W-:Y:S02]  /*5bc0*/  IMAD.MOV R20, RZ, RZ, -R20 ;  /* 0x000000ffff147224 */ /* 0x000fe400078e0a14 */
[----:B------:R-:W-:Y:S01]  /*5bd0*/  @!P2 IMAD.IADD R37, R37, 0x1, -R16 ;  /* 0x000000012525a824 */ /* 0x000fe200078e0a10 */
[C---:B------:R-:W-:Y:S01]  /*5be0*/  ISETP.GT.U32.AND P2, PT, R16.reuse, R42, PT ;  /* 0x0000002a1000720c */ /* 0x040fe20003f44070 */
[C---:B------:R-:W-:Y:S01]  /*5bf0*/  IMAD R29, R16.reuse, R20, R29 ;  /* 0x00000014101d7224 */ /* 0x040fe200078e021d */
[----:B------:R-:W-:Y:S01]  /*5c00*/  ISETP.GT.U32.AND P0, PT, R16, R38, PT ;  /* 0x000000261000720c */ /* 0x000fe20003f04070 */
[----:B------:R-:W-:-:S04]  /*5c10*/  IMAD.HI.U32 R24, R11, R31, RZ ;  /* 0x0000001f0b187227 */ /* 0x000fc800078e00ff */
[----:B------:R-:W-:Y:S01]  /*5c20*/  @!P4 IMAD.IADD R34, R34, 0x1, -R16 ;  /* 0x000000012222c824 */ /* 0x000fe200078e0a10 */
[----:B------:R-:W-:Y:S01]  /*5c30*/  ISETP.GT.U32.AND P4, PT, R16, R40, PT ;  /* 0x000000281000720c */ /* 0x000fe20003f84070 */
[----:B------:R-:W-:Y:S01]  /*5c40*/  IMAD.HI.U32 R20, R11, R28, RZ ;  /* 0x0000001c0b147227 */ /* 0x000fe200078e00ff */
[----:B------:R-:W-:-:S03]  /*5c50*/  IABS R35, R162 ;  /* 0x000000a200237213 */ /* 0x000fc60000000000 */
[----:B------:R-:W-:Y:S02]  /*5c60*/  IMAD.MOV R24, RZ, RZ, -R24 ;  /* 0x000000ffff187224 */ /* 0x000fe400078e0a18 */
[----:B------:R-:W-:Y:S01]  /*5c70*/  @!P1 IMAD.IADD R43, R43, 0x1, -R16 ;  /* 0x000000012b2b9824 */ /* 0x000fe200078e0a10 */
[C---:B------:R-:W-:Y:S01]  /*5c80*/  ISETP.GT.U32.AND P1, PT, R16.reuse, R37, PT ;  /* 0x000000251000720c */ /* 0x040fe20003f24070 */
[----:B------:R-:W-:Y:S02]  /*5c90*/  IMAD.MOV R20, RZ, RZ, -R20 ;  /* 0x000000ffff147224 */ /* 0x000fe400078e0a14 */
[C---:B------:R-:W-:Y:S01]  /*5ca0*/  IMAD R31, R16.reuse, R24, R31 ;  /* 0x00000018101f7224 */ /* 0x040fe200078e021f */
[----:B----4-:R-:W-:Y:S01]  /*5cb0*/  IABS R24, R154 ;  /* 0x0000009a00187213 */ /* 0x010fe20000000000 */
[C---:B------:R-:W-:Y:S02]  /*5cc0*/  IMAD R28, R16.reuse, R20, R28 ;  /* 0x00000014101c7224 */ /* 0x040fe400078e021c */
[--C-:B------:R-:W-:Y:S01]  /*5cd0*/  @!P3 IMAD.IADD R41, R41, 0x1, -R16.reuse ;  /* 0x000000012929b824 */ /* 0x100fe200078e0a10 */
[C---:B------:R-:W-:Y:S01]  /*5ce0*/  ISETP.GT.U32.AND P3, PT, R16.reuse, R34, PT ;  /* 0x000000221000720c */ /* 0x040fe20003f64070 */
        /* <DEDUP_REMOVED lines=12> */
[----:B------:R-:W-:-:S04]  /*5db0*/  IMAD.HI.U32 R20, R11, R33, RZ ;  /* 0x000000210b147227 */ /* 0x000fc800078e00ff */
[----:B------:R-:W-:Y:S02]  /*5dc0*/  IMAD.MOV R18, RZ, RZ, -R18 ;  /* 0x000000ffff127224 */ /* 0x000fe400078e0a12 */
[----:B------:R-:W-:Y:S01]  /*5dd0*/  @!P1 IMAD.IADD R37, R37, 0x1, -R16 ;  /* 0x0000000125259824 */ /* 0x000fe200078e0a10 */
[C---:B------:R-:W-:Y:S01]  /*5de0*/  ISETP.GT.U32.AND P1, PT, R16.reuse, R27, PT ;  /* 0x0000001b1000720c */ /* 0x040fe20003f24070 */
[C---:B------:R-:W-:Y:S02]  /*5df0*/  IMAD R35, R16.reuse, R22, R35 ;  /* 0x0000001610237224 */ /* 0x040fe400078e0223 */
[----:B------:R-:W-:Y:S01]  /*5e00*/  IMAD.MOV R20, RZ, RZ, -R20 ;  /* 0x000000ffff147224 */ /* 0x000fe200078e0a14 */
[----:B------:R-:W4:Y:S01]  /*5e10*/  LDL R22, [R1+0x2e8] ;  /* 0x0002e80001167983 */ /* 0x000f220000100800 */
[----:B------:R-:W-:Y:S01]  /*5e20*/  IMAD R24, R16, R18, R24 ;  /* 0x0000001210187224 */ /* 0x000fe200078e0218 */
[----:B------:R-:W-:Y:S01]  /*5e30*/  IABS R18, R152 ;  /* 0x0000009800127213 */ /* 0x000fe20000000000 */
[--C-:B------:R-:W-:Y:S01]  /*5e40*/  @!P3 IMAD.IADD R34, R34, 0x1, -R16.reuse ;  /* 0x000000012222b824 */ /* 0x100fe200078e0a10 */
[----:B------:R-:W-:Y:S01]  /*5e50*/  ISETP.GT.U32.AND P3, PT, R16, R35, PT ;  /* 0x000000231000720c */ /* 0x000fe20003f64070 */
[----:B------:R-:W-:-:S02]  /*5e60*/  @!P5 IMAD.IADD R29, R29, 0x1, -R16 ;  /* 0x000000011d1dd824 */ /* 0x000fc400078e0a10 */
[----:B------:R-:W-:Y:S02]  /*5e70*/  IMAD R33, R16, R20, R33 ;  /* 0x0000001410217224 */ /* 0x000fe400078e0221 */
[--C-:B------:R-:W-:Y:S01]  /*5e80*/  @!P2 IMAD.IADD R36, R36, 0x1, -R16.reuse ;  /* 0x000000012424a824 */ /* 0x100fe200078e0a10 */
[----:B------:R-:W-:Y:S01]  /*5e90*/  ISETP.GT.U32.AND P2, PT, R16, R31, PT ;  /* 0x0000001f1000720c */ /* 0x000fe20003f44070 */
[----:B------:R-:W-:Y:S01]  /*5ea0*/  @!P0 IMAD.IADD R28, R28, 0x1, -R16 ;  /* 0x000000011c1c8824 */ /* 0x000fe200078e0a10 */
[----:B------:R-:W-:Y:S01]  /*5eb0*/  ISETP.GT.U32.AND P0, PT, R16, R29, PT ;  /* 0x0000001d1000720c */ /* 0x000fe20003f04070 */
[----:B------:R-:W-:-:S04]  /*5ec0*/  IMAD.HI.U32 R11, R11, R18, RZ ;  /* 0x000000120b0b7227 */ /* 0x000fc800078e00ff */
[--C-:B------:R-:W-:Y:S01]  /*5ed0*/  @!P4 IMAD.IADD R32, R32, 0x1, -R16.reuse ;  /* 0x000000012020c824 */ /* 0x100fe200078e0a10 */
[C---:B------:R-:W-:Y:S01]  /*5ee0*/  ISETP.GT.U32.AND P4, PT, R16.reuse, R33, PT ;  /* 0x000000211000720c */ /* 0x040fe20003f84070 */
[----:B------:R-:W-:Y:S01]  /*5ef0*/  IMAD.MOV R11, RZ, RZ, -R11 ;  /* 0x000000ffff0b7224 */ /* 0x000fe200078e0a0b */
[C---:B------:R-:W-:Y:S01]  /*5f00*/  ISETP.GT.U32.AND P5, PT, R16.reuse, R25, PT ;  /* 0x000000191000720c */ /* 0x040fe20003fa4070 */
[----:B------:R-:W-:Y:S01]  /*5f10*/  @!P1 IMAD.IADD R27, R27, 0x1, -R16 ;  /* 0x000000011b1b9824 */ /* 0x000fe200078e0a10 */
[C---:B------:R-:W-:Y:S01]  /*5f20*/  ISETP.GT.U32.AND P1, PT, R16.reuse, R24, PT ;  /* 0x000000181000720c */ /* 0x040fe20003f24070 */
[C---:B------:R-:W-:Y:S02]  /*5f30*/  IMAD R11, R16.reuse, R11, R18 ;  /* 0x0000000b100b7224 */ /* 0x040fe400078e0212 */
[--C-:B------:R-:W-:Y:S01]  /*5f40*/  @!P3 IMAD.IADD R35, R35, 0x1, -R16.reuse ;  /* 0x000000012323b824 */ /* 0x100fe200078e0a10 */
[----:B------:R-:W4:Y:S01]  /*5f50*/  LDL R18, [R1+0x2d8] ;  /* 0x0002d80001127983 */ /* 0x000f220000100800 */
        /* <DEDUP_REMOVED lines=9> */
[----:B------:R-:W-:-:S05]  /*5ff0*/  ISETP.GT.U32.AND P1, PT, R16, R33, PT ;  /* 0x000000211000720c */ /* 0x000fca0003f24070 */
[--C-:B------:R-:W-:Y:S02]  /*6000*/  @!P2 IMAD.IADD R11, R11, 0x1, -R16.reuse ;  /* 0x000000010b0ba824 */ /* 0x100fe400078e0a10 */
[--C-:B------:R-:W-:Y:S01]  /*6010*/  @!P0 IMAD.IADD R35, R35, 0x1, -R16.reuse ;  /* 0x0000000123238824 */ /* 0x100fe200078e0a10 */
[----:B------:R-:W-:Y:S01]  /*6020*/  ISETP.NE.AND P0, PT, R4, RZ, PT ;  /* 0x000000ff0400720c */ /* 0x000fe20003f05270 */
[--C-:B------:R-:W-:Y:S01]  /*6030*/  @!P4 IMAD.IADD R27, R27, 0x1, -R16.reuse ;  /* 0x000000011b1bc824 */ /* 0x100fe200078e0a10 */
[C---:B------:R-:W-:Y:S01]  /*6040*/  ISETP.GT.U32.AND P2, PT, R16.reuse, R25, PT ;  /* 0x000000191000720c */ /* 0x040fe20003f44070 */
[--C-:B------:R-:W-:Y:S01]  /*6050*/  @!P5 IMAD.IADD R31, R31, 0x1, -R16.reuse ;  /* 0x000000011f1fd824 */ /* 0x100fe200078e0a10 */
[C---:B------:R-:W-:Y:S01]  /*6060*/  ISETP.GT.U32.AND P4, PT, R16.reuse, R11, PT ;  /* 0x0000000b1000720c */ /* 0x040fe20003f84070 */
[----:B------:R-:W-:Y:S01]  /*6070*/  @!P1 IMAD.IADD R33, R33, 0x1, -R16 ;  /* 0x0000000121219824 */ /* 0x000fe200078e0a10 */
[----:B------:R-:W-:Y:S02]  /*6080*/  ISETP.GT.U32.AND P5, PT, R16, R24, PT ;  /* 0x000000181000720c */ /* 0x000fe40003fa4070 */
[----:B------:R-:W-:Y:S01]  /*6090*/  ISETP.GE.AND P1, PT, R2, RZ, PT ;  /* 0x000000ff0200720c */ /* 0x000fe20003f26270 */
[----:B------:R-:W-:-:S04]  /*60a0*/  @!P6 IMAD.MOV R3, RZ, RZ, -R3 ;  /* 0x000000ffff03e224 */ /* 0x000fc800078e0a03 */
[----:B------:R-:W-:Y:S01]  /*60b0*/  @!P0 LOP3.LUT R3, RZ, R4, RZ, 0x33, !PT ;  /* 0x00000004ff038212 */ /* 0x000fe200078e33ff */
[----:B------:R-:W-:Y:S02]  /*60c0*/  IMAD.MOV.U32 R4, RZ, RZ, R14 ;  /* 0x000000ffff047224 */ /* 0x000fe400078e000e */
[--C-:B------:R-:W-:Y:S01]  /*60d0*/  @!P2 IMAD.IADD R25, R25, 0x1, -R16.reuse ;  /* 0x000000011919a824 */ /* 0x100fe200078e0a10 */
[----:B------:R-:W-:Y:S01]  /*60e0*/  ISETP.GE.AND P2, PT, R5, RZ, PT ;  /* 0x000000ff0500720c */ /* 0x000fe20003f46270 */
[--C-:B------:R-:W-:Y:S01]  /*60f0*/  @!P4 IMAD.IADD R11, R11, 0x1, -R16.reuse ;  /* 0x000000010b0bc824 */ /* 0x100fe200078e0a10 */
[----:B------:R-:W4:Y:S01]  /*6100*/  LDL.LU R5, [R1+0x544] ;  /* 0x0005440001057983 */ /* 0x000f220000300800 */
[----:B------:R-:W-:Y:S01]  /*6110*/  @!P5 IMAD.IADD R24, R24, 0x1, -R16 ;  /* 0x000000011818d824 */ /* 0x000fe200078e0a10 */
[----:B--2---:R-:W-:Y:S01]  /*6120*/  ISETP.GE.AND P4, PT, R251, RZ, PT ;  /* 0x000000fffb00720c */ /* 0x004fe20003f86270 */
[----:B------:R-:W-:Y:S01]  /*6130*/  @!P1 IMAD.MOV R4, RZ, RZ, -R4 ;  /* 0x000000ffff049224 */ /* 0x000fe200078e0a04 */
[----:B------:R-:W2:Y:S01]  /*6140*/  LDL R249, [R1+0x2f4] ;  /* 0x0002f40001f97983 */ /* 0x000ea20000100800 */
[----:B---3--:R-:W-:-:S02]  /*6150*/  ISETP.GE.AND P5, PT, R189, RZ, PT ;  /* 0x000000ffbd00720c */ /* 0x008fc40003fa6270 */
[----:B-----5:R-:W-:Y:S01]  /*6160*/  ISETP.GE.AND P1, PT, R0, RZ, PT ;  /* 0x000000ff0000720c */ /* 0x020fe20003f26270 */
[----:B------:R-:W3:Y:S04]  /*6170*/  LDL R251, [R1+0x2fc] ;  /* 0x0002fc0001fb7983 */ /* 0x000ee80000100800 */
[----:B------:R-:W5:Y:S04]  /*6180*/  LDL R189, [R1+0x300] ;  /* 0x0003000001bd7983 */ /* 0x000f680000100800 */
[----:B------:R-:W5:Y:S01]  /*6190*/  LDL R0, [R1+0x304] ;  /* 0x0003040001007983 */ /* 0x000f620000100800 */
[----:B------:R-:W-:-:S03]  /*61a0*/  ISETP.GT.U32.AND P3, PT, R16, R28, PT ;  /* 0x0000001c1000720c */ /* 0x000fc60003f64070 */
[----:B------:R-:W5:Y:S01]  /*61b0*/  LDL R20, [R1+0x2f8] ;  /* 0x0002f80001147983 */ /* 0x000f620000100800 */
[----:B------:R-:W-:-:S03]  /*61c0*/  @!P2 IMAD.MOV R12, RZ, RZ, -R12 ;  /* 0x000000ffff0ca224 */ /* 0x000fc600078e0a0c */
[----:B------:R-:W5:Y:S06]  /*61d0*/  LDL R14, [R1+0x38c] ;  /* 0x00038c00010e7983 */ /* 0x000f6c0000100800 */
[----:B------:R-:W-:Y:S01]  /*61e0*/  @!P3 IMAD.IADD R28, R28, 0x1, -R16 ;  /* 0x000000011c1cb824 */ /* 0x000fe200078e0a10 */
[----:B------:R-:W-:-:S13]  /*61f0*/  ISETP.GT.U32.AND P3, PT, R16, R26, PT ;  /* 0x0000001a1000720c */ /* 0x000fda0003f64070 */
[----:B------:R-:W-:Y:S02]  /*6200*/  @!P3 IMAD.IADD R26, R26, 0x1, -R16 ;  /* 0x000000011a1ab824 */ /* 0x000fe400078e0a10 */
[----:B------:R-:W-:Y:S01]  /*6210*/  @!P4 IMAD.MOV R7, RZ, RZ, -R7 ;  /* 0x000000ffff07c224 */ /* 0x000fe200078e0a07 */
[----:B------:R-:W-:Y:S01]  /*6220*/  ISETP.GE.AND P4, PT, R247, RZ, PT ;  /* 0x000000fff700720c */ /* 0x000fe20003f86270 */
[----:B------:R-:W-:Y:S01]  /*6230*/  @!P5 IMAD.MOV R8, RZ, RZ, -R8 ;  /* 0x000000ffff08d224 */ /* 0x000fe200078e0a08 */
[----:B------:R-:W5:Y:S01]  /*6240*/  LDL R247, [R1+0x310] ;  /* 0x0003100001f77983 */ /* 0x000f620000100800 */
[----:B------:R-:W-:-:S03]  /*6250*/  @!P1 IMAD.MOV R9, RZ, RZ, -R9 ;  /* 0x000000ffff099224 */ /* 0x000fc600078e0a09 */
[----:B------:R-:W5:Y:S07]  /*6260*/  LDL R16, [R1+0x390] ;  /* 0x0003900001107983 */ /* 0x000f6e0000100800 */
[----:B------:R-:W-:Y:S01]  /*6270*/  @!P4 IMAD.MOV R15, RZ, RZ, -R15 ;  /* 0x000000ffff0fc224 */ /* 0x000fe200078e0a0f */
[----:B----4-:R-:W-:Y:S02]  /*6280*/  ISETP.GE.AND P2, PT, R22, RZ, PT ;  /* 0x000000ff1600720c */ /* 0x010fe40003f46270 */
[----:B------:R-:W4:Y:S01]  /*6290*/  LDL R22, [R1+0x308] ;  /* 0x0003080001167983 */ /* 0x000f220000100800 */
[----:B------:R-:W-:-:S10]  /*62a0*/  ISETP.GE.AND P3, PT, R18, RZ, PT ;  /* 0x000000ff1200720c */ /* 0x000fd40003f66270 */
[----:B------:R-:W-:Y:S01]  /*62b0*/  @!P2 IMAD.MOV R10, RZ, RZ, -R10 ;  /* 0x000000ffff0aa224 */ /* 0x000fe200078e0a0a */
[----:B------:R-:W4:Y:S02]  /*62c0*/  LDL R18, [R1+0x338] ;  /* 0x0003380001127983 */ /* 0x000f240000100800 */
[----:B------:R-:W-:Y:S01]  /*62d0*/  @!P3 IMAD.MOV R6, RZ, RZ, -R6 ;  /* 0x000000ffff06b224 */ /* 0x000fe200078e0a06 */
[----:B------:R-:W-:Y:S02]  /*62e0*/  ISETP.GE.AND P3, PT, R245, RZ, PT ;  /* 0x000000fff500720c */ /* 0x000fe40003f66270 */
[----:B------:R-:W4:Y:S11]  /*62f0*/  LDL R245, [R1+0x30c] ;  /* 0x00030c0001f57983 */ /* 0x000f360000100800 */
[----:B------:R-:W-:Y:S01]  /*6300*/  @!P3 IMAD.MOV R13, RZ, RZ, -R13 ;  /* 0x000000ffff0db224 */ /* 0x000fe200078e0a0d */
[----:B--2---:R-:W-:-:S02]  /*6310*/  ISETP.GE.AND P5, PT, R249, RZ, PT ;  /* 0x000000fff900720c */ /* 0x004fc40003fa6270 */
[----:B------:R-:W2:Y:S01]  /*6320*/  LDL R249, [R1+0x314] ;  /* 0x0003140001f97983 */ /* 0x000ea20000100800 */
[----:B---3--:R-:W-:-:S03]  /*6330*/  ISETP.GE.AND P2, PT, R251, RZ, PT ;  /* 0x000000fffb00720c */ /* 0x008fc60003f46270 */
[----:B------:R-:W3:Y:S01]  /*6340*/  LDL R251, [R1+0x31c] ;  /* 0x00031c0001fb7983 */ /* 0x000ee20000100800 */
[----:B-----5:R-:W-:-:S03]  /*6350*/  ISETP.GE.AND P3, PT, R189, RZ, PT ;  /* 0x000000ffbd00720c */ /* 0x020fc60003f66270 */
[----:B------:R-:W5:Y:S01]  /*6360*/  LDL R189, [R1+0x320] ;  /* 0x0003200001bd7983 */ /* 0x000f620000100800 */
[----:B------:R-:W-:-:S03]  /*6370*/  ISETP.GE.AND P4, PT, R0, RZ, PT ;  /* 0x000000ff0000720c */ /* 0x000fc60003f86270 */
[----:B------:R-:W5:Y:S01]  /*6380*/  LDL R0, [R1+0x324] ;  /* 0x0003240001007983 */ /* 0x000f620000100800 */
[----:B------:R-:W-:-:S03]  /*6390*/  ISETP.GE.AND P1, PT, R20, RZ, PT ;  /* 0x000000ff1400720c */ /* 0x000fc60003f26270 */
[----:B------:R-:W5:Y:S01]  /*63a0*/  LDL R20, [R1+0x318] ;  /* 0x0003180001147983 */ /* 0x000f620000100800 */
[----:B------:R-:W-:Y:S02]  /*63b0*/  @!P5 IMAD.MOV R17, RZ, RZ, -R17 ;  /* 0x000000ffff11d224 */ /* 0x000fe400078e0a11 */
[----:B------:R-:W-:-:S07]  /*63c0*/  @!P2 IMAD.MOV R21, RZ, RZ, -R21 ;  /* 0x000000ffff15a224 */ /* 0x000fce00078e0a15 */
[----:B------:R-:W-:Y:S02]  /*63d0*/  @!P1 IMAD.MOV R19, RZ, RZ, -R19 ;  /* 0x000000ffff139224 */ /* 0x000fe400078e0a13 */
[----:B------:R-:W-:Y:S01]  /*63e0*/  @!P3 IMAD.MOV R23, RZ, RZ, -R23 ;  /* 0x000000ffff17b224 */ /* 0x000fe200078e0a17 */
[----:B------:R-:W-:Y:S02]  /*63f0*/  ISETP.GE.AND P2, PT, R247, RZ, PT ;  /* 0x000000fff700720c */ /* 0x000fe40003f46270 */
[----:B------:R-:W5:Y:S11]  /*6400*/  LDL R247, [R1+0x330] ;  /* 0x0003300001f77983 */ /* 0x000f760000100800 */
[----:B------:R-:W-:Y:S01]  /*6410*/  @!P2 IMAD.MOV R159, RZ, RZ, -R159 ;  /* 0x000000ffff9fa224 */ /* 0x000fe200078e0a9f */
[----:B----4-:R-:W-:-:S02]  /*6420*/  ISETP.GE.AND P5, PT, R22, RZ, PT ;  /* 0x000000ff1600720c */ /* 0x010fc40003fa6270 */
[----:B------:R-:W4:Y:S11]  /*6430*/  LDL R22, [R1+0x328] ;  /* 0x0003280001167983 */ /* 0x000f360000100800 */
[----:B------:R-:W-:Y:S01]  /*6440*/  @!P5 IMAD.MOV R155, RZ, RZ, -R155 ;  /* 0x000000ffff9bd224 */ /* 0x000fe200078e0a9b */
[----:B------:R-:W-:-:S02]  /*6450*/  ISETP.GE.AND P1, PT, R245, RZ, PT ;  /* 0x000000fff500720c */ /* 0x000fc40003f26270 */
        /* <DEDUP_REMOVED lines=10> */
[----:B------:R-:W-:Y:S01]  /*6500*/  @!P4 IMAD.MOV R153, RZ, RZ, -R153 ;  /* 0x000000ffff99c224 */ /* 0x000fe200078e0a99 */
[----:B------:R-:W-:Y:S01]  /*6510*/  ISETP.GE.AND P4, PT, R20, RZ, PT ;  /* 0x000000ff1400720c */ /* 0x000fe20003f86270 */
[----:B------:R-:W-:Y:S01]  /*6520*/  @!P3 IMAD.MOV R161, RZ, RZ, -R161 ;  /* 0x000000ffffa1b224 */ /* 0x000fe200078e0aa1 */
[----:B------:R-:W5:Y:S01]  /*6530*/  LDL R20, [R1+0x348] ;  /* 0x0003480001147983 */ /* 0x000f620000100800 */
[----:B------:R-:W-:-:S10]  /*6540*/  @!P5 IMAD.MOV R165, RZ, RZ, -R165 ;  /* 0x000000ffffa5d224 */ /* 0x000fd400078e0aa5 */
        /* <DEDUP_REMOVED lines=22> */
[----:B------:R-:W-:Y:S01]  /*66b0*/  ISETP.GE.AND P1, PT, R20, RZ, PT ;  /* 0x000000ff1400720c */ /* 0x000fe20003f26270 */
[----:B------:R-:W5:Y:S01]  /*66c0*/  LDL R18, [R1+0x368] ;  /* 0x0003680001127983 */ /* 0x000f620000100800 */
[----:B------:R-:W-:-:S03]  /*66d0*/  @!P3 IMAD.MOV R229, RZ, RZ, -R229 ;  /* 0x000000ffffe5b224 */ /* 0x000fc600078e0ae5 */
[----:B------:R-:W5:Y:S06]  /*66e0*/  LDL R20, [R1+0x36c] ;  /* 0x00036c0001147983 */ /* 0x000f6c0000100800 */
[----:B------:R-:W-:Y:S02]  /*66f0*/  @!P2 IMAD.MOV R227, RZ, RZ, -R227 ;  /* 0x000000ffffe3a224 */ /* 0x000fe400078e0ae3 */
[----:B------:R-:W-:Y:S02]  /*6700*/  @!P4 IMAD.MOV R231, RZ, RZ, -R231 ;  /* 0x000000ffffe7c224 */ /* 0x000fe400078e0ae7 */
[----:B------:R-:W-:-:S02]  /*6710*/  @!P5 IMAD.MOV R233, RZ, RZ, -R233 ;  /* 0x000000ffffe9d224 */ /* 0x000fc400078e0ae9 */
[----:B------:R-:W-:Y:S01]  /*6720*/  @!P1 IMAD.MOV R235, RZ, RZ, -R235 ;  /* 0x000000ffffeb9224 */ /* 0x000fe200078e0aeb */
[----:B------:R-:W-:Y:S02]  /*6730*/  ISETP.GE.AND P4, PT, R247, RZ, PT ;  /* 0x000000fff700720c */ /* 0x000fe40003f86270 */
[----:B------:R-:W5:Y:S01]  /*6740*/  LDL R247, [R1+0x378] ;  /* 0x0003780001f77983 */ /* 0x000f620000100800 */
[----:B----4-:R-:W-:-:S03]  /*6750*/  ISETP.GE.AND P2, PT, R22, RZ, PT ;  /* 0x000000ff1600720c */ /* 0x010fc60003f46270 */
[----:B------:R-:W4:Y:S10]  /*6760*/  LDL R22, [R1+0x370] ;  /* 0x0003700001167983 */ /* 0x000f340000100800 */
        /* <DEDUP_REMOVED lines=16> */
[----:B------:R-:W-:Y:S01]  /*6870*/  @!P1 IMAD.MOV R246, RZ, RZ, -R246 ;  /* 0x000000fffff69224 */ /* 0x000fe200078e0af6 */
[----:B------:R-:W-:Y:S01]  /*6880*/  ISETP.GE.AND P5, PT, R20, RZ, PT ;  /* 0x000000ff1400720c */ /* 0x000fe20003fa6270 */
[----:B------:R-:W-:Y:S01]  /*6890*/  @!P2 IMAD.MOV R248, RZ, RZ, -R248 ;  /* 0x000000fffff8a224 */ /* 0x000fe200078e0af8 */
[----:B------:R-:W5:Y:S02]  /*68a0*/  LDL R20, [R1+0x398] ;  /* 0x0003980001147983 */ /* 0x000f640000100800 */
[----:B------:R-:W-:-:S05]  /*68b0*/  @!P3 IMAD.MOV R250, RZ, RZ, -R250 ;  /* 0x000000fffffab224 */ /* 0x000fca00078e0afa */
[----:B------:R-:W-:-:S04]  /*68c0*/  @!P4 IMAD.MOV R252, RZ, RZ, -R252 ;  /* 0x000000fffffcc224 */ /* 0x000fc800078e0afc */
[----:B------:R-:W-:Y:S01]  /*68d0*/  @!P5 IMAD.MOV R111, RZ, RZ, -R111 ;  /* 0x000000ffff6fd224 */ /* 0x000fe200078e0a6f */
[----:B------:R-:W-:Y:S02]  /*68e0*/  ISETP.GE.AND P3, PT, R247, RZ, PT ;  /* 0x000000fff700720c */ /* 0x000fe40003f66270 */
[----:B----4-:R-:W-:Y:S02]  /*68f0*/  ISETP.GE.AND P1, PT, R22, RZ, PT ;  /* 0x000000ff1600720c */ /* 0x010fe40003f26270 */
[----:B------:R-:W4:Y:S11]  /*6900*/  LDL R22, [R1+0x39c] ;  /* 0x00039c0001167983 */ /* 0x000f360000100800 */
[----:B------:R-:W-:Y:S01]  /*6910*/  @!P1 IMAD.MOV R110, RZ, RZ, -R110 ;  /* 0x000000ffff6e9224 */ /* 0x000fe200078e0a6e */
[----:B------:R-:W-:-:S02]  /*6920*/  ISETP.GE.AND P2, PT, R245, RZ, PT ;  /* 0x000000fff500720c */ /* 0x000fc40003f46270 */
[----:B------:R-:W4:Y:S04]  /*6930*/  LDL.LU R245, [R1+0x540] ;  /* 0x0005400001f57983 */ /* 0x000f280000300800 */
[----:B------:R-:W4:Y:S07]  /*6940*/  LDL.LU R247, [R1+0x53c] ;  /* 0x00053c0001f77983 */ /* 0x000f2e0000300800 */
[----:B------:R-:W-:Y:S01]  /*6950*/  @!P2 IMAD.MOV R109, RZ, RZ, -R109 ;  /* 0x000000ffff6da224 */ /* 0x000fe200078e0a6d */
[----:B--2---:R-:W-:-:S02]  /*6960*/  ISETP.GE.AND P4, PT, R249, RZ, PT ;  /* 0x000000fff900720c */ /* 0x004fc40003f86270 */
[----:B------:R-:W2:Y:S01]  /*6970*/  LDL.LU R249, [R1+0x538] ;  /* 0x0005380001f97983 */ /* 0x000ea20000300800 */
[----:B---3--:R-:W-:-:S03]  /*6980*/  ISETP.GE.AND P5, PT, R251, RZ, PT ;  /* 0x000000fffb00720c */ /* 0x008fc60003fa6270 */
[----:B------:R-:W3:Y:S01]  /*6990*/  LDL.LU R251, [R1+0x534] ;  /* 0x0005340001fb7983 */ /* 0x000ee20000300800 */
[----:B-----5:R-:W-:-:S03]  /*69a0*/  ISETP.GE.AND P1, PT, R189, RZ, PT ;  /* 0x000000ffbd00720c */ /* 0x020fc60003f26270 */
[----:B------:R-:W5:Y:S01]  /*69b0*/  LDL.LU R189, [R1+0x530] ;  /* 0x0005300001bd7983 */ /* 0x000f620000300800 */
[----:B------:R-:W-:-:S03]  /*69c0*/  ISETP.GE.AND P2, PT, R0, RZ, PT ;  /* 0x000000ff0000720c */ /* 0x000fc60003f46270 */
[----:B------:R-:W5:Y:S01]  /*69d0*/  LDL.LU R0, [R1+0x52c] ;  /* 0x00052c0001007983 */ /* 0x000f620000300800 */
[----:B------:R-:W-:Y:S01]  /*69e0*/  @!P3 IMAD.MOV R108, RZ, RZ, -R108 ;  /* 0x000000ffff6cb224 */ /* 0x000fe200078e0a6c */
[----:B------:R-:W-:Y:S01]  /*69f0*/  ISETP.GE.AND P3, PT, R14, RZ, PT ;  /* 0x000000ff0e00720c */ /* 0x000fe20003f66270 */
[----:B------:R-:W-:Y:S01]  /*6a00*/  @!P4 IMAD.MOV R107, RZ, RZ, -R107 ;  /* 0x000000ffff6bc224 */ /* 0x000fe200078e0a6b */
[----:B------:R-:W-:Y:S01]  /*6a10*/  ISETP.GE.AND P4, PT, R16, RZ, PT ;  /* 0x000000ff1000720c */ /* 0x000fe20003f86270 */
[----:B------:R-:W-:Y:S01]  /*6a20*/  @!P5 IMAD.MOV R106, RZ, RZ, -R106 ;  /* 0x000000ffff6ad224 */ /* 0x000fe200078e0a6a */
[----:B------:R-:W-:Y:S01]  /*6a30*/  ISETP.GE.AND P5, PT, R18, RZ, PT ;  /* 0x000000ff1200720c */ /* 0x000fe20003fa6270 */
[----:B------:R-:W-:Y:S01]  /*6a40*/  @!P1 IMAD.MOV R105, RZ, RZ, -R105 ;  /* 0x000000ffff699224 */ /* 0x000fe200078e0a69 */
[----:B------:R-:W-:Y:S02]  /*6a50*/  ISETP.GE.AND P1, PT, R20, RZ, PT ;  /* 0x000000ff1400720c */ /* 0x000fe40003f26270 */
[----:B------:R-:W-:-:S05]  /*6a60*/  @!P2 IMAD.MOV R104, RZ, RZ, -R104 ;  /* 0x000000ffff68a224 */ /* 0x000fca00078e0a68 */
[----:B------:R-:W-:Y:S02]  /*6a70*/  @!P3 IMAD.MOV R103, RZ, RZ, -R103 ;  /* 0x000000ffff67b224 */ /* 0x000fe400078e0a67 */
[----:B------:R-:W-:Y:S02]  /*6a80*/  @!P4 IMAD.MOV R102, RZ, RZ, -R102 ;  /* 0x000000ffff66c224 */ /* 0x000fe400078e0a66 */
[----:B------:R-:W-:Y:S02]  /*6a90*/  @!P5 IMAD.MOV R101, RZ, RZ, -R101 ;  /* 0x000000ffff65d224 */ /* 0x000fe400078e0a65 */
[----:B------:R-:W-:Y:S01]  /*6aa0*/  @!P1 IMAD.MOV R100, RZ, RZ, -R100 ;  /* 0x000000ffff649224 */ /* 0x000fe200078e0a64 */
[----:B----4-:R-:W-:-:S13]  /*6ab0*/  ISETP.GE.AND P2, PT, R22, RZ, PT ;  /* 0x000000ff1600720c */ /* 0x010fda0003f46270 */
[----:B------:R-:W-:Y:S01]  /*6ac0*/  @!P2 IMAD.MOV R99, RZ, RZ, -R99 ;  /* 0x000000ffff63a224 */ /* 0x000fe200078e0a63 */
[----:B------:R-:W-:Y:S02]  /*6ad0*/  ISETP.GE.AND P2, PT, R247, RZ, PT ;  /* 0x000000fff700720c */ /* 0x000fe40003f46270 */
[----:B--2---:R-:W-:Y:S02]  /*6ae0*/  ISETP.GE.AND P1, PT, R249, RZ, PT ;  /* 0x000000fff900720c */ /* 0x004fe40003f26270 */
[----:B---3--:R-:W-:Y:S02]  /*6af0*/  ISETP.GE.AND P5, PT, R251, RZ, PT ;  /* 0x000000fffb00720c */ /* 0x008fe40003fa6270 */
[----:B-----5:R-:W-:Y:S02]  /*6b00*/  ISETP.GE.AND P4, PT, R189, RZ, PT ;  /* 0x000000ffbd00720c */ /* 0x020fe40003f86270 */
[----:B------:R-:W-:-:S07]  /*6b10*/  ISETP.GE.AND P3, PT, R0, RZ, PT ;  /* 0x000000ff0000720c */ /* 0x000fce0003f66270 */
[----:B------:R-:W-:Y:S01]  /*6b20*/  @!P1 IMAD.MOV R95, RZ, RZ, -R95 ;  /* 0x000000ffff5f9224 */ /* 0x000fe200078e0a5f */
[----:B------:R-:W-:Y:S01]  /*6b30*/  ISETP.GE.AND P1, PT, R239, RZ, PT ;  /* 0x000000ffef00720c */ /* 0x000fe20003f26270 */
[----:B------:R-:W-:Y:S01]  /*6b40*/  @!P2 IMAD.MOV R94, RZ, RZ, -R94 ;  /* 0x000000ffff5ea224 */ /* 0x000fe200078e0a5e */
[----:B------:R-:W-:Y:S01]  /*6b50*/  ISETP.GE.AND P2, PT, R238, RZ, PT ;  /* 0x000000ffee00720c */ /* 0x000fe20003f46270 */
[----:B------:R-:W-:Y:S01]  /*6b60*/  @!P5 IMAD.MOV R96, RZ, RZ, -R96 ;  /* 0x000000ffff60d224 */ /* 0x000fe200078e0a60 */
[----:B------:R-:W-:Y:S01]  /*6b70*/  ISETP.GE.AND P5, PT, R241, RZ, PT ;  /* 0x000000fff100720c */ /* 0x000fe20003fa6270 */
[----:B------:R-:W2:Y:S01]  /*6b80*/  LDL.LU R0, [R1+0x528] ;  /* 0x0005280001007983 */ /* 0x000ea20000300800 */
[----:B------:R-:W-:Y:S01]  /*6b90*/  @!P4 IMAD.MOV R97, RZ, RZ, -R97 ;  /* 0x000000ffff61c224 */ /* 0x000fe200078e0a61 */
[----:B------:R-:W-:Y:S02]  /*6ba0*/  ISETP.GE.AND P4, PT, R243, RZ, PT ;  /* 0x000000fff300720c */ /* 0x000fe40003f86270 */
[----:B------:R-:W3:Y:S01]  /*6bb0*/  LDL.LU R189, [R1+0x524] ;  /* 0x0005240001bd7983 */ /* 0x000ee20000300800 */
[----:B------:R-:W-:Y:S01]  /*6bc0*/  @!P3 IMAD.MOV R98, RZ, RZ, -R98 ;  /* 0x000000ffff62b224 */ /* 0x000fe200078e0a62 */
[----:B------:R-:W-:-:S02]  /*6bd0*/  ISETP.GE.AND P3, PT, R245, RZ, PT ;  /* 0x000000fff500720c */ /* 0x000fc40003f66270 */
[----:B------:R-:W-:Y:S01]  /*6be0*/  @!P1 IMAD.MOV R90, RZ, RZ, -R90 ;  /* 0x000000ffff5a9224 */ /* 0x000fe200078e0a5a */
[----:B------:R-:W-:Y:S01]  /*6bf0*/  ISETP.GE.AND P1, PT, R230, RZ, PT ;  /* 0x000000ffe600720c */ /* 0x000fe20003f26270 */
[----:B------:R-:W-:Y:S01]  /*6c00*/  @!P2 IMAD.MOV R89, RZ, RZ, -R89 ;  /* 0x000000ffff59a224 */ /* 0x000fe200078e0a59 */
[----:B------:R-:W-:Y:S01]  /*6c10*/  ISETP.GE.AND P2, PT, R228, RZ, PT ;  /* 0x000000ffe400720c */ /* 0x000fe20003f46270 */
[----:B------:R-:W-:Y:S01]  /*6c20*/  @!P5 IMAD.MOV R91, RZ, RZ, -R91 ;  /* 0x000000ffff5bd224 */ /* 0x000fe200078e0a5b */
[----:B------:R-:W-:Y:S02]  /*6c30*/  ISETP.GE.AND P5, PT, R232, RZ, PT ;  /* 0x000000ffe800720c */ /* 0x000fe40003fa6270 */
[----:B------:R-:W-:Y:S01]  /*6c40*/  @!P4 IMAD.MOV R92, RZ, RZ, -R92 ;  /* 0x000000ffff5cc224 */ /* 0x000fe200078e0a5c */
[----:B------:R-:W-:-:S03]  /*6c50*/  ISETP.GE.AND P4, PT, R234, RZ, PT ;  /* 0x000000ffea00720c */ /* 0x000fc60003f86270 */
[----:B------:R-:W-:Y:S01]  /*6c60*/  @!P3 IMAD.MOV R93, RZ, RZ, -R93 ;  /* 0x000000ffff5db224 */ /* 0x000fe200078e0a5d */
[----:B------:R-:W-:Y:S02]  /*6c70*/  ISETP.GE.AND P3, PT, R236, RZ, PT ;  /* 0x000000ffec00720c */ /* 0x000fe40003f66270 */
        /* <DEDUP_REMOVED lines=120> */
[----:B------:R-:W-:Y:S02]  /*7400*/  ISETP.GE.AND P6, PT, R152, RZ, PT ;  /* 0x000000ff9800720c */ /* 0x000fe40003fc6270 */
[----:B------:R-:W-:Y:S02]  /*7410*/  ISETP.NE.AND P0, PT, R5, RZ, PT ;  /* 0x000000ff0500720c */ /* 0x000fe40003f05270 */
[----:B------:R-:W-:-:S04]  /*7420*/  LOP3.LUT R5, RZ, R5, RZ, 0x33, !PT ;  /* 0x00000005ff057212 */ /* 0x000fc800078e33ff */
[C---:B------:R-:W-:Y:S01]  /*7430*/  SEL R8, R5.reuse, R8, !P0 ;  /* 0x0000000805087207 */ /* 0x040fe20004000000 */
[----:B------:R-:W-:Y:S01]  /*7440*/  @!P4 IMAD.MOV R33, RZ, RZ, -R33 ;  /* 0x000000ffff21c224 */ /* 0x000fe200078e0a21 */
[C---:B------:R-:W-:Y:S01]  /*7450*/  SEL R21, R5.reuse, R21, !P0 ;  /* 0x0000001505157207 */ /* 0x040fe20004000000 */
[----:B------:R-:W-:Y:S02]  /*7460*/  @!P3 IMAD.MOV R35, RZ, RZ, -R35 ;  /* 0x000000ffff23b224 */ /* 0x000fe400078e0a23 */
[----:B------:R-:W-:Y:S02]  /*7470*/  @!P5 IMAD.MOV R25, RZ, RZ, -R25 ;  /* 0x000000ffff19d224 */ /* 0x000fe400078e0a19 */
[----:B------:R-:W-:Y:S02]  /*7480*/  @!P1 IMAD.MOV R26, RZ, RZ, -R26 ;  /* 0x000000ffff1a9224 */ /* 0x000fe400078e0a1a */
[----:B------:R-:W-:Y:S01]  /*7490*/  @!P2 IMAD.MOV R24, RZ, RZ, -R24 ;  /* 0x000000ffff18a224 */ /* 0x000fe200078e0a18 */
[----:B------:R-:W-:Y:S01]  /*74a0*/  SEL R9, R5, R9, !P0 ;  /* 0x0000000905097207 */ /* 0x000fe20004000000 */
[----:B------:R-:W-:-:S02]  /*74b0*/  @!P6 IMAD.MOV R11, RZ, RZ, -R11 ;  /* 0x000000ffff0be224 */ /* 0x000fc400078e0a0b */
[----:B------:R-:W-:Y:S01]  /*74c0*/  IMAD R8, R8, UR4, RZ ;  /* 0x0000000408087c24 */ /* 0x000fe2000f8e02ff */
[----:B------:R-:W-:Y:S01]  /*74d0*/  SEL R134, R5, R4, !P0 ;  /* 0x0000000405867207 */ /* 0x000fe20004000000 */
[----:B------:R-:W-:Y:S01]  /*74e0*/  IMAD R21, R21, UR4, RZ ;  /* 0x0000000415157c24 */ /* 0x000fe2000f8e02ff */
[C---:B------:R-:W-:Y:S02]  /*74f0*/  SEL R4, R5.reuse, R12, !P0 ;  /* 0x0000000c05047207 */ /* 0x040fe40004000000 */
[C---:B------:R-:W-:Y:S02]  /*7500*/  SEL R6, R5.reuse, R6, !P0 ;  /* 0x0000000605067207 */ /* 0x040fe40004000000 */
[C---:B------:R-:W-:Y:S02]  /*7510*/  SEL R7, R5.reuse, R7, !P0 ;  /* 0x0000000705077207 */ /* 0x040fe40004000000 */
[C---:B------:R-:W-:Y:S02]  /*7520*/  SEL R10, R5.reuse, R10, !P0 ;  /* 0x0000000a050a7207 */ /* 0x040fe40004000000 */
[----:B------:R-:W-:-:S02]  /*7530*/  SEL R13, R5, R13, !P0 ;  /* 0x0000000d050d7207 */ /* 0x000fc40004000000 */
[C---:B------:R-:W-:Y:S02]  /*7540*/  SEL R15, R5.reuse, R15, !P0 ;  /* 0x0000000f050f7207 */ /* 0x040fe40004000000 */
        /* <DEDUP_REMOVED lines=116> */
[----:B------:R-:W-:Y:S01]  /*7c90*/  SEL R24, R5, R24, !P0 ;  /* 0x0000001805187207 */ /* 0x000fe20004000000 */
[----:B------:R-:W-:Y:S01]  /*7ca0*/  IMAD R9, R9, UR4, RZ ;  /* 0x0000000409097c24 */ /* 0x000fe2000f8e02ff */
[----:B------:R-:W-:Y:S02]  /*7cb0*/  SEL R5, R5, R11, !P0 ;  /* 0x0000000b05057207 */ /* 0x000fe40004000000 */
[----:B------:R-:W-:-:S02]  /*7cc0*/  SHF.R.S32.HI R16, RZ, 0x1f, R8 ;  /* 0x0000001fff107819 */ /* 0x000fc40000011408 */
[----:B------:R-:W-:Y:S01]  /*7cd0*/  IADD3 R8, P0, R8, UR6, RZ ;  /* 0x0000000608087c10 */ /* 0x000fe2000ff1e0ff */
[----:B------:R-:W-:Y:S01]  /*7ce0*/  IMAD R163, R163, UR4, RZ ;  /* 0x00000004a3a37c24 */ /* 0x000fe2000f8e02ff */
[----:B------:R-:W-:Y:S01]  /*7cf0*/  SHF.R.S32.HI R158, RZ, 0x1f, R21 ;  /* 0x0000001fff9e7819 */ /* 0x000fe20000011415 */
[----:B------:R-:W-:Y:S01]  /*7d00*/  IMAD R23, R23, UR4, RZ ;  /* 0x0000000417177c24 */ /* 0x000fe2000f8e02ff */
[----:B------:R-:W-:Y:S01]  /*7d10*/  IADD3.X R16, R16, UR7, RZ, P0, !PT ;  /* 0x0000000710107c10 */ /* 0x000fe200087fe4ff */
[----:B------:R-:W-:Y:S01]  /*7d20*/  IMAD R10, R10, UR4, RZ ;  /* 0x000000040a0a7c24 */ /* 0x000fe2000f8e02ff */
[----:B------:R-:W-:Y:S02]  /*7d30*/  SHF.R.S32.HI R18, RZ, 0x1f, R9 ;  /* 0x0000001fff127819 */ /* 0x000fe40000011409 */
[----:B------:R-:W-:Y:S02]  /*7d40*/  IADD3 R21, P0, R21, UR6, RZ ;  /* 0x0000000615157c10 */ /* 0x000fe4000ff1e0ff */
[----:B------:R-:W-:Y:S01]  /*7d50*/  IADD3 R9, P1, R9, UR6, RZ ;  /* 0x0000000609097c10 */ /* 0x000fe2000ff3e0ff */
[----:B------:R-:W-:Y:S01]  /*7d60*/  IMAD R225, R225, UR4, RZ ;  /* 0x00000004e1e17c24 */ /* 0x000fe2000f8e02ff */
[----:B------:R-:W-:Y:S01]  /*7d70*/  SHF.R.S32.HI R169, RZ, 0x1f, R163 ;  /* 0x0000001fffa97819 */ /* 0x000fe200000114a3 */
[----:B------:R-:W-:Y:S01]  /*7d80*/  IMAD R165, R165, UR4, RZ ;  /* 0x00000004a5a57c24 */ /* 0x000fe2000f8e02ff */
[----:B------:R-:W-:Y:S01]  /*7d90*/  IADD3.X R158, R158, UR7, RZ, P0, !PT ;  /* 0x000000079e9e7c10 */ /* 0x000fe200087fe4ff */
[----:B------:R-:W-:Y:S01]  /*7da0*/  IMAD R153, R153, UR4, RZ ;  /* 0x0000000499997c24 */ /* 0x000fe2000f8e02ff */
[----:B------:R-:W-:-:S02]  /*7db0*/  SHF.R.S32.HI R160, RZ, 0x1f, R23 ;  /* 0x0000001fffa07819 */ /* 0x000fc40000011417 */
[----:B------:R-:W-:Y:S02]  /*7dc0*/  IADD3.X R18, R18, UR7, RZ, P1, !PT ;  /* 0x0000000712127c10 */ /* 0x000fe40008ffe4ff */
[----:B------:R-:W-:Y:S01]  /*7dd0*/  IADD3 R163, P0, R163, UR6, RZ ;  /* 0x00000006a3a37c10 */ /* 0x000fe2000ff1e0ff */
[----:B------:R-:W-:Y:S01]  /*7de0*/  IMAD R13, R13, UR4, RZ ;  /* 0x000000040d0d7c24 */ /* 0x000fe2000f8e02ff */
[----:B------:R-:W-:Y:S02]  /*7df0*/  SHF.R.S32.HI R20, RZ, 0x1f, R10 ;  /* 0x0000001fff147819 */ /* 0x000fe4000001140a */
[----:B------:R-:W-:Y:S01]  /*7e00*/  IADD3 R23, P1, R23, UR6, RZ ;  /* 0x0000000617177c10 */ /* 0x000fe2000ff3e0ff */
[----:B------:R-:W-:Y:S01]  /*7e10*/  IMAD R4, R4, UR4, RZ ;  /* 0x0000000404047c24 */ /* 0x000fe2000f8e02ff */
        /* <DEDUP_REMOVED lines=11> */
[----:B------:R-:W-:Y:S02]  /*7ed0*/  IADD3.X R20, R20, UR7, RZ, P2, !PT ;  /* 0x0000000714147c10 */ /* 0x000fe400097fe4ff */
[----:B------:R-:W-:Y:S01]  /*7ee0*/  IADD3 R165, P1, R165, UR6, RZ ;  /* 0x00000006a5a57c10 */ /* 0x000fe2000ff3e0ff */
[----:B------:R-:W-:Y:S01]  /*7ef0*/  IMAD R15, R15, UR4, RZ ;  /* 0x000000040f0f7c24 */ /* 0x000fe2000f8e02ff */
[----:B------:R-:W-:-:S02]  /*7f00*/  SHF.R.S32.HI R22, RZ, 0x1f, R13 ;  /* 0x0000001fff167819 */ /* 0x000fc4000001140d */
[----:B------:R-:W-:Y:S01]  /*7f10*/  IADD3 R153, P2, R153, UR6, RZ ;  /* 0x0000000699997c10 */ /* 0x000fe2000ff5e0ff */
[----:B------:R-:W-:Y:S01]  /*7f20*/  IMAD R6, R6, UR4, RZ ;  /* 0x0000000406067c24 */ /* 0x000fe2000f8e02ff */
[----:B------:R-:W-:Y:S02]  /*7f30*/  SHF.R.S32.HI R11, RZ, 0x1f, R4 ;  /* 0x0000001fff0b7819 */ /* 0x000fe40000011404 */
[----:B------:R-:W-:Y:S01]  /*7f40*/  IADD3 R13, P3, R13, UR6, RZ ;  /* 0x000000060d0d7c10 */ /* 0x000fe2000ff7e0ff */
[----:B------:R-:W-:Y:S01]  /*7f50*/  IMAD R242, R242, UR4, RZ ;  /* 0x00000004f2f27c24 */ /* 0x000fe2000f8e02ff */
[----:B------:R-:W-:Y:S01]  /*7f60*/  IADD3 R4, P4, R4, UR6, RZ ;  /* 0x0000000604047c10 */ /* 0x000fe2000ff9e0ff */
[----:B------:R-:W-:Y:S01]  /*7f70*/  IMAD R111, R111, UR4, RZ ;  /* 0x000000046f6f7c24 */ /* 0x000fe2000f8e02ff */
[----:B------:R-:W-:Y:S02]  /*7f80*/  SHF.R.S32.HI R239, RZ, 0x1f, R240 ;  /* 0x0000001fffef7819 */ /* 0x000fe400000114f0 */
        /* <DEDUP_REMOVED lines=11> */
[----:B------:R-:W-:Y:S02]  /*8040*/  IADD3.X R22, R22, UR7, RZ, P3, !PT ;  /* 0x0000000716167c10 */ /* 0x000fe40009ffe4ff */
[----:B------:R-:W-:Y:S01]  /*8050*/  IADD3 R215, P2, R215, UR6, RZ ;  /* 0x00000006d7d77c10 */ /* 0x000fe2000ff5e0ff */
[----:B------:R-:W-:Y:S01]  /*8060*/  IMAD R7, R7, UR4, RZ ;  /* 0x0000000407077c24 */ /* 0x000fe2000f8e02ff */
[----:B------:R-:W-:Y:S01]  /*8070*/  SHF.R.S32.HI R152, RZ, 0x1f, R15 ;  /* 0x0000001fff987819 */ /* 0x000fe2000001140f */
[----:B------:R-:W-:Y:S01]  /*8080*/  IMAD R17, R17, UR4, RZ ;  /* 0x0000000411117c24 */ /* 0x000fe2000f8e02ff */
[----:B------:R-:W-:Y:S02]  /*8090*/  IADD3.X R11, R11, UR7, RZ, P4, !PT ;  /* 0x000000070b0b7c10 */ /* 0x000fe4000a7fe4ff */
[----:B------:R-:W-:Y:S02]  /*80a0*/  IADD3 R155, P3, R155, UR6, RZ ;  /* 0x000000069b9b7c10 */ /* 0x000fe4000ff7e0ff */
[----:B------:R-:W-:-:S02]  /*80b0*/  SHF.R.S32.HI R12, RZ, 0x1f, R6 ;  /* 0x0000001fff0c7819 */ /* 0x000fc40000011406 */
[----:B------:R-:W-:Y:S02]  /*80c0*/  IADD3 R15, P4, R15, UR6, RZ ;  /* 0x000000060f0f7c10 */ /* 0x000fe4000ff9e0ff */
[----:B------:R-:W-:Y:S01]  /*80d0*/  IADD3.X R239, R239, UR7, RZ, P0, !PT ;  /* 0x00000007efef7c10 */ /* 0x000fe200087fe4ff */
[----:B------:R-:W-:Y:S01]  /*80e0*/  IMAD R244, R244, UR4, RZ ;  /* 0x00000004f4f47c24 */ /* 0x000fe2000f8e02ff */
        /* <DEDUP_REMOVED lines=14> */
[----:B------:R-:W-:Y:S01]  /*81d0*/  SHF.R.S32.HI R166, RZ, 0x1f, R157 ;  /* 0x0000001fffa67819 */ /* 0x000fe2000001149d */
[----:B------:R-:W-:Y:S01]  /*81e0*/  IMAD R159, R159, UR4, RZ ;  /* 0x000000049f9f7c24 */ /* 0x000fe2000f8e02ff */
[----:B------:R-:W-:-:S02]  /*81f0*/  IADD3.X R152, R152, UR7, RZ, P4, !PT ;  /* 0x0000000798987c10 */ /* 0x000fc4000a7fe4ff */
[----:B------:R-:W-:Y:S01]  /*8200*/  IADD3 R217, P3, R217, UR6, RZ ;  /* 0x00000006d9d97c10 */ /* 0x000fe2000ff7e0ff */
[----:B------:R0:W-:Y:S01]  /*8210*/  STL [R1+0x4], R171 ;  /* 0x000004ab01007387 */ /* 0x0001e20000100800 */
[----:B------:R-:W-:Y:S02]  /*8220*/  SHF.R.S32.HI R14, RZ, 0x1f, R7 ;  /* 0x0000001fff0e7819 */ /* 0x000fe40000011407 */
[----:B------:R-:W-:Y:S02]  /*8230*/  SHF.R.S32.HI R154, RZ, 0x1f, R17 ;  /* 0x0000001fff9a7819 */ /* 0x000fe40000011411 */
[----:B------:R-:W-:Y:S02]  /*8240*/  IADD3.X R12, R12, UR7, RZ, P5, !PT ;  /* 0x000000070c0c7c10 */ /* 0x000fe4000affe4ff */
[----:B------:R-:W-:Y:S02]  /*8250*/  IADD3 R157, P4, R157, UR6, RZ ;  /* 0x000000069d9d7c10 */ /* 0x000fe4000ff9e0ff */
[----:B------:R-:W-:-:S02]  /*8260*/  IADD3 R7, P6, R7, UR6, RZ ;  /* 0x0000000607077c10 */ /* 0x000fc4000ffde0ff */
[----:B------:R-:W-:Y:S02]  /*8270*/  IADD3 R17, P5, R17, UR6, RZ ;  /* 0x0000000611117c10 */ /* 0x000fe4000ffbe0ff */
[----:B------:R-:W-:Y:S01]  /*8280*/  IADD3.X R241, R241, UR7, RZ, P1, !PT ;  /* 0x00000007f1f17c10 */ /* 0x000fe20008ffe4ff */
[----:B------:R-:W-:Y:S01]  /*8290*/  IMAD R246, R246, UR4, RZ ;  /* 0x00000004f6f67c24 */ /* 0x000fe2000f8e02ff */
[----:B------:R-:W-:Y:S01]  /*82a0*/  SHF.R.S32.HI R243, RZ, 0x1f, R244 ;  /* 0x0000001ffff37819 */ /* 0x000fe200000114f4 */
[----:B------:R-:W-:Y:S01]  /*82b0*/  IMAD R109, R109, UR4, RZ ;  /* 0x000000046d6d7c24 */ /* 0x000fe2000f8e02ff */
[----:B------:R-:W-:Y:S02]  /*82c0*/  IADD3.X R228, R228, UR7, RZ, P2, !PT ;  /* 0x00000007e4e47c10 */ /* 0x000fe400097fe4ff */
[----:B0-----:R-:W-:Y:S01]  /*82d0*/  IADD3 R171, P1, R110, UR6, RZ ;  /* 0x000000066eab7c10 */ /* 0x001fe2000ff3e0ff */
        /* <DEDUP_REMOVED lines=10> */
[----:B------:R-:W-:Y:S02]  /*8380*/  IADD3.X R14, R14, UR7, RZ, P6, !PT ;  /* 0x000000070e0e7c10 */ /* 0x000fe4000b7fe4ff */
[----:B------:R-:W-:Y:S02]  /*8390*/  SHF.R.S32.HI R167, RZ, 0x1f, R159 ;  /* 0x0000001fffa77819 */ /* 0x000fe4000001149f */
[----:B------:R-:W-:Y:S02]  /*83a0*/  IADD3.X R154, R154, UR7, RZ, P5, !PT ;  /* 0x000000079a9a7c10 */ /* 0x000fe4000affe4ff */
[----:B------:R-:W-:Y:S01]  /*83b0*/  IADD3 R219, P4, R219, UR6, RZ ;  /* 0x00000006dbdb7c10 */ /* 0x000fe2000ff9e0ff */
[----:B------:R0:W-:Y:S01]  /*83c0*/  STL [R1+0xc], R171 ;  /* 0x00000cab01007387 */ /* 0x0001e20000100800 */
[----:B------:R-:W-:Y:S02]  /*83d0*/  IADD3 R19, P6, R19, UR6, RZ ;  /* 0x0000000613137c10 */ /* 0x000fe4000ffde0ff */
[----:B------:R-:W-:-:S02]  /*83e0*/  IADD3 R159, P5, R159, UR6, RZ ;  /* 0x000000069f9f7c10 */ /* 0x000fc4000ffbe0ff */
[----:B------:R-:W-:Y:S01]  /*83f0*/  IADD3.X R243, R243, UR7, RZ, P2, !PT ;  /* 0x00000007f3f37c10 */ /* 0x000fe200097fe4ff */
[----:B------:R-:W-:Y:S01]  /*8400*/  IMAD R248, R248, UR4, RZ ;  /* 0x00000004f8f87c24 */ /* 0x000fe2000f8e02ff */
[----:B------:R-:W-:Y:S01]  /*8410*/  SHF.R.S32.HI R245, RZ, 0x1f, R246 ;  /* 0x0000001ffff57819 */ /* 0x000fe200000114f6 */
[----:B------:R-:W-:Y:S01]  /*8420*/  IMAD R108, R108, UR4, RZ ;  /* 0x000000046c6c7c24 */ /* 0x000fe2000f8e02ff */
[----:B------:R-:W-:Y:S02]  /*8430*/  IADD3.X R230, R230, UR7, RZ, P3, !PT ;  /* 0x00000007e6e67c10 */ /* 0x000fe40009ffe4ff */
[----:B0-----:R-:W-:Y:S01]  /*8440*/  IADD3 R171, P2, R109, UR6, RZ ;  /* 0x000000066dab7c10 */ /* 0x001fe2000ff5e0ff */
[----:B------:R-:W-:Y:S01]  /*8450*/  IMAD R223, R223, UR4, RZ ;  /* 0x00000004dfdf7c24 */ /* 0x000fe2000f8e02ff */
[----:B------:R-:W-:Y:S01]  /*8460*/  SHF.R.S32.HI R232, RZ, 0x1f, R233 ;  /* 0x0000001fffe87819 */ /* 0x000fe200000114e9 */
[----:B------:R-:W-:Y:S01]  /*8470*/  IMAD R235, R235, UR4, RZ ;  /* 0x00000004ebeb7c24 */ /* 0x000fe2000f8e02ff */
[----:B------:R-:W-:-:S02]  /*8480*/  IADD3.X R218, R218, UR7, RZ, P4, !PT ;  /* 0x00000007dada7c10 */ /* 0x000fc4000a7fe4ff */
[----:B------:R-:W-:Y:S02]  /*8490*/  IADD3 R246, P3, R246, UR6, RZ ;  /* 0x00000006f6f67c10 */ /* 0x000fe4000ff7e0ff */
[----:B------:R-:W-:Y:S02]  /*84a0*/  SHF.R.S32.HI R168, RZ, 0x1f, R161 ;  /* 0x0000001fffa87819 */ /* 0x000fe400000114a1 */
[----:B------:R-:W-:Y:S02]  /*84b0*/  IADD3.X R156, R156, UR7, RZ, P6, !PT ;  /* 0x000000079c9c7c10 */ /* 0x000fe4000b7fe4ff */
[----:B------:R-:W-:Y:S02]  /*84c0*/  SHF.R.S32.HI R220, RZ, 0x1f, R221 ;  /* 0x0000001fffdc7819 */ /* 0x000fe400000114dd */
[----:B------:R-:W-:Y:S02]  /*84d0*/  IADD3.X R167, R167, UR7, RZ, P5, !PT ;  /* 0x00000007a7a77c10 */ /* 0x000fe4000affe4ff */
[----:B------:R-:W-:-:S02]  /*84e0*/  IADD3 R233, P4, R233, UR6, RZ ;  /* 0x00000006e9e97c10 */ /* 0x000fc4000ff9e0ff */
[----:B------:R-:W-:Y:S02]  /*84f0*/  IADD3 R161, P6, R161, UR6, RZ ;  /* 0x00000006a1a17c10 */ /* 0x000fe4000ffde0ff */
[----:B------:R-:W-:Y:S01]  /*8500*/  IADD3 R221, P5, R221, UR6, RZ ;  /* 0x00000006dddd7c10 */ /* 0x000fe2000ffbe0ff */
[----:B------:R0:W-:Y:S01]  /*8510*/  STL [R1+0x14], R171 ;  /* 0x000014ab01007387 */ /* 0x0001e20000100800 */
[----:B------:R-:W-:Y:S01]  /*8520*/  IADD3.X R245, R245, UR7, RZ, P3, !PT ;  /* 0x00000007f5f57c10 */ /* 0x000fe20009ffe4ff */
[----:B------:R-:W-:Y:S01]  /*8530*/  IMAD R237, R237, UR4, RZ ;  /* 0x00000004eded7c24 */ /* 0x000fe2000f8e02ff */
[----:B------:R-:W-:Y:S01]  /*8540*/  SHF.R.S32.HI R247, RZ, 0x1f, R248 ;  /* 0x0000001ffff77819 */ /* 0x000fe200000114f8 */
[----:B------:R-:W-:Y:S01]  /*8550*/  IMAD R250, R250, UR4, RZ ;  /* 0x00000004fafa7c24 */ /* 0x000fe2000f8e02ff */
[----:B------:R-:W-:Y:S01]  /*8560*/  IADD3.X R232, R232, UR7, RZ, P4, !PT ;  /* 0x00000007e8e87c10 */ /* 0x000fe2000a7fe4ff */
[----:B------:R-:W-:Y:S01]  /*8570*/  IMAD R107, R107, UR4, RZ ;  /* 0x000000046b6b7c24 */ /* 0x000fe2000f8e02ff */
[----:B------:R-:W-:-:S02]  /*8580*/  SHF.R.S32.HI R222, RZ, 0x1f, R223 ;  /* 0x0000001fffde7819 */ /* 0x000fc400000114df */
[----:B------:R-:W-:Y:S02]  /*8590*/  IADD3.X R168, R168, UR7, RZ, P6, !PT ;  /* 0x00000007a8a87c10 */ /* 0x000fe4000b7fe4ff */
[----:B0-----:R-:W-:Y:S02]  /*85a0*/  IADD3 R171, P3, R108, UR6, RZ ;  /* 0x000000066cab7c10 */ /* 0x001fe4000ff7e0ff */
[----:B------:R-:W-:Y:S02]  /*85b0*/  SHF.R.S32.HI R234, RZ, 0x1f, R235 ;  /* 0x0000001fffea7819 */ /* 0x000fe400000114eb */
[----:B------:R-:W-:Y:S02]  /*85c0*/  IADD3.X R220, R220, UR7, RZ, P5, !PT ;  /* 0x00000007dcdc7c10 */ /* 0x000fe4000affe4ff */
[----:B------:R-:W-:Y:S02]  /*85d0*/  IADD3 R248, P4, R248, UR6, RZ ;  /* 0x00000006f8f87c10 */ /* 0x000fe4000ff9e0ff */
[----:B------:R-:W-:-:S02]  /*85e0*/  IADD3 R223, P6, R223, UR6, RZ ;  /* 0x00000006dfdf7c10 */ /* 0x000fc4000ffde0ff */
[----:B------:R-:W-:Y:S01]  /*85f0*/  IADD3 R235, P5, R235, UR6, RZ ;  /* 0x00000006ebeb7c10 */ /* 0x000fe2000ffbe0ff */
[----:B------:R0:W-:Y:S01]  /*8600*/  STL [R1+0x1c], R171 ;  /* 0x00001cab01007387 */ /* 0x0001e20000100800 */
[----:B------:R-:W-:Y:S01]  /*8610*/  IADD3.X R247, R247, UR7, RZ, P4, !PT ;  /* 0x00000007f7f77c10 */ /* 0x000fe2000a7fe4ff */
[----:B------:R-:W-:Y:S01]  /*8620*/  IMAD R252, R252, UR4, RZ ;  /* 0x00000004fcfc7c24 */ /* 0x000fe2000f8e02ff */
[----:B------:R-:W-:Y:S01]  /*8630*/  SHF.R.S32.HI R236, RZ, 0x1f, R237 ;  /* 0x0000001fffec7819 */ /* 0x000fe200000114ed */
[----:B------:R-:W-:Y:S01]  /*8640*/  IMAD R106, R106, UR4, RZ ;  /* 0x000000046a6a7c24 */ /* 0x000fe2000f8e02ff */
[----:B------:R-:W-:Y:S02]  /*8650*/  IADD3.X R222, R222, UR7, RZ, P6, !PT ;  /* 0x00000007dede7c10 */ /* 0x000fe4000b7fe4ff */
[----:B------:R-:W-:Y:S02]  /*8660*/  SHF.R.S32.HI R249, RZ, 0x1f, R250 ;  /* 0x0000001ffff97819 */ /* 0x000fe400000114fa */
[----:B------:R-:W-:-:S02]  /*8670*/  IADD3.X R234, R234, UR7, RZ, P5, !PT ;  /* 0x00000007eaea7c10 */ /* 0x000fc4000affe4ff */
[----:B0-----:R-:W-:Y:S02]  /*8680*/  IADD3 R171, P4, R107, UR6, RZ ;  /* 0x000000066bab7c10 */ /* 0x001fe4000ff9e0ff */
[----:B------:R-:W-:Y:S02]  /*8690*/  IADD3 R237, P6, R237, UR6, RZ ;  /* 0x00000006eded7c10 */ /* 0x000fe4000ffde0ff */
[----:B------:R-:W-:Y:S01]  /*86a0*/  IADD3 R250, P5, R250, UR6, RZ ;  /* 0x00000006fafa7c10 */ /* 0x000fe2000ffbe0ff */
[----:B------:R0:W-:Y:S01]  /*86b0*/  STL [R1+0x24], R171 ;  /* 0x000024ab01007387 */ /* 0x0001e20000100800 */
[----:B------:R-:W-:Y:S01]  /*86c0*/  SHF.R.S32.HI R251, RZ, 0x1f, R252 ;  /* 0x0000001ffffb7819 */ /* 0x000fe200000114fc */
[----:B------:R-:W-:Y:S01]  /*86d0*/  IMAD R105, R105, UR4, RZ ;  /* 0x0000000469697c24 */ /* 0x000fe2000f8e02ff */
[----:B------:R-:W-:Y:S02]  /*86e0*/  IADD3.X R236, R236, UR7, RZ, P6, !PT ;  /* 0x00000007ecec7c10 */ /* 0x000fe4000b7fe4ff */
[----:B------:R-:W-:-:S02]  /*86f0*/  IADD3.X R249, R249, UR7, RZ, P5, !PT ;  /* 0x00000007f9f97c10 */ /* 0x000fc4000affe4ff */
[----:B------:R-:W-:Y:S02]  /*8700*/  IADD3 R252, P6, R252, UR6, RZ ;  /* 0x00000006fcfc7c10 */ /* 0x000fe4000ffde0ff */
[----:B0-----:R-:W-:Y:S02]  /*8710*/  IADD3 R171, P5, R106, UR6, RZ ;  /* 0x000000066aab7c10 */ /* 0x001fe4000ffbe0ff */
[----:B------:R-:W-:Y:S02]  /*8720*/  SHF.R.S32.HI R112, RZ, 0x1f, R111 ;  /* 0x0000001fff707819 */ /* 0x000fe4000001146f */
[----:B------:R-:W-:Y:S01]  /*8730*/  IADD3.X R251, R251, UR7, RZ, P6, !PT ;  /* 0x00000007fbfb7c10 */ /* 0x000fe2000b7fe4ff */
[----:B------:R0:W-:Y:S01]  /*8740*/  STL [R1+0x2c], R171 ;  /* 0x00002cab01007387 */ /* 0x0001e20000100800 */
[----:B------:R-:W-:Y:S01]  /*8750*/  IADD3 R172, P6, R105, UR6, RZ ;  /* 0x0000000669ac7c10 */ /* 0x000fe2000ffde0ff */
[----:B------:R-:W-:Y:S01]  /*8760*/  IMAD R104, R104, UR4, RZ ;  /* 0x0000000468687c24 */ /* 0x000fe2000f8e02ff */
[----:B------:R-:W-:Y:S01]  /*8770*/  SHF.R.S32.HI R111, RZ, 0x1f, R110 ;  /* 0x0000001fff6f7819 */ /* 0x000fe2000001146e */
[----:B------:R-:W-:-:S02]  /*8780*/  IMAD R103, R103, UR4, RZ ;  /* 0x0000000467677c24 */ /* 0x000fc4000f8e02ff */
[----:B------:R1:W-:Y:S01]  /*8790*/  STL [R1+0x34], R172 ;  /* 0x000034ac01007387 */ /* 0x0003e20000100800 */
[----:B0-----:R-:W-:Y:S02]  /*87a0*/  IADD3.X R171, R112, UR7, RZ, P0, !PT ;  /* 0x0000000770ab7c10 */ /* 0x001fe400087fe4ff */
[----:B------:R-:W-:-:S03]  /*87b0*/  SHF.R.S32.HI R110, RZ, 0x1f, R109 ;  /* 0x0000001fff6e7819 */ /* 0x000fc6000001146d */
[----:B------:R0:W-:Y:S01]  /*87c0*/  STL [R1], R171 ;  /* 0x000000ab01007387 */ /* 0x0001e20000100800 */
[----:B-1----:R-:W-:Y:S01]  /*87d0*/  IADD3 R172, P0, R104, UR6, RZ ;  /* 0x0000000668ac7c10 */ /* 0x002fe2000ff1e0ff */
[----:B------:R-:W-:-:S04]  /*87e0*/  IMAD R102, R102, UR4, RZ ;  /* 0x0000000466667c24 */ /* 0x000fc8000f8e02ff */
[----:B------:R1:W-:Y:S01]  /*87f0*/  STL [R1+0x3c], R172 ;  /* 0x00003cac01007387 */ /* 0x0003e20000100800 */
[----:B0-----:R-:W-:Y:S02]  /*8800*/  IADD3.X R171, R111, UR7, RZ, P1, !PT ;  /* 0x000000076fab7c10 */ /* 0x001fe40008ffe4ff */
[----:B------:R-:W-:-:S03]  /*8810*/  SHF.R.S32.HI R109, RZ, 0x1f, R108 ;  /* 0x0000001fff6d7819 */ /* 0x000fc6000001146c */
[----:B------:R0:W-:Y:S01]  /*8820*/  STL [R1+0x8], R171 ;  /* 0x000008ab01007387 */ /* 0x0001e20000100800 */
        /* <DEDUP_REMOVED lines=445> */
[----:B------:R-:W-:Y:S01]  /*a400*/  IMAD R33, R33, UR4, RZ ;  /* 0x0000000421217c24 */ /* 0x000fe2000f8e02ff */
[----:B------:R-:W-:-:S03]  /*a410*/  SHF.R.S32.HI R32, RZ, 0x1f, R30 ;  /* 0x0000001fff207819 */ /* 0x000fc6000001141e */
[----:B------:R1:W-:Y:S01]  /*a420*/  STL [R1+0x294], R172 ;  /* 0x000294ac01007387 */ /* 0x0003e20000100800 */
[----:B0-----:R-:W-:Y:S01]  /*a430*/  IADD3.X R171, R36, UR7, RZ, P6, !PT ;  /* 0x0000000724ab7c10 */ /* 0x001fe2000b7fe4ff */
[----:B------:R-:W-:-:S04]  /*a440*/  IMAD R25, R25, UR4, RZ ;  /* 0x0000000419197c24 */ /* 0x000fc8000f8e02ff */
[----:B------:R0:W-:Y:S01]  /*a450*/  STL [R1+0x260], R171 ;  /* 0x000260ab01007387 */ /* 0x0001e20000100800 */
[----:B-1----:R-:W-:Y:S02]  /*a460*/  IADD3 R172, P6, R35, UR6, RZ ;  /* 0x0000000623ac7c10 */ /* 0x002fe4000ffde0ff */
[----:B------:R-:W-:-:S03]  /*a470*/  SHF.R.S32.HI R30, RZ, 0x1f, R29 ;  /* 0x0000001fff1e7819 */ /* 0x000fc6000001141d */
[----:B------:R1:W-:Y:S01]  /*a480*/  STL [R1+0x29c], R172 ;  /* 0x00029cac01007387 */ /* 0x0003e20000100800 */
[----:B0-----:R-:W-:Y:S02]  /*a490*/  IADD3.X R171, R34, UR7, RZ, P0, !PT ;  /* 0x0000000722ab7c10 */ /* 0x001fe400087fe4ff */
[----:B------:R-:W-:-:S03]  /*a4a0*/  IADD3 R173, P0, R33, UR6, RZ ;  /* 0x0000000621ad7c10 */ /* 0x000fc6000ff1e0ff */
[----:B------:R0:W-:Y:S01]  /*a4b0*/  STL [R1+0x268], R171 ;  /* 0x000268ab01007387 */ /* 0x0001e20000100800 */
[----:B-1----:R-:W-:Y:S02]  /*a4c0*/  IADD3.X R172, R32, UR7, RZ, P1, !PT ;  /* 0x0000000720ac7c10 */ /* 0x002fe40008ffe4ff */
[----:B------:R-:W-:Y:S01]  /*a4d0*/  SHF.R.S32.HI R29, RZ, 0x1f, R28 ;  /* 0x0000001fff1d7819 */ /* 0x000fe2000001141c */
[----:B------:R1:W-:Y:S01]  /*a4e0*/  STL [R1+0x2a4], R173 ;  /* 0x0002a4ad01007387 */ /* 0x0003e20000100800 */
[----:B------:R-:W-:Y:S02]  /*a4f0*/  SHF.R.S32.HI R28, RZ, 0x1f, R27 ;  /* 0x0000001fff1c7819 */ /* 0x000fe4000001141b */
[----:B0-----:R-:W-:Y:S01]  /*a500*/  IADD3 R171, P1, R25, UR6, RZ ;  /* 0x0000000619ab7c10 */ /* 0x001fe2000ff3e0ff */
[----:B------:R0:W-:Y:S01]  /*a510*/  STL [R1+0x270], R172 ;  /* 0x000270ac01007387 */ /* 0x0001e20000100800 */
[----:B------:R-:W-:Y:S02]  /*a520*/  SHF.R.S32.HI R27, RZ, 0x1f, R31 ;  /* 0x0000001fff1b7819 */ /* 0x000fe4000001141f */
[----:B-1----:R-:W-:Y:S01]  /*a530*/  IADD3.X R173, R30, UR7, RZ, P2, !PT ;  /* 0x000000071ead7c10 */ /* 0x002fe200097fe4ff */
[----:B------:R1:W-:Y:S01]  /*a540*/  STL [R1+0x2ac], R171 ;  /* 0x0002acab01007387 */ /* 0x0003e20000100800 */
[----:B------:R-:W-:-:S02]  /*a550*/  SHF.R.S32.HI R31, RZ, 0x1f, R35 ;  /* 0x0000001fff1f7819 */ /* 0x000fc40000011423 */
[----:B------:R-:W-:Y:S02]  /*a560*/  SHF.R.S32.HI R35, RZ, 0x1f, R33 ;  /* 0x0000001fff237819 */ /* 0x000fe40000011421 */
[----:B0-----:R-:W-:Y:S01]  /*a570*/  IADD3.X R172, R29, UR7, RZ, P3, !PT ;  /* 0x000000071dac7c10 */ /* 0x001fe20009ffe4ff */
[----:B------:R0:W-:Y:S01]  /*a580*/  STL [R1+0x278], R173 ;  /* 0x000278ad01007387 */ /* 0x0001e20000100800 */
[----:B-1----:R-:W-:-:S03]  /*a590*/  IADD3.X R171, R28, UR7, RZ, P4, !PT ;  /* 0x000000071cab7c10 */ /* 0x002fc6000a7fe4ff */
[----:B------:R1:W-:Y:S01]  /*a5a0*/  STL [R1+0x280], R172 ;  /* 0x000280ac01007387 */ /* 0x0003e20000100800 */
[----:B------:R-:W-:-:S03]  /*a5b0*/  IMAD R26, R26, UR4, RZ ;  /* 0x000000041a1a7c24 */ /* 0x000fc6000f8e02ff */
[----:B------:R4:W-:Y:S01]  /*a5c0*/  STL [R1+0x288], R171 ;  /* 0x000288ab01007387 */ /* 0x0009e20000100800 */
[----:B0-----:R-:W-:Y:S02]  /*a5d0*/  IADD3.X R173, R27, UR7, RZ, P5, !PT ;  /* 0x000000071bad7c10 */ /* 0x001fe4000affe4ff */
[----:B-1----:R-:W-:-:S03]  /*a5e0*/  IADD3.X R172, R31, UR7, RZ, P6, !PT ;  /* 0x000000071fac7c10 */ /* 0x002fc6000b7fe4ff */
[----:B------:R-:W-:Y:S01]  /*a5f0*/  STL [R1+0x290], R173 ;  /* 0x000290ad01007387 */ /* 0x000fe20000100800 */
[----:B------:R-:W-:Y:S02]  /*a600*/  SHF.R.S32.HI R25, RZ, 0x1f, R25 ;  /* 0x0000001fff197819 */ /* 0x000fe40000011419 */
[----:B----4-:R-:W-:Y:S01]  /*a610*/  IADD3.X R171, R35, UR7, RZ, P0, !PT ;  /* 0x0000000723ab7c10 */ /* 0x010fe200087fe4ff */
[----:B------:R-:W-:Y:S01]  /*a620*/  ULDC.64 UR6, c[0x0][0x218] ;  /* 0x0000860000067ab9 */ /* 0x000fe20000000a00 */
[----:B------:R0:W-:Y:S01]  /*a630*/  STL [R1+0x298], R172 ;  /* 0x000298ac01007387 */ /* 0x0001e20000100800 */
[----:B------:R-:W-:-:S03]  /*a640*/  IMAD R24, R24, UR4, RZ ;  /* 0x0000000418187c24 */ /* 0x000fc6000f8e02ff */
[----:B------:R1:W-:Y:S01]  /*a650*/  STL [R1+0x2a0], R171 ;  /* 0x0002a0ab01007387 */ /* 0x0003e20000100800 */
[----:B------:R-:W-:Y:S01]  /*a660*/  IMAD R5, R5, UR4, RZ ;  /* 0x0000000405057c24 */ /* 0x000fe2000f8e02ff */
[----:B0-----:R-:W-:Y:S02]  /*a670*/  IADD3 R172, P0, R26, UR6, RZ ;  /* 0x000000061aac7c10 */ /* 0x001fe4000ff1e0ff */
[----:B-1----:R-:W-:Y:S01]  /*a680*/  IADD3.X R171, R25, UR7, RZ, P1, !PT ;  /* 0x0000000719ab7c10 */ /* 0x002fe20008ffe4ff */
[----:B------:R-:W-:Y:S01]  /*a690*/  ULDC.64 UR6, c[0x0][0x218] ;  /* 0x0000860000067ab9 */ /* 0x000fe20000000a00 */
[----:B------:R-:W-:Y:S01]  /*a6a0*/  SHF.R.S32.HI R26, RZ, 0x1f, R26 ;  /* 0x0000001fff1a7819 */ /* 0x000fe2000001141a */
[----:B------:R0:W-:Y:S04]  /*a6b0*/  STL [R1+0x2b4], R172 ;  /* 0x0002b4ac01007387 */ /* 0x0001e80000100800 */
[----:B------:R1:W-:Y:S01]  /*a6c0*/  STL [R1+0x2a8], R171 ;  /* 0x0002a8ab01007387 */ /* 0x0003e20000100800 */
[----:B------:R-:W-:Y:S01]  /*a6d0*/  IADD3.X R173, R26, UR7, RZ, P0, !PT ;  /* 0x000000071aad7c10 */ /* 0x000fe200087fe4ff */
[----:B------:R-:W-:Y:S01]  /*a6e0*/  IMAD R134, R134, UR4, RZ ;  /* 0x0000000486867c24 */ /* 0x000fe2000f8e02ff */
[----:B------:R-:W-:-:S02]  /*a6f0*/  SHF.R.S32.HI R25, RZ, 0x1f, R24 ;  /* 0x0000001fff197819 */ /* 0x000fc40000011418 */
[----:B0-----:R-:W-:Y:S02]  /*a700*/  IADD3 R172, P2, R5, UR8, RZ ;  /* 0x0000000805ac7c10 */ /* 0x001fe4000ff5e0ff */
[----:B-1----:R-:W-:Y:S01]  /*a710*/  IADD3 R171, P1, R24, UR6, RZ ;  /* 0x0000000618ab7c10 */ /* 0x002fe2000ff3e0ff */
[----:B------:R-:W-:Y:S01]  /*a720*/  ULDC.64 UR6, c[0x0][0x218] ;  /* 0x0000860000067ab9 */ /* 0x000fe20000000a00 */
[----:B------:R-:W-:-:S03]  /*a730*/  SHF.R.S32.HI R5, RZ, 0x1f, R5 ;  /* 0x0000001fff057819 */ /* 0x000fc60000011405 */
[----:B------:R0:W-:Y:S01]  /*a740*/  STL [R1+0x2bc], R171 ;  /* 0x0002bcab01007387 */ /* 0x0001e20000100800 */
[----:B------:R-:W-:Y:S01]  /*a750*/  IADD3.X R5, R5, UR7, RZ, P2, !PT ;  /* 0x0000000705057c10 */ /* 0x000fe200097fe4ff */
[----:B---3--:R-:W-:Y:S01]  /*a760*/  IMAD.SHL.U32 R189, R189, 0x8, RZ ;  /* 0x00000008bdbd7824 */ /* 0x008fe200078e00ff */
[C---:B--2---:R-:W-:Y:S01]  /*a770*/  LOP3.LUT R137, R0.reuse, 0x2c, RZ, 0xfc, !PT ;  /* 0x0000002c00897812 */ /* 0x044fe200078efcff */
[----:B------:R-:W-:Y:S01]  /*a780*/  STL [R1+0x2b0], R173 ;  /* 0x0002b0ad01007387 */ /* 0x000fe20000100800 */
[----:B------:R-:W-:Y:S01]  /*a790*/  LOP3.LUT R139, R0, 0x28, RZ, 0xfc, !PT ;  /* 0x00000028008b7812 */ /* 0x000fe200078efcff */
[----:B------:R-:W-:Y:S02]  /*a7a0*/  ULDC UR7, c[0x0][0x238] ;  /* 0x00008e0000077ab9 */ /* 0x000fe40000000800 */
[----:B------:R1:W-:Y:S01]  /*a7b0*/  STL [R1+0x2c4], R172 ;  /* 0x0002c4ac01007387 */ /* 0x0003e20000100800 */
[----:B0-----:R-:W-:Y:S02]  /*a7c0*/  IADD3.X R171, R25, UR9, RZ, P1, !PT ;  /* 0x0000000919ab7c10 */ /* 0x001fe40008ffe4ff */
[----:B-1----:R-:W-:-:S03]  /*a7d0*/  IADD3 R172, P1, R134, UR6, RZ ;  /* 0x0000000686ac7c10 */ /* 0x002fc6000ff3e0ff */
[----:B------:R-:W-:Y:S04]  /*a7e0*/  STL [R1+0x2b8], R171 ;  /* 0x0002b8ab01007387 */ /* 0x000fe80000100800 */
[----:B------:R-:W-:Y:S04]  /*a7f0*/  STL [R1+0x2cc], R172 ;  /* 0x0002ccac01007387 */ /* 0x000fe80000100800 */
[----:B------:R0:W-:Y:S01]  /*a800*/  STL [R1+0x2c0], R5 ;  /* 0x0002c00501007387 */ /* 0x0001e20000100800 */
[----:B------:R-:W-:-:S03]  /*a810*/  SHF.R.S32.HI R134, RZ, 0x1f, R134 ;  /* 0x0000001fff867819 */ /* 0x000fc60000011486 */
[----:B------:R1:W-:Y:S01]  /*a820*/  STL [R1+0x4f0], R189 ;  /* 0x0004f0bd01007387 */ /* 0x0003e20000100800 */
[----:B0-----:R-:W-:-:S05]  /*a830*/  LOP3.LUT R5, R0, 0x34, RZ, 0xfc, !PT ;  /* 0x0000003400057812 */ /* 0x001fca00078efcff */
[----:B-1----:R-:W-:Y:S02]  /*a840*/  IMAD R189, R5, UR7, RZ ;  /* 0x0000000705bd7c24 */ /* 0x002fe4000f8e02ff */
[----:B------:R-:W-:Y:S02]  /*a850*/  IMAD R189, R137, UR19, RZ ;  /* 0x0000001389bd7c24 */ /* 0x000fe4000f8e02ff */
[----:B------:R-:W-:Y:S01]  /*a860*/  IMAD R189, R139, UR21, RZ ;  /* 0x000000158bbd7c24 */ /* 0x000fe2000f8e02ff */
[----:B------:R-:W-:Y:S01]  /*a870*/  IADD3.X R189, R134, UR18, RZ, P1, !PT ;  /* 0x0000001286bd7c10 */ /* 0x000fe20008ffe4ff */
[----:B------:R-:W-:Y:S01]  /*a880*/  IMAD R3, R3, UR5, RZ ;  /* 0x0000000503037c24 */ /* 0x000fe2000f8e02ff */
[----:B------:R-:W-:Y:S01]  /*a890*/  ULDC.64 UR4, c[0x0][0x210] ;  /* 0x0000840000047ab9 */ /* 0x000fe20000000a00 */
[----:B------:R-:W-:Y:S02]  /*a8a0*/  SHF.R.S32.HI R113, RZ, 0x1f, R140 ;  /* 0x0000001fff717819 */ /* 0x000fe4000001148c */
[C---:B------:R-:W-:Y:S01]  /*a8b0*/  LOP3.LUT R135, R0.reuse, 0x32, RZ, 0xfc, !PT ;  /* 0x0000003200877812 */ /* 0x040fe200078efcff */
[----:B------:R0:W-:Y:S01]  /*a8c0*/  STL [R1+0x2c8], R189 ;  /* 0x0002c8bd01007387 */ /* 0x0001e20000100800 */
[----:B------:R-:W-:Y:S01]  /*a8d0*/  IADD3 R171, P0, R3, UR4, RZ ;  /* 0x0000000403ab7c10 */ /* 0x000fe2000ff1e0ff */
[----:B------:R-:W-:Y:S01]  /*a8e0*/  UIADD3 UR4, UR12, 0x4000, URZ ;  /* 0x000040000c047890 */ /* 0x000fe2000fffe03f */
[----:B------:R-:W-:-:S02]  /*a8f0*/  LOP3.LUT R138, R0, 0x2a, RZ, 0xfc, !PT ;  /* 0x0000002a008a7812 */ /* 0x000fc400078efcff */
[C---:B------:R-:W-:Y:S02]  /*a900*/  LOP3.LUT R136, R0.reuse, 0x30, RZ, 0xfc, !PT ;  /* 0x0000003000887812 */ /* 0x040fe400078efcff */
[C---:B------:R-:W-:Y:S02]  /*a910*/  LOP3.LUT R172, R0.reuse, 0x2, RZ, 0xfc, !PT ;  /* 0x0000000200ac7812 */ /* 0x040fe400078efcff */
[C---:B------:R-:W-:Y:S02]  /*a920*/  LOP3.LUT R173, R0.reuse, 0x4, RZ, 0xfc, !PT ;  /* 0x0000000400ad7812 */ /* 0x040fe400078efcff */
[C---:B------:R-:W-:Y:S02]  /*a930*/  LOP3.LUT R174, R0.reuse, 0x6, RZ, 0xfc, !PT ;  /* 0x0000000600ae7812 */ /* 0x040fe400078efcff */
[C---:B------:R-:W-:Y:S02]  /*a940*/  LOP3.LUT R175, R0.reuse, 0x8, RZ, 0xfc, !PT ;  /* 0x0000000800af7812 */ /* 0x040fe400078efcff */
        /* <DEDUP_REMOVED lines=12> */
[----:B------:R-:W-:Y:S01]  /*aa10*/  LOP3.LUT R188, R0, 0x26, RZ, 0xfc, !PT ;  /* 0x0000002600bc7812 */ /* 0x000fe200078efcff */
[----:B------:R-:W-:Y:S01]  /*aa20*/  UMOV UR8, 0xfffffffe ;  /* 0xfffffffe00087882 */ /* 0x000fe20000000000 */
[----:B------:R-:W-:Y:S01]  /*aa30*/  LEA.HI.X.SX32 R3, R3, UR5, 0x1, P0 ;  /* 0x0000000503037c11 */ /* 0x000fe200080f0eff */
[----:B------:R-:W-:Y:S01]  /*aa40*/  USHF.R.U32.HI UR5, URZ, 0x4, UR12 ;  /* 0x000000043f057899 */ /* 0x000fe2000801160c */
[----:B------:R-:W-:Y:S01]  /*aa50*/  LEA.HI R140, R113, R140, RZ, 0x6 ;  /* 0x0000008c718c7211 */ /* 0x000fe200078f30ff */
[----:B------:R-:W-:Y:S01]  /*aa60*/  USHF.R.U32.HI UR6, URZ, 0x4, UR4 ;  /* 0x000000043f067899 */ /* 0x000fe20008011604 */
[----:B------:R-:W-:Y:S01]  /*aa70*/  IMAD R5, R135, UR10, RZ ;  /* 0x0000000a87057c24 */ /* 0x000fe2000f8e02ff */
[----:B------:R-:W-:Y:S01]  /*aa80*/  USGXT.U32 UR4, UR5, 0xe ;  /* 0x0000000e0504789a */ /* 0x000fe20008000000 */
[----:B------:R-:W-:Y:S01]  /*aa90*/  IMAD R5, R138, UR20, RZ ;  /* 0x000000148a057c24 */ /* 0x000fe2000f8e02ff */
[----:B------:R-:W-:Y:S01]  /*aaa0*/  USGXT.U32 UR6, UR6, 0xe ;  /* 0x0000000e0606789a */ /* 0x000fe20008000000 */
[----:B------:R-:W-:Y:S01]  /*aab0*/  IMAD R190, R136, UR11, RZ ;  /* 0x0000000b88be7c24 */ /* 0x000fe2000f8e02ff */
[----:B------:R-:W-:Y:S01]  /*aac0*/  SHF.R.S32.HI R5, RZ, 0x6, R140 ;  /* 0x00000006ff057819 */ /* 0x000fe2000001148c */
[----:B------:R-:W-:Y:S01]  /*aad0*/  UMOV UR9, 0x7fffffdf ;  /* 0x7fffffdf00097882 */ /* 0x000fe20000000000 */
        /* <DEDUP_REMOVED lines=54> */
[----:B------:R-:W-:Y:S01]  /*ae40*/  CS2R R132, SRZ ;  /* 0x0000000000847805 */ /* 0x000fe2000001ff00 */
[----:B------:R-:W-:Y:S01]  /*ae50*/  UMOV UR5, URZ ;  /* 0x0000003f00057c82 */ /* 0x000fe20008000000 */
        /* <DEDUP_REMOVED lines=8> */
[----:B------:R-:W-:Y:S01]  /*aee0*/  CS2R R150, SRZ ;  /* 0x0000000000967805 */ /* 0x000fe2000001ff00 */
[----:B------:R-:W-:Y:S01]  /*aef0*/  IMAD R188, R188, UR22, RZ ;  /* 0x00000016bcbc7c24 */ /* 0x000fe2000f8e02ff */
[----:B------:R-:W-:Y:S01]  /*af00*/  UMOV UR7, URZ ;  /* 0x0000003f00077c82 */ /* 0x000fe20008000000 */
[----:B------:R-:W-:Y:S01]  /*af10*/  IMAD R187, R187, UR23, RZ ;  /* 0x00000017bbbb7c24 */ /* 0x000fe2000f8e02ff */
[----:B------:R-:W-:Y:S01]  /*af20*/  USHF.L.U32 UR13, UR13, 0x6, URZ ;  /* 0x000000060d0d7899 */ /* 0x000fe2000800063f */
[----:B------:R-:W-:Y:S01]  /*af30*/  IMAD R186, R186, UR24, RZ ;  /* 0x00000018baba7c24 */ /* 0x000fe2000f8e02ff */
[----:B------:R-:W-:Y:S01]  /*af40*/  ULDC UR18, c[0x0][0x23c] ;  /* 0x00008f0000127ab9 */ /* 0x000fe20000000800 */
[----:B------:R-:W-:Y:S02]  /*af50*/  IMAD R185, R185, UR25, RZ ;  /* 0x00000019b9b97c24 */ /* 0x000fe4000f8e02ff */
[----:B------:R-:W-:-:S02]  /*af60*/  IMAD R184, R184, UR26, RZ ;  /* 0x0000001ab8b87c24 */ /* 0x000fc4000f8e02ff */
[----:B------:R-:W-:Y:S02]  /*af70*/  IMAD R183, R183, UR27, RZ ;  /* 0x0000001bb7b77c24 */ /* 0x000fe4000f8e02ff */
[----:B------:R-:W-:Y:S02]  /*af80*/  IMAD R182, R182, UR28, RZ ;  /* 0x0000001cb6b67c24 */ /* 0x000fe4000f8e02ff */
[----:B------:R-:W-:Y:S02]  /*af90*/  IMAD R181, R181, UR29, RZ ;  /* 0x0000001db5b57c24 */ /* 0x000fe4000f8e02ff */
[----:B------:R-:W-:Y:S02]  /*afa0*/  IMAD R180, R180, UR30, RZ ;  /* 0x0000001eb4b47c24 */ /* 0x000fe4000f8e02ff */
[----:B------:R-:W-:Y:S02]  /*afb0*/  IMAD R179, R179, UR31, RZ ;  /* 0x0000001fb3b37c24 */ /* 0x000fe4000f8e02ff */
[----:B------:R-:W-:-:S02]  /*afc0*/  IMAD R178, R178, UR32, RZ ;  /* 0x00000020b2b27c24 */ /* 0x000fc4000f8e02ff */
[----:B------:R-:W-:Y:S02]  /*afd0*/  IMAD R177, R177, UR33, RZ ;  /* 0x00000021b1b17c24 */ /* 0x000fe4000f8e02ff */
[----:B------:R-:W-:Y:S02]  /*afe0*/  IMAD R176, R176, UR34, RZ ;  /* 0x00000022b0b07c24 */ /* 0x000fe4000f8e02ff */
[----:B------:R-:W-:Y:S02]  /*aff0*/  IMAD R175, R175, UR35, RZ ;  /* 0x00000023afaf7c24 */ /* 0x000fe4000f8e02ff */
[----:B------:R-:W-:Y:S02]  /*b000*/  IMAD R174, R174, UR36, RZ ;  /* 0x00000024aeae7c24 */ /* 0x000fe4000f8e02ff */
[----:B------:R-:W-:Y:S02]  /*b010*/  IMAD R173, R173, UR37, RZ ;  /* 0x00000025adad7c24 */ /* 0x000fe4000f8e02ff */
[----:B------:R-:W-:Y:S01]  /*b020*/  IMAD R172, R172, UR38, RZ ;  /* 0x00000026acac7c24 */ /* 0x000fe2000f8e02ff */
[----:B------:R-:W-:-:S02]  /*b030*/  UIADD3.64 UR10, UR4, -UR8, URZ ;  /* 0x80000008040a7297 */ /* 0x000fc4000fffe03f */
[----:B0-----:R-:W-:-:S12]  /*b040*/  UIADD3.64 UR8, UR6, -UR8, URZ ;  /* 0x8000000806087297 */ /* 0x001fd8000fffe03f */
.L_x_2:
[C---:B------:R-:W-:Y:S01]  /*b050*/  LOP3.LUT R172, R0.reuse, 0x2, RZ, 0xfc, !PT ;  /* 0x0000000200ac7812 */ /* 0x040fe200078efcff */
[----:B------:R-:W-:Y:S01]  /*b060*/  ULDC UR20, c[0x0][0x238] ;  /* 0x00008e0000147ab9 */ /* 0x000fe20000000800 */
[C---:B------:R-:W-:Y:S01]  /*b070*/  LOP3.LUT R195, R0.reuse, 0x4, RZ, 0xfc, !PT ;  /* 0x0000000400c37812 */ /* 0x040fe200078efcff */
[----:B------:R-:W-:Y:S01]  /*b080*/  ULDC UR19, c[0x0][0x238] ;  /* 0x00008e0000137ab9 */ /* 0x000fe20000000800 */
[----:B------:R-:W-:Y:S01]  /*b090*/  LOP3.LUT R173, R0, 0x2, RZ, 0xfc, !PT ;  /* 0x0000000200ad7812 */ /* 0x000fe200078efcff */
[----:B------:R-:W-:Y:S01]  /*b0a0*/  IMAD R172, R172, UR20, RZ ;  /* 0x00000014acac7c24 */ /* 0x000fe2000f8e02ff */
[----:B------:R-:W-:Y:S01]  /*b0b0*/  PRMT R182, RZ, 0x7610, R182 ;  /* 0x00007610ffb67816 */ /* 0x000fe200000000b6 */
[----:B------:R-:W-:Y:S01]  /*b0c0*/  IMAD R195, R195, UR19, RZ ;  /* 0x00000013c3c37c24 */ /* 0x000fe2000f8e02ff */
[----:B------:R-:W-:Y:S01]  /*b0d0*/  ISETP.GE.AND P1, PT, R173, UR16, PT ;  /* 0x00000010ad007c0c */ /* 0x000fe2000bf26270 */
[----:B------:R-:W-:Y:S01]  /*b0e0*/  ULDC UR19, c[0x0][0x238] ;  /* 0x00008e0000137ab9 */ /* 0x000fe20000000800 */
[----:B------:R-:W-:Y:S01]  /*b0f0*/  IADD3 R174, P0, R172, R171, RZ ;  /* 0x000000abacae7210 */ /* 0x000fe20007f1e0ff */
[----:B-----5:R0:W-:Y:S01]  /*b100*/  STL [R1+0x524], R2 ;  /* 0x0005240201007387 */ /* 0x0201e20000100800 */
[----:B------:R-:W-:Y:S01]  /*b110*/  LOP3.LUT R173, R0, 0x4, RZ, 0xfc, !PT ;  /* 0x0000000400ad7812 */ /* 0x000fe200078efcff */
[----:B------:R-:W-:Y:S01]  /*b120*/  ULDC UR20, c[0x0][0x238] ;  /* 0x00008e0000147ab9 */ /* 0x000fe20000000800 */
[----:B------:R-:W-:-:S02]  /*b130*/  LEA.HI.X.SX32 R175, R172, R3, 0x1, P0 ;  /* 0x00000003acaf7211 */ /* 0x000fc400000f0eff */
[----:B------:R-:W-:Y:S02]  /*b140*/  IADD3 R172, P0, R195, R171, RZ ;  /* 0x000000abc3ac7210 */ /* 0x000fe40007f1e0ff */
[----:B------:R-:W-:Y:S02]  /*b150*/  ISETP.GE.AND P2, PT, R173, UR16, PT ;  /* 0x00000010ad007c0c */ /* 0x000fe4000bf46270 */
[----:B------:R-:W-:Y:S01]  /*b160*/  LEA.HI.X.SX32 R173, R195, R3, 0x1, P0 ;  /* 0x00000003c3ad7211 */ /* 0x000fe200000f0eff */
[----:B------:R-:W2:Y:S01]  /*b170*/  @!P1 LDG.E.U8 R182, desc[UR14][R174.64] ;  /* 0x0000000eaeb69981 */ /* 0x000ea2000c1e1100 */
[C---:B------:R-:W-:Y:S02]  /*b180*/  LOP3.LUT R195, R0.reuse, 0x6, RZ, 0xfc, !PT ;  /* 0x0000000600c37812 */ /* 0x040fe400078efcff */
[----:B------:R-:W-:Y:S02]  /*b190*/  LOP3.LUT R238, R0, 0x6, RZ, 0xfc, !PT ;  /* 0x0000000600ee7812 */ /* 0x000fe400078efcff */
[----:B------:R-:W-:Y:S01]  /*b1a0*/  PRMT R189, RZ, 0x7610, R189 ;  /* 0x00007610ffbd7816 */ /* 0x000fe200000000bd */
[----:B------:R-:W-:Y:S01]  /*b1b0*/  IMAD R195, R195, UR19, RZ ;  /* 0x00000013c3c37c24 */ /* 0x000fe2000f8e02ff */
[----:B------:R-:W-:Y:S01]  /*b1c0*/  ISETP.GE.AND P1, PT, R238, UR16, PT ;  /* 0x00000010ee007c0c */ /* 0x000fe2000bf26270 */
[----:B------:R-:W-:Y:S01]  /*b1d0*/  ULDC UR19, c[0x0][0x238] ;  /* 0x00008e0000137ab9 */ /* 0x000fe20000000800 */
[----:B0-----:R-:W-:Y:S01]  /*b1e0*/  LOP3.LUT R2, R0, 0x8, RZ, 0xfc, !PT ;  /* 0x0000000800027812 */ /* 0x001fe200078efcff */
[----:B------:R-:W3:Y:S04]  /*b1f0*/  LDL R238, [R1+0x2ac] ;  /* 0x0002ac0001ee7983 */ /* 0x000ee80000100800 */
[----:B------:R0:W4:Y:S01]  /*b200*/  @!P2 LDG.E.U8 R189, desc[UR14][R172.64] ;  /* 0x0000000eacbda981 */ /* 0x000122000c1e1100 */
[----:B------:R-:W-:Y:S01]  /*b210*/  PRMT R188, RZ, 0x7610, R188 ;  /* 0x00007610ffbc7816 */ /* 0x000fe200000000bc */
[----:B------:R-:W-:Y:S01]  /*b220*/  IMAD R2, R2, UR19, RZ ;  /* 0x0000001302027c24 */ /* 0x000fe2000f8e02ff */
[----:B------:R-:W-:Y:S01]  /*b230*/  ULDC UR19, c[0x0][0x238] ;  /* 0x00008e0000137ab9 */ /* 0x000fe20000000800 */
[----:B0-----:R-:W-:-:S04]  /*b240*/  IADD3 R172, P0, R195, R171, RZ ;  /* 0x000000abc3ac7210 */ /* 0x001fc80007f1e0ff */
[----:B------:R-:W-:Y:S02]  /*b250*/  LEA.HI.X.SX32 R173, R195, R3, 0x1, P0 ;  /* 0x00000003c3ad7211 */ /* 0x000fe400000f0eff */
[----:B------:R-:W-:-:S03]  /*b260*/  LOP3.LUT R195, R0, 0x8, RZ, 0xfc, !PT ;  /* 0x0000000800c37812 */ /* 0x000fc600078efcff */
[----:B------:R0:W4:Y:S01]  /*b270*/  @!P1 LDG.E.U8 R188, desc[UR14][R172.64] ;  /* 0x0000000eacbc9981 */ /* 0x000122000c1e1100 */
[----:B------:R-:W-:Y:S02]  /*b280*/  ISETP.GE.AND P1, PT, R195, UR16, PT ;  /* 0x00000010c3007c0c */ /* 0x000fe4000bf26270 */
[----:B------:R-:W-:Y:S02]  /*b290*/  PRMT R191, RZ, 0x7610, R191 ;  /* 0x00007610ffbf7816 */ /* 0x000fe400000000bf */
[----:B------:R-:W-:Y:S02]  /*b2a0*/  LOP3.LUT R195, R0, 0xa, RZ, 0xfc, !PT ;  /* 0x0000000a00c37812 */ /* 0x000fe400078efcff */
[----:B0-----:R-:W-:-:S04]  /*b2b0*/  IADD3 R172, P0, R2, R171, RZ ;  /* 0x000000ab02ac7210 */ /* 0x001fc80007f1e0ff */
[----:B------:R-:W-:Y:S02]  /*b2c0*/  LEA.HI.X.SX32 R173, R2, R3, 0x1, P0 ;  /* 0x0000000302ad7211 */ /* 0x000fe400000f0eff */
[----:B------:R-:W-:-:S03]  /*b2d0*/  LOP3.LUT R2, R0, 0xa, RZ, 0xfc, !PT ;  /* 0x0000000a00027812 */ /* 0x000fc600078efcff */
[----:B------:R0:W4:Y:S02]  /*b2e0*/  @!P1 LDG.E.U8 R191, desc[UR14][R172.64] ;  /* 0x0000000eacbf9981 */ /* 0x000124000c1e1100 */
[----:B------:R-:W-:Y:S01]  /*b2f0*/  IMAD R2, R2, UR19, RZ ;  /* 0x0000001302027c24 */ /* 0x000fe2000f8e02ff */
[----:B------:R-:W-:Y:S01]  /*b300*/  ISETP.GE.AND P1, PT, R195, UR16, PT ;  /* 0x00000010c3007c0c */ /* 0x000fe2000bf26270 */
[----:B------:R-:W-:Y:S01]  /*b310*/  ULDC UR19, c[0x0][0x238] ;  /* 0x00008e0000137ab9 */ /* 0x000fe20000000800 */
[----:B------:R-:W-:Y:S01]  /*b320*/  PRMT R184, RZ, 0x7610, R184 ;  /* 0x00007610ffb87816 */ /* 0x000fe200000000b8 */
[----:B------:R-:W2:Y:S01]  /*b330*/  LDL R195, [R1+0x2a8] ;  /* 0x0002a80001c37983 */ /* 0x000ea20000100800 */
[----:B0-----:R-:W-:-:S04]  /*b340*/  IADD3 R172, P0, R2, R171, RZ ;  /* 0x000000ab02ac7210 */ /* 0x001fc80007f1e0ff */
[----:B------:R-:W-:Y:S02]  /*b350*/  LEA.HI.X.SX32 R173, R2, R3, 0x1, P0 ;  /* 0x0000000302ad7211 */ /* 0x000fe400000f0eff */
[C---:B------:R-:W-:Y:S02]  /*b360*/  LOP3.LUT R2, R0.reuse, 0xc, RZ, 0xfc, !PT ;  /* 0x0000000c00027812 */ /* 0x040fe400078efcff */
[----:B------:R-:W-:Y:S01]  /*b370*/  LOP3.LUT R174, R0, 0xc, RZ, 0xfc, !PT ;  /* 0x0000000c00ae7812 */ /* 0x000fe200078efcff */
[----:B------:R0:W4:Y:S02]  /*b380*/  @!P1 LDG.E.U8 R184, desc[UR14][R172.64] ;  /* 0x0000000eacb89981 */ /* 0x000124000c1e1100 */
[----:B------:R-:W-:Y:S01]  /*b390*/  IMAD R2, R2, UR19, RZ ;  /* 0x0000001302027c24 */ /* 0x000fe2000f8e02ff */
[----:B------:R-:W-:Y:S01]  /*b3a0*/  ISETP.GE.AND P1, PT, R174, UR16, PT ;  /* 0x00000010ae007c0c */ /* 0x000fe2000bf26270 */
[----:B------:R-:W-:-:S03]  /*b3b0*/  ULDC UR19, c[0x0][0x238] ;  /* 0x00008e0000137ab9 */ /* 0x000fc60000000800 */
[----:B0-----:R-:W-:-:S04]  /*b3c0*/  IADD3 R172, P0, R2, R171, RZ ;  /* 0x000000ab02ac7210 */ /* 0x001fc80007f1e0ff */
[----:B------:R-:W-:Y:S02]  /*b3d0*/  LEA.HI.X.SX32 R173, R2, R3, 0x1, P0 ;  /* 0x0000000302ad7211 */ /* 0x000fe400000f0eff */
[----:B------:R-:W-:Y:S02]  /*b3e0*/  LOP3.LUT R2, R0, 0x10, RZ, 0xfc, !PT ;  /* 0x0000001000027812 */ /* 0x000fe400078efcff */
[----:B------:R-:W-:-:S03]  /*b3f0*/  PRMT R187, RZ, 0x7610, R187 ;  /* 0x00007610ffbb7816 */ /* 0x000fc600000000bb */
[----:B------:R-:W-:Y:S01]  /*b400*/  IMAD R2, R2, UR19, RZ ;  /* 0x0000001302027c24 */ /* 0x000fe2000f8e02ff */
[----:B------:R-:W-:Y:S01]  /*b410*/  LOP3.LUT R174, R0, 0x10, RZ, 0xfc, !PT ;  /* 0x0000001000ae7812 */ /* 0x000fe200078efcff */
[----:B------:R-:W-:Y:S01]  /*b420*/  ULDC UR19, c[0x0][0x238] ;  /* 0x00008e0000137ab9 */ /* 0x000fe20000000800 */
[----:B------:R0:W4:Y:S02]  /*b430*/  @!P1 LDG.E.U8 R187, desc[UR14][R172.64] ;  /* 0x0000000eacbb9981 */ /* 0x000124000c1e1100 */
[----:B------:R-:W-:Y:S02]  /*b440*/  ISETP.GE.AND P1, PT, R174, UR16, PT ;  /* 0x00000010ae007c0c */ /* 0x000fe4000bf26270 */
        /* <DEDUP_REMOVED lines=47> */
[C---:B------:R-:W-:Y:S02]  /*b740*/  LOP3.LUT R2, R0.reuse, 0x1c, RZ, 0xfc, !PT ;  /* 0x0000001c00027812 */ /* 0x040fe400078efcff */
[----:B------:R-:W-:Y:S02]  /*b750*/  PRMT R201, RZ, 0x7610, R201 ;  /* 0x00007610ffc97816 */ /* 0x000fe400000000c9 */
[----:B------:R-:W-:Y:S01]  /*b760*/  LOP3.LUT R174, R0, 0x1c, RZ, 0xfc, !PT ;  /* 0x0000001c00ae7812 */ /* 0x000fe200078efcff */
[----:B------:R-:W-:Y:S01]  /*b770*/  IMAD R2, R2, UR19, RZ ;  /* 0x0000001302027c24 */ /* 0x000fe2000f8e02ff */
[----:B------:R-:W-:Y:S01]  /*b780*/  PRMT R202, RZ, 0x7610, R202 ;  /* 0x00007610ffca7816 */ /* 0x000fe200000000ca */
[----:B------:R-:W-:Y:S01]  /*b790*/  ULDC UR19, c[0x0][0x238] ;  /* 0x00008e0000137ab9 */ /* 0x000fe20000000800 */
[----:B------:R0:W4:Y:S01]  /*b7a0*/  @!P1 LDG.E.U8 R201, desc[UR14][R172.64] ;  /* 0x0000000eacc99981 */ /* 0x000122000c1e1100 */
[----:B------:R-:W-:-:S02]  /*b7b0*/  ISETP.GE.AND P1, PT, R174, UR16, PT ;  /* 0x00000010ae007c0c */ /* 0x000fc4000bf26270 */
[----:B0-----:R-:W-:-:S04]  /*b7c0*/  IADD3 R172, P0, R2, R171, RZ ;  /* 0x000000ab02ac7210 */ /* 0x001fc80007f1e0ff */
[----:B------:R-:W-:Y:S02]  /*b7d0*/  LEA.HI.X.SX32 R173, R2, R3, 0x1, P0 ;  /* 0x0000000302ad7211 */ /* 0x000fe400000f0eff */
[C---:B------:R-:W-:Y:S02]  /*b7e0*/  LOP3.LUT R2, R0.reuse, 0x20, RZ, 0xfc, !PT ;  /* 0x0000002000027812 */ /* 0x040fe400078efcff */
[----:B------:R-:W-:-:S03]  /*b7f0*/  LOP3.LUT R174, R0, 0x20, RZ, 0xfc, !PT ;  /* 0x0000002000ae7812 */ /* 0x000fc600078efcff */
[----:B------:R0:W4:Y:S01]  /*b800*/  @!P1 LDG.E.U8 R202, desc[UR14][R172.64] ;  /* 0x0000000eacca9981 */ /* 0x000122000c1e1100 */
[----:B------:R-:W-:Y:S01]  /*b810*/  IMAD R2, R2, UR19, RZ ;  /* 0x0000001302027c24 */ /* 0x000fe2000f8e02ff */
[----:B------:R-:W-:Y:S01]  /*b820*/  ISETP.GE.AND P1, PT, R174, UR16, PT ;  /* 0x00000010ae007c0c */ /* 0x000fe2000bf26270 */
[----:B------:R-:W-:-:S03]  /*b830*/  ULDC UR19, c[0x0][0x238] ;  /* 0x00008e0000137ab9 */ /* 0x000fc60000000800 */
[C---:B0-----:R-:W-:Y:S02]  /*b840*/  IADD3 R172, P0, R2.reuse, R171, RZ ;  /* 0x000000ab02ac7210 */ /* 0x041fe40007f1e0ff */
[----:B------:R-:W-:Y:S02]  /*b850*/  PRMT R204, RZ, 0x7610, R204 ;  /* 0x00007610ffcc7816 */ /* 0x000fe400000000cc */
[----:B------:R-:W-:Y:S02]  /*b860*/  LEA.HI.X.SX32 R173, R2, R3, 0x1, P0 ;  /* 0x0000000302ad7211 */ /* 0x000fe400000f0eff */
[C---:B------:R-:W-:Y:S02]  /*b870*/  LOP3.LUT R2, R0.reuse, 0x22, RZ, 0xfc, !PT ;  /* 0x0000002200027812 */ /* 0x040fe400078efcff */
[----:B------:R-:W-:Y:S01]  /*b880*/  LOP3.LUT R174, R0, 0x22, RZ, 0xfc, !PT ;  /* 0x0000002200ae7812 */ /* 0x000fe200078efcff */
[----:B------:R0:W4:Y:S02]  /*b890*/  @!P1 LDG.E.U8 R204, desc[UR14][R172.64] ;  /* 0x0000000eaccc9981 */ /* 0x000124000c1e1100 */
[----:B------:R-:W-:Y:S01]  /*b8a0*/  IMAD R2, R2, UR19, RZ ;  /* 0x0000001302027c24 */ /* 0x000fe2000f8e02ff */
[----:B------:R-:W-:Y:S01]  /*b8b0*/  ISETP.GE.AND P1, PT, R174, UR16, PT ;  /* 0x00000010ae007c0c */ /* 0x000fe2000bf26270 */
[----:B------:R-:W-:Y:S01]  /*b8c0*/  ULDC UR19, c[0x0][0x238] ;  /* 0x00008e0000137ab9 */ /* 0x000fe20000000800 */
[----:B------:R-:W-:-:S02]  /*b8d0*/  PRMT R205, RZ, 0x7610, R205 ;  /* 0x00007610ffcd7816 */ /* 0x000fc400000000cd */
[----:B0-----:R-:W-:-:S04]  /*b8e0*/  IADD3 R172, P0, R2, R171, RZ ;  /* 0x000000ab02ac7210 */ /* 0x001fc80007f1e0ff */
        /* <DEDUP_REMOVED lines=19> */
[----:B------:R-:W-:-:S03]  /*ba20*/  LOP3.LUT R174, R0, 0x28, RZ, 0xfc, !PT ;  /* 0x0000002800ae7812 */ /* 0x000fc600078efcff */
[----:B------:R0:W4:Y:S02]  /*ba30*/  @!P1 LDG.E.U8 R207, desc[UR14][R172.64] ;  /* 0x0000000eaccf9981 */ /* 0x000124000c1e1100 */
[----:B------:R-:W-:Y:S01]  /*ba40*/  IMAD R174, R174, UR20, RZ ;  /* 0x00000014aeae7c24 */ /* 0x000fe2000f8e02ff */
[C---:B------:R-:W-:Y:S01]  /*ba50*/  LOP3.LUT R2, R0.reuse, 0x2a, RZ, 0xfc, !PT ;  /* 0x0000002a00027812 */ /* 0x040fe200078efcff */
[----:B------:R-:W-:Y:S01]  /*ba60*/  ULDC UR20, c[0x0][0x238] ;  /* 0x00008e0000147ab9 */ /* 0x000fe20000000800 */
[----:B0-----:R-:W-:-:S04]  /*ba70*/  LOP3.LUT R172, R0, 0x28, RZ, 0xfc, !PT ;  /* 0x0000002800ac7812 */ /* 0x001fc800078efcff */
[----:B------:R-:W-:Y:S02]  /*ba80*/  ISETP.GE.AND P1, PT, R172, UR16, PT ;  /* 0x00000010ac007c0c */ /* 0x000fe4000bf26270 */
[----:B------:R-:W-:-:S04]  /*ba90*/  LOP3.LUT R172, R0, 0x2a, RZ, 0xfc, !PT ;  /* 0x0000002a00ac7812 */ /* 0x000fc800078efcff */
[----:B------:R-:W-:Y:S02]  /*baa0*/  ISETP.GE.AND P2, PT, R172, UR16, PT ;  /* 0x00000010ac007c0c */ /* 0x000fe4000bf46270 */
[----:B------:R-:W-:Y:S02]  /*bab0*/  IADD3 R172, P0, R174, R171, RZ ;  /* 0x000000abaeac7210 */ /* 0x000fe40007f1e0ff */
[----:B------:R-:W-:Y:S01]  /*bac0*/  PRMT R208, RZ, 0x7610, R208 ;  /* 0x00007610ffd07816 */ /* 0x000fe200000000d0 */
[----:B------:R-:W-:Y:S01]  /*bad0*/  IMAD R2, R2, UR19, RZ ;  /* 0x0000001302027c24 */ /* 0x000fe2000f8e02ff */
[----:B------:R-:W-:Y:S01]  /*bae0*/  LEA.HI.X.SX32 R173, R174, R3, 0x1, P0 ;  /* 0x00000003aead7211 */ /* 0x000fe200000f0eff */
[----:B------:R-:W-:-:S04]  /*baf0*/  ULDC UR19, c[0x0][0x238] ;  /* 0x00008e0000137ab9 */ /* 0x000fc80000000800 */
[----:B------:R0:W4:Y:S01]  /*bb00*/  @!P1 LDG.E.U8 R208, desc[UR14][R172.64] ;  /* 0x0000000eacd09981 */ /* 0x000122000c1e1100 */
[----:B------:R-:W-:Y:S02]  /*bb10*/  PRMT R209, RZ, 0x7610, R209 ;  /* 0x00007610ffd17816 */ /* 0x000fe400000000d1 */
[----:B0-----:R-:W-:-:S04]  /*bb20*/  IADD3 R172, P0, R2, R171, RZ ;  /* 0x000000ab02ac7210 */ /* 0x001fc80007f1e0ff */
[----:B------:R-:W-:Y:S02]  /*bb30*/  LEA.HI.X.SX32 R173, R2, R3, 0x1, P0 ;  /* 0x0000000302ad7211 */ /* 0x000fe400000f0eff */
[----:B------:R-:W-:-:S03]  /*bb40*/  ISETP.GE.AND P0, PT, R0, UR16, PT ;  /* 0x0000001000007c0c */ /* 0x000fc6000bf06270 */
[----:B------:R0:W4:Y:S01]  /*bb50*/  @!P2 LDG.E.U8 R209, desc[UR14][R172.64] ;  /* 0x0000000eacd1a981 */ /* 0x000122000c1e1100 */
[----:B------:R-:W-:Y:S01]  /*bb60*/  PRMT R176, RZ, 0x7610, R176 ;  /* 0x00007610ffb07816 */ /* 0x000fe200000000b0 */
[----:B0-----:R-:W-:-:S05]  /*bb70*/  IMAD R173, R0, UR17, RZ ;  /* 0x0000001100ad7c24 */ /* 0x001fca000f8e02ff */
[----:B------:R-:W-:-:S04]  /*bb80*/  IADD3 R172, P1, R173, R171, RZ ;  /* 0x000000abadac7210 */ /* 0x000fc80007f3e0ff */
        /* <DEDUP_REMOVED lines=19> */
[----:B------:R-:W-:-:S03]  /*bcc0*/  LOP3.LUT R174, R0, 0x32, RZ, 0xfc, !PT ;  /* 0x0000003200ae7812 */ /* 0x000fc600078efcff */
[----:B------:R0:W4:Y:S02]  /*bcd0*/  @!P2 LDG.E.U8 R194, desc[UR14][R172.64] ;  /* 0x0000000eacc2a981 */ /* 0x000124000c1e1100 */
[----:B------:R-:W-:Y:S01]  /*bce0*/  IMAD R174, R174, UR20, RZ ;  /* 0x00000014aeae7c24 */ /* 0x000fe2000f8e02ff */
[----:B0-----:R-:W-:-:S04]  /*bcf0*/  LOP3.LUT R172, R0, 0x32, RZ, 0xfc, !PT ;  /* 0x0000003200ac7812 */ /* 0x001fc800078efcff */
[----:B------:R-:W-:Y:S02]  /*bd00*/  ISETP.GE.AND P1, PT, R172, UR16, PT ;  /* 0x00000010ac007c0c */ /* 0x000fe4000bf26270 */
[C---:B------:R-:W-:Y:S02]  /*bd10*/  LOP3.LUT R172, R0.reuse, 0x34, RZ, 0xfc, !PT ;  /* 0x0000003400ac7812 */ /* 0x040fe400078efcff */
[----:B------:R-:W-:Y:S02]  /*bd20*/  LOP3.LUT R2, R0, 0x34, RZ, 0xfc, !PT ;  /* 0x0000003400027812 */ /* 0x000fe400078efcff */
[----:B------:R-:W-:Y:S02]  /*bd30*/  ISETP.GE.AND P2, PT, R172, UR16, PT ;  /* 0x00000010ac007c0c */ /* 0x000fe4000bf46270 */
[----:B------:R-:W-:Y:S02]  /*bd40*/  IADD3 R172, P0, R174, R171, RZ ;  /* 0x000000abaeac7210 */ /* 0x000fe40007f1e0ff */
[----:B------:R-:W-:Y:S01]  /*bd50*/  PRMT R193, RZ, 0x7610, R193 ;  /* 0x00007610ffc17816 */ /* 0x000fe200000000c1 */
[----:B------:R-:W-:Y:S01]  /*bd60*/  IMAD R2, R2, UR19, RZ ;  /* 0x0000001302027c24 */ /* 0x000fe2000f8e02ff */
[----:B------:R-:W-:-:S02]  /*bd70*/  LEA.HI.X.SX32 R173, R174, R3, 0x1, P0 ;  /* 0x00000003aead7211 */ /* 0x000fc400000f0eff */
[----:B------:R-:W3:Y:S04]  /*bd80*/  LDL R174, [R1+0x2cc] ;  /* 0x0002cc0001ae7983 */ /* 0x000ee80000100800 */
[----:B------:R0:W4:Y:S02]  /*bd90*/  @!P1 LDG.E.U8 R193, desc[UR14][R172.64] ;  /* 0x0000000eacc19981 */ /* 0x000124000c1e1100 */
[----:B0-----:R-:W-:-:S04]  /*bda0*/  IADD3 R172, P0, R2, R171, RZ ;  /* 0x000000ab02ac7210 */ /* 0x001fc80007f1e0ff */
[----:B------:R-:W-:Y:S02]  /*bdb0*/  LEA.HI.X.SX32 R173, R2, R3, 0x1, P0 ;  /* 0x0000000302ad7211 */ /* 0x000fe400000f0eff */
[----:B------:R-:W2:Y:S01]  /*bdc0*/  LDL.LU R2, [R1+0x2c8] ;  /* 0x0002c80001027983 */ /* 0x000ea20000300800 */
[----:B------:R-:W0:Y:S01]  /*bdd0*/  S2R R175, SR_TID.X ;  /* 0x0000000000af7919 */ /* 0x000e220000002100 */
[----:B------:R-:W-:-:S06]  /*bde0*/  PRMT R192, RZ, 0x7610, R192 ;  /* 0x00007610ffc07816 */ /* 0x000fcc00000000c0 */
[----:B------:R0:W4:Y:S01]  /*bdf0*/  @!P2 LDG.E.U8 R192, desc[UR14][R172.64] ;  /* 0x0000000eacc0a981 */ /* 0x000122000c1e1100 */
[----:B------:R-:W-:Y:S02]  /*be00*/  PRMT R211, RZ, 0x7610, R211 ;  /* 0x00007610ffd37816 */ /* 0x000fe400000000d3 */
[----:B0-----:R-:W-:-:S04]  /*be10*/  LEA.HI R173, R175, 0xe, RZ, 0x1a ;  /* 0x0000000eafad7811 */ /* 0x001fc800078fd0ff */
[C---:B------:R-:W-:Y:S01]  /*be20*/  ISETP.GE.AND P1, PT, R173.reuse, UR16, PT ;  /* 0x00000010ad007c0c */ /* 0x040fe2000bf26270 */
[----:B------:R-:W-:-:S05]  /*be30*/  IMAD R173, R173, UR17, RZ ;  /* 0x00000011adad7c24 */ /* 0x000fca000f8e02ff */
[----:B------:R-:W-:-:S04]  /*be40*/  IADD3 R172, P0, R173, R171, RZ ;  /* 0x000000abadac7210 */ /* 0x000fc80007f1e0ff */
[----:B------:R-:W-:-:S05]  /*be50*/  LEA.HI.X.SX32 R173, R173, R3, 0x1, P0 ;  /* 0x00000003adad7211 */ /* 0x000fca00000f0eff */
[----:B------:R0:W4:Y:S02]  /*be60*/  @!P1 LDG.E.U8 R211, desc[UR14][R172.64] ;  /* 0x0000000eacd39981 */ /* 0x000124000c1e1100 */
[----:B0-----:R-:W-:-:S04]  /*be70*/  LEA.HI R173, R175, 0x3e, RZ, 0x1a ;  /* 0x0000003eafad7811 */ /* 0x001fc800078fd0ff */
[C---:B------:R-:W-:Y:S01]  /*be80*/  ISETP.GE.AND P1, PT, R173.reuse, UR16, PT ;  /* 0x00000010ad007c0c */ /* 0x040fe2000bf26270 */
[----:B------:R-:W-:Y:S01]  /*be90*/  IMAD R173, R173, UR17, RZ ;  /* 0x00000011adad7c24 */ /* 0x000fe2000f8e02ff */
[----:B------:R-:W-:-:S04]  /*bea0*/  PRMT R180, RZ, 0x7610, R180 ;  /* 0x00007610ffb47816 */ /* 0x000fc800000000b4 */
        /* <DEDUP_REMOVED lines=17> */
[----:B0-----:R-:W-:-:S04]  /*bfc0*/  LOP3.LUT R173, R0, 0x3c, RZ, 0xfc, !PT ;  /* 0x0000003c00ad7812 */ /* 0x001fc800078efcff */
        /* <DEDUP_REMOVED lines=31> */
[----:B------:R-:W-:Y:S02]  /*c1c0*/  SHF.R.S32.HI R172, RZ, 0x1f, R173 ;  /* 0x0000001fffac7819 */ /* 0x000fe400000114ad */
[----:B---3--:R-:W-:Y:S02]  /*c1d0*/  IADD3 R174, P1, R173, R174, RZ ;  /* 0x000000aeadae7210 */ /* 0x008fe40007f3e0ff */
[----:B------:R-:W-:-:S03]  /*c1e0*/  PRMT R213, RZ, 0x7610, R213 ;  /* 0x00007610ffd57816 */ /* 0x000fc600000000d5 */
[----:B--2---:R-:W-:Y:S01]  /*c1f0*/  IMAD.X R175, R172, 0x1, R2, P1 ;  /* 0x00000001acaf7824 */ /* 0x004fe200008e0602 */
[----:B------:R-:W-:Y:S01]  /*c200*/  BAR.SYNC.DEFER_BLOCKING 0x0 ;  /* 0x0000000000007b1d */ /* 0x000fe20000010000 */
[----:B------:R-:W-:-:S05]  /*c210*/  PRMT R178, RZ, 0x7610, R178 ;  /* 0x00007610ffb27816 */ /* 0x000fca00000000b2 */
[----:B------:R0:W2:Y:S02]  /*c220*/  @!P0 LDG.E.U8 R179, desc[UR14][R174.64] ;  /* 0x0000000eaeb38981 */ /* 0x0000a4000c1e1100 */
[----:B0-----:R-:W-:-:S05]  /*c230*/  IADD3 R174, P1, R173, R4, RZ ;  /* 0x00000004adae7210 */ /* 0x001fca0007f3e0ff */
[----:B------:R-:W-:-:S05]  /*c240*/  IMAD.X R175, R172, 0x1, R11, P1 ;  /* 0x00000001acaf7824 */ /* 0x000fca00008e060b */
[----:B------:R0:W3:Y:S02]  /*c250*/  @!P0 LDG.E.U8 R213, desc[UR14][R174.64] ;  /* 0x0000000eaed58981 */ /* 0x0000e4000c1e1100 */
[----:B0-----:R-:W-:-:S05]  /*c260*/  IADD3 R174, P1, R173, R238, RZ ;  /* 0x000000eeadae7210 */ /* 0x001fca0007f3e0ff */
[----:B------:R-:W-:Y:S01]  /*c270*/  IMAD.X R175, R172, 0x1, R195, P1 ;  /* 0x00000001acaf7824 */ /* 0x000fe200008e06c3 */
[----:B------:R0:W-:Y:S04]  /*c280*/  STL [R1+0x528], R2 ;  /* 0x0005280201007387 */ /* 0x0001e80000100800 */
[----:B------:R1:W3:Y:S04]  /*c290*/  @!P0 LDG.E.U8 R178, desc[UR14][R174.64] ;  /* 0x0000000eaeb28981 */ /* 0x0002e8000c1e1100 */
[----:B------:R-:W2:Y:S04]  /*c2a0*/  LDL R238, [R1+0x248] ;  /* 0x0002480001ee7983 */ /* 0x000ea80000100800 */
[----:B------:R-:W4:Y:S01]  /*c2b0*/  LDL R175, [R1+0x28c] ;  /* 0x00028c0001af7983 */ /* 0x000f220000100800 */
[----:B0-----:R-:W0:Y:S02]  /*c2c0*/  S2R R2, SR_TID.X ;  /* 0x0000000000027919 */ /* 0x001e240000002100 */
[----:B0-----:R-:W-:-:S02]  /*c2d0*/  IMAD.SHL.U32 R195, R2, 0x40, RZ ;  /* 0x0000004002c37824 */ /* 0x001fc400078e00ff */
[----:B-1----:R-:W-:Y:S02]  /*c2e0*/  IMAD.SHL.U32 R174, R2, 0x8, RZ ;  /* 0x0000000802ae7824 */ /* 0x002fe400078e00ff */
[----:B------:R-:W3:Y:S01]  /*c2f0*/  LDL.LU R2, [R1+0x2a0] ;  /* 0x0002a00001027983 */ /* 0x000ee20000300800 */
[----:B------:R-:W-:-:S04]  /*c300*/  LOP3.LUT R195, R195, 0xfc0, RZ, 0xc0, !PT ;  /* 0x00000fc0c3c37812 */ /* 0x000fc800078ec0ff */
[----:B------:R-:W-:Y:S02]  /*c310*/  LOP3.LUT R195, R195, 0x30, R174, 0xf8, !PT ;  /* 0x00000030c3c37812 */ /* 0x000fe400078ef8ae */
[----:B----4-:R-:W-:Y:S02]  /*c320*/  IADD3 R174, P1, R173, R175, RZ ;  /* 0x000000afadae7210 */ /* 0x010fe40007f3e0ff */
[----:B------:R-:W4:Y:S01]  /*c330*/  LDL R175, [R1+0x288] ;  /* 0x0002880001af7983 */ /* 0x000f220000100800 */
[----:B------:R-:W-:Y:S02]  /*c340*/  PRMT R177, RZ, 0x7610, R177 ;  /* 0x00007610ffb17816 */ /* 0x000fe400000000b1 */
[----:B----4-:R-:W-:-:S05]  /*c350*/  IMAD.X R175, R172, 0x1, R175, P1 ;  /* 0x00000001acaf7824 */ /* 0x010fca00008e06af */
[----:B------:R0:W4:Y:S04]  /*c360*/  @!P0 LDG.E.U8 R177, desc[UR14][R174.64] ;  /* 0x0000000eaeb18981 */ /* 0x000128000c1e1100 */
[----:B------:R-:W0:Y:S01]  /*c370*/  LDL R175, [R1+0x26c] ;  /* 0x00026c0001af7983 */ /* 0x000e220000100800 */
[----:B------:R-:W-:-:S03]  /*c380*/  LOP3.LUT R195, R195, R0, RZ, 0xfc, !PT ;  /* 0x00000000c3c37212 */ /* 0x000fc600078efcff */
[----:B------:R-:W3:Y:S01]  /*c390*/  LDL.LU R0, [R1+0x2c0] ;  /* 0x0002c00001007983 */ /* 0x000ee20000300800 */
[----:B0-----:R-:W-:-:S03]  /*c3a0*/  IADD3 R174, P1, R173, R175, RZ ;  /* 0x000000afadae7210 */ /* 0x001fc60007f3e0ff */
[----:B------:R-:W2:Y:S04]  /*c3b0*/  LDL R175, [R1+0x268] ;  /* 0x0002680001af7983 */ /* 0x000ea80000100800 */
[----:B------:R0:W-:Y:S02]  /*c3c0*/  STS.U8 [R195+UR12+0x4000], R176 ;  /* 0x004000b0c3007988 */ /* 0x0001e4000800000c */
[----:B0-----:R-:W-:Y:S01]  /*c3d0*/  PRMT R176, RZ, 0x7610, R176 ;  /* 0x00007610ffb07816 */ /* 0x001fe200000000b0 */
[----:B--2---:R-:W-:-:S05]  /*c3e0*/  IMAD.X R175, R172, 0x1, R175, P1 ;  /* 0x00000001acaf7824 */ /* 0x004fca00008e06af */
[----:B------:R0:W2:Y:S04]  /*c3f0*/  @!P0 LDG.E.U8 R176, desc[UR14][R174.64] ;  /* 0x0000000eaeb08981 */ /* 0x0000a8000c1e1100 */
[----:B------:R-:W0:Y:S04]  /*c400*/  LDL R175, [R1+0x24c] ;  /* 0x00024c0001af7983 */ /* 0x000e280000100800 */
[----:B------:R1:W-:Y:S02]  /*c410*/  STS.U8 [R195+UR12+0x4002], R182 ;  /* 0x004002b6c3007988 */ /* 0x0003e4000800000c */
[----:B-1----:R-:W-:-:S02]  /*c420*/  PRMT R182, RZ, 0x7610, R182 ;  /* 0x00007610ffb67816 */ /* 0x002fc400000000b6 */
[----:B0-----:R-:W-:-:S05]  /*c430*/  IADD3 R174, P1, R173, R175, RZ ;  /* 0x000000afadae7210 */ /* 0x001fca0007f3e0ff */
[----:B------:R-:W-:Y:S01]  /*c440*/  IMAD.X R175, R172, 0x1, R238, P1 ;  /* 0x00000001acaf7824 */ /* 0x000fe200008e06ee */
[----:B------:R0:W-:Y:S04]  /*c450*/  STS.U8 [R195+UR12+0x4004], R189 ;  /* 0x004004bdc3007988 */ /* 0x0001e8000800000c */
[----:B------:R1:W2:Y:S04]  /*c460*/  @!P0 LDG.E.U8 R182, desc[UR14][R174.64] ;  /* 0x0000000eaeb68981 */ /* 0x0002a8000c1e1100 */
[----:B------:R4:W-:Y:S04]  /*c470*/  STS.U8 [R195+UR12+0x4006], R188 ;  /* 0x004006bcc3007988 */ /* 0x0009e8000800000c */
[----:B------:R3:W-:Y:S04]  /*c480*/  STS.U8 [R195+UR12+0x4008], R191 ;  /* 0x004008bfc3007988 */ /* 0x0007e8000800000c */
[----:B------:R-:W1:Y:S04]  /*c490*/  LDL R175, [R1+0x22c] ;  /* 0x00022c0001af7983 */ /* 0x000e680000100800 */
[----:B------:R-:W2:Y:S01]  /*c4a0*/  LDL R238, [R1+0x1c8] ;  /* 0x0001c80001ee7983 */ /* 0x000ea20000100800 */
[----:B-1----:R-:W-:-:S03]  /*c4b0*/  IADD3 R174, P1, R173, R175, RZ ;  /* 0x000000afadae7210 */ /* 0x002fc60007f3e0ff */
[----:B------:R-:W4:Y:S01]  /*c4c0*/  LDL R175, [R1+0x228] ;  /* 0x0002280001af7983 */ /* 0x000f220000100800 */
[----:B0-----:R-:W-:Y:S01]  /*c4d0*/  PRMT R189, RZ, 0x7610, R189 ;  /* 0x00007610ffbd7816 */ /* 0x001fe200000000bd */
[----:B----4-:R-:W-:-:S05]  /*c4e0*/  IMAD.X R175, R172, 0x1, R175, P1 ;  /* 0x00000001acaf7824 */ /* 0x010fca00008e06af */
[----:B------:R0:W4:Y:S04]  /*c4f0*/  @!P0 LDG.E.U8 R189, desc[UR14][R174.64] ;  /* 0x0000000eaebd8981 */ /* 0x000128000c1e1100 */
[----:B------:R-:W0:Y:S02]  /*c500*/  LDL R175, [R1+0x20c] ;  /* 0x00020c0001af7983 */ /* 0x000e240000100800 */
[----:B0-----:R-:W-:Y:S02]  /*c510*/  IADD3 R174, P1, R173, R175, RZ ;  /* 0x000000afadae7210 */ /* 0x001fe40007f3e0ff */
[----:B------:R-:W3:Y:S01]  /*c520*/  LDL R175, [R1+0x208] ;  /* 0x0002080001af7983 */ /* 0x000ee20000100800 */
[----:B------:R-:W-:Y:S02]  /*c530*/  PRMT R188, RZ, 0x7610, R188 ;  /* 0x00007610ffbc7816 */ /* 0x000fe400000000bc */
[----:B---3--:R-:W-:-:S05]  /*c540*/  IMAD.X R175, R172, 0x1, R175, P1 ;  /* 0x00000001acaf7824 */ /* 0x008fca00008e06af */
[----:B------:R0:W3:Y:S04]  /*c550*/  @!P0 LDG.E.U8 R188, desc[UR14][R174.64] ;  /* 0x0000000eaebc8981 */ /* 0x0000e8000c1e1100 */
[----:B------:R-:W0:Y:S02]  /*c560*/  LDL R175, [R1+0x1ec] ;  /* 0x0001ec0001af7983 */ /* 0x000e240000100800 */
[----:B0-----:R-:W-:Y:S02]  /*c570*/  IADD3 R174, P1, R173, R175, RZ ;  /* 0x000000afadae7210 */ /* 0x001fe40007f3e0ff */
[----:B------:R-:W2:Y:S01]  /*c580*/  LDL R175, [R1+0x1e8] ;  /* 0x0001e80001af7983 */ /* 0x000ea20000100800 */
[----:B------:R-:W-:Y:S02]  /*c590*/  PRMT R191, RZ, 0x7610, R191 ;  /* 0x00007610ffbf7816 */ /* 0x000fe400000000bf */
        /* <DEDUP_REMOVED lines=10> */
[----:B------:R-:W3:Y:S04]  /*c640*/  LDL R238, [R1+0x168] ;  /* 0x0001680001ee7983 */ /* 0x000ee80000100800 */
[----:B------:R-:W1:Y:S02]  /*c650*/  LDL R175, [R1+0x1ac] ;  /* 0x0001ac0001af7983 */ /* 0x000e640000100800 */
[----:B-1----:R-:W-:-:S02]  /*c660*/  IADD3 R174, P1, R173, R175, RZ ;  /* 0x000000afadae7210 */ /* 0x002fc40007f3e0ff */
[----:B------:R-:W4:Y:S01]  /*c670*/  LDL R175, [R1+0x1a8] ;  /* 0x0001a80001af7983 */ /* 0x000f220000100800 */
[----:B0-----:R-:W-:Y:S02]  /*c680*/  PRMT R187, RZ, 0x7610, R187 ;  /* 0x00007610ffbb7816 */ /* 0x001fe400000000bb */
[----:B----4-:R-:W-:-:S05]  /*c690*/  IMAD.X R175, R172, 0x1, R175, P1 ;  /* 0x00000001acaf7824 */ /* 0x010fca00008e06af */
[----:B------:R0:W4:Y:S04]  /*c6a0*/  @!P0 LDG.E.U8 R187, desc[UR14][R174.64] ;  /* 0x0000000eaebb8981 */ /* 0x000128000c1e1100 */
[----:B------:R-:W0:Y:S01]  /*c6b0*/  LDL R175, [R1+0x18c] ;  /* 0x00018c0001af7983 */ /* 0x000e220000100800 */
[----:B------:R-:W-:Y:S02]  /*c6c0*/  LOP3.LUT R211, R195, 0x10, RZ, 0x3c, !PT ;  /* 0x00000010c3d37812 */ /* 0x000fe400078e3cff */
[----:B0-----:R-:W-:Y:S02]  /*c6d0*/  IADD3 R174, P1, R173, R175, RZ ;  /* 0x000000afadae7210 */ /* 0x001fe40007f3e0ff */
[----:B------:R-:W2:Y:S04]  /*c6e0*/  LDL R175, [R1+0x188] ;  /* 0x0001880001af7983 */ /* 0x000ea80000100800 */
[----:B------:R0:W-:Y:S02]  /*c6f0*/  STS.U8 [R211+UR12+0x4000], R190 ;  /* 0x004000bed3007988 */ /* 0x0001e4000800000c */
[----:B0-----:R-:W-:Y:S01]  /*c700*/  PRMT R190, RZ, 0x7610, R190 ;  /* 0x00007610ffbe7816 */ /* 0x001fe200000000be */
[----:B--2---:R-:W-:-:S05]  /*c710*/  IMAD.X R175, R172, 0x1, R175, P1 ;  /* 0x00000001acaf7824 */ /* 0x004fca00008e06af */
[----:B------:R0:W2:Y:S04]  /*c720*/  @!P0 LDG.E.U8 R190, desc[UR14][R174.64] ;  /* 0x0000000eaebe8981 */ /* 0x0000a8000c1e1100 */
[----:B------:R-:W0:Y:S01]  /*c730*/  LDL R175, [R1+0x16c] ;  /* 0x00016c0001af7983 */ /* 0x000e220000100800 */
[----:B------:R-:W-:Y:S02]  /*c740*/  PRMT R212, RZ, 0x7610, R212 ;  /* 0x00007610ffd47816 */ /* 0x000fe400000000d4 */
[----:B0-----:R-:W-:-:S05]  /*c750*/  IADD3 R174, P1, R173, R175, RZ ;  /* 0x000000afadae7210 */ /* 0x001fca0007f3e0ff */
[----:B---3--:R-:W-:Y:S01]  /*c760*/  IMAD.X R175, R172, 0x1, R238, P1 ;  /* 0x00000001acaf7824 */ /* 0x008fe200008e06ee */
[----:B------:R0:W-:Y:S04]  /*c770*/  STS.U8 [R211+UR12+0x4004], R198 ;  /* 0x004004c6d3007988 */ /* 0x0001e8000800000c */
[----:B------:R1:W3:Y:S04]  /*c780*/  @!P0 LDG.E.U8 R212, desc[UR14][R174.64] ;  /* 0x0000000eaed48981 */ /* 0x0002e8000c1e1100 */
[----:B------:R4:W-:Y:S04]  /*c790*/  STS.U8 [R211+UR12+0x4006], R199 ;  /* 0x004006c7d3007988 */ /* 0x0009e8000800000c */
[----:B------:R2:W-:Y:S04]  /*c7a0*/  STS.U8 [R211+UR12+0x4008], R200 ;  /* 0x004008c8d3007988 */ /* 0x0005e8000800000c */
[----:B------:R-:W1:Y:S04]  /*c7b0*/  LDL R175, [R1+0x14c] ;  /* 0x00014c0001af7983 */ /* 0x000e680000100800 */
[----:B------:R-:W3:Y:S01]  /*c7c0*/  LDL R238, [R1+0xec] ;  /* 0x0000ec0001ee7983 */ /* 0x000ee20000100800 */
[----:B-1----:R-:W-:-:S03]  /*c7d0*/  IADD3 R174, P1, R173, R175, RZ ;  /* 0x000000afadae7210 */ /* 0x002fc60007f3e0ff */
[----:B------:R-:W4:Y:S01]  /*c7e0*/  LDL R175, [R1+0x148] ;  /* 0x0001480001af7983 */ /* 0x000f220000100800 */
[----:B0-----:R-:W-:Y:S01]  /*c7f0*/  PRMT R198, RZ, 0x7610, R198 ;  /* 0x00007610ffc67816 */ /* 0x001fe200000000c6 */
[----:B----4-:R-:W-:-:S05]  /*c800*/  IMAD.X R175, R172, 0x1, R175, P1 ;  /* 0x00000001acaf7824 */ /* 0x010fca00008e06af */
[----:B------:R0:W4:Y:S04]  /*c810*/  @!P0 LDG.E.U8 R198, desc[UR14][R174.64] ;  /* 0x0000000eaec68981 */ /* 0x000128000c1e1100 */
[----:B------:R-:W0:Y:S02]  /*c820*/  LDL R175, [R1+0x12c] ;  /* 0x00012c0001af7983 */ /* 0x000e240000100800 */
[----:B0-----:R-:W-:Y:S02]  /*c830*/  IADD3 R174, P1, R173, R175, RZ ;  /* 0x000000afadae7210 */ /* 0x001fe40007f3e0ff */
[----:B------:R-:W2:Y:S01]  /*c840*/  LDL R175, [R1+0x128] ;  /* 0x0001280001af7983 */ /* 0x000ea20000100800 */
[----:B------:R-:W-:Y:S02]  /*c850*/  PRMT R199, RZ, 0x7610, R199 ;  /* 0x00007610ffc77816 */ /* 0x000fe400000000c7 */
[----:B--2---:R-:W-:-:S05]  /*c860*/  IMAD.X R175, R172, 0x1, R175, P1 ;  /* 0x00000001acaf7824 */ /* 0x004fca00008e06af */
[----:B------:R0:W2:Y:S04]  /*c870*/  @!P0 LDG.E.U8 R199, desc[UR14][R174.64] ;  /* 0x0000000eaec78981 */ /* 0x0000a8000c1e1100 */
[----:B------:R-:W0:Y:S02]  /*c880*/  LDL R175, [R1+0x10c] ;  /* 0x00010c0001af7983 */ /* 0x000e240000100800 */
[----:B0-----:R-:W-:Y:S02]  /*c890*/  IADD3 R174, P1, R173, R175, RZ ;  /* 0x000000afadae7210 */ /* 0x001fe40007f3e0ff */
[----:B------:R-:W3:Y:S01]  /*c8a0*/  LDL R175, [R1+0x108] ;  /* 0x0001080001af7983 */ /* 0x000ee20000100800 */
[----:B------:R-:W-:Y:S02]  /*c8b0*/  PRMT R200, RZ, 0x7610, R200 ;  /* 0x00007610ffc87816 */ /* 0x000fe400000000c8 */
[----:B---3--:R-:W-:-:S05]  /*c8c0*/  IMAD.X R175, R172, 0x1, R175, P1 ;  /* 0x00000001acaf7824 */ /* 0x008fca00008e06af */
[----:B------:R0:W3:Y:S04]  /*c8d0*/  @!P0 LDG.E.U8 R200, desc[UR14][R174.64] ;  /* 0x0000000eaec88981 */ /* 0x0000e8000c1e1100 */
[----:B------:R-:W4:Y:S01]  /*c8e0*/  LDL R175, [R1+0xe8] ;  /* 0x0000e80001af7983 */ /* 0x000f220000100800 */
[----:B0-----:R-:W-:-:S03]  /*c8f0*/  IADD3 R174, P1, R173, R238, RZ ;  /* 0x000000eeadae7210 */ /* 0x001fc60007f3e0ff */
[----:B------:R0:W-:Y:S04]  /*c900*/  STS.U8 [R211+UR12+0x400a], R201 ;  /* 0x00400ac9d3007988 */ /* 0x0001e8000800000c */
[----:B------:R1:W-:Y:S04]  /*c910*/  STS.U8 [R211+UR12+0x400c], R202 ;  /* 0x00400ccad3007988 */ /* 0x0003e8000800000c */
[----:B------:R-:W-:Y:S01]  /*c920*/  STS.U8 [R211+UR12+0x4002], R210 ;  /* 0x004002d2d3007988 */ /* 0x000fe2000800000c */
[----:B0-----:R-:W-:-:S03]  /*c930*/  PRMT R201, RZ, 0x7610, R201 ;  /* 0x00007610ffc97816 */ /* 0x001fc600000000c9 */
[----:B------:R0:W-:Y:S04]  /*c940*/  STS.U8 [R211+UR12+0x400e], R203 ;  /* 0x00400ecbd3007988 */ /* 0x0001e8000800000c */
[----:B------:R-:W2:Y:S01]  /*c950*/  LDL R238, [R1+0x88] ;  /* 0x0000880001ee7983 */ /* 0x000ea20000100800 */
[----:B----4-:R-:W-:Y:S01]  /*c960*/  IMAD.X R175, R172, 0x1, R175, P1 ;  /* 0x00000001acaf7824 */ /* 0x010fe200008e06af */
[----:B-1----:R-:W-:Y:S02]  /*c970*/  PRMT R202, RZ, 0x7610, R202 ;  /* 0x00007610ffca7816 */ /* 0x002fe400000000ca */
[----:B0-----:R-:W4:Y:S04]  /*c980*/  LDL R211, [R1+0xa8] ;  /* 0x0000a80001d37983 */ /* 0x001f280000100800 */
[----:B------:R0:W3:Y:S04]  /*c990*/  @!P0 LDG.E.U8 R201, desc[UR14][R174.64] ;  /* 0x0000000eaec98981 */ /* 0x0000e8000c1e1100 */
[----:B------:R-:W0:Y:S02]  /*c9a0*/  LDL R175, [R1+0xcc] ;  /* 0x0000cc0001af7983 */ /* 0x000e240000100800 */
[----:B0-----:R-:W-:-:S02]  /*c9b0*/  IADD3 R174, P1, R173, R175, RZ ;  /* 0x000000afadae7210 */ /* 0x001fc40007f3e0ff */
[----:B------:R-:W2:Y:S03]  /*c9c0*/  LDL R175, [R1+0xc8] ;  /* 0x0000c80001af7983 */ /* 0x000ea60000100800 */
[----:B--2---:R-:W-:-:S05]  /*c9d0*/  IMAD.X R175, R172, 0x1, R175, P1 ;  /* 0x00000001acaf7824 */ /* 0x004fca00008e06af */
[----:B------:R0:W2:Y:S04]  /*c9e0*/  @!P0 LDG.E.U8 R202, desc[UR14][R174.64] ;  /* 0x0000000eaeca8981 */ /* 0x0000a8000c1e1100 */
[----:B------:R-:W0:Y:S01]  /*c9f0*/  LDL R175, [R1+0xac] ;  /* 0x0000ac0001af7983 */ /* 0x000e220000100800 */
[----:B------:R-:W-:Y:S02]  /*ca00*/  PRMT R203, RZ, 0x7610, R203 ;  /* 0x00007610ffcb7816 */ /* 0x000fe400000000cb */
[----:B0-----:R-:W-:-:S05]  /*ca10*/  IADD3 R174, P1, R173, R175, RZ ;  /* 0x000000afadae7210 */ /* 0x001fca0007f3e0ff */
[----:B----4-:R-:W-:-:S05]  /*ca20*/  IMAD.X R175, R172, 0x1, R211, P1 ;  /* 0x00000001acaf7824 */ /* 0x010fca00008e06d3 */
[----:B------:R0:W4:Y:S04]  /*ca30*/  @!P0 LDG.E.U8 R203, desc[UR14][R174.64] ;  /* 0x0000000eaecb8981 */ /* 0x000128000c1e1100 */
[----:B------:R-:W0:Y:S01]  /*ca40*/  LDL R175, [R1+0x8c] ;  /* 0x00008c0001af7983 */ /* 0x000e220000100800 */
[----:B------:R-:W-:-:S05]  /*ca50*/  LOP3.LUT R211, R195, 0x20, RZ, 0x3c, !PT ;  /* 0x00000020c3d37812 */ /* 0x000fca00078e3cff */
[----:B------:R1:W-:Y:S02]  /*ca60*/  STS.U8 [R211+UR12+0x4000], R204 ;  /* 0x004000ccd3007988 */ /* 0x0003e4000800000c */
[----:B-1----:R-:W-:Y:S02]  /*ca70*/  PRMT R204, RZ, 0x7610, R204 ;  /* 0x00007610ffcc7816 */ /* 0x002fe400000000cc */
[----:B0-----:R-:W-:-:S05]  /*ca80*/  IADD3 R174, P1, R173, R175, RZ ;  /* 0x000000afadae7210 */ /* 0x001fca0007f3e0ff */
[----:B------:R-:W-:Y:S01]  /*ca90*/  IMAD.X R175, R172, 0x1, R238, P1 ;  /* 0x00000001acaf7824 */ /* 0x000fe200008e06ee */
[----:B------:R0:W-:Y:S04]  /*caa0*/  STS.U8 [R211+UR12+0x4002], R205 ;  /* 0x004002cdd3007988 */ /* 0x0001e8000800000c */
[----:B------:R1:W4:Y:S04]  /*cab0*/  @!P0 LDG.E.U8 R204, desc[UR14][R174.64] ;  /* 0x0000000eaecc8981 */ /* 0x000328000c1e1100 */
[----:B------:R3:W-:Y:S04]  /*cac0*/  STS.U8 [R211+UR12+0x4004], R206 ;  /* 0x004004ced3007988 */ /* 0x0007e8000800000c */
[----:B------:R2:W-:Y:S04]  /*cad0*/  STS.U8 [R211+UR12+0x4006], R207 ;  /* 0x004006cfd3007988 */ /* 0x0005e8000800000c */
[----:B------:R-:W1:Y:S04]  /*cae0*/  LDL R175, [R1+0x6c] ;  /* 0x00006c0001af7983 */ /* 0x000e680000100800 */
[----:B------:R-:W4:Y:S01]  /*caf0*/  LDL R238, [R1+0x8] ;  /* 0x0000080001ee7983 */ /* 0x000f220000100800 */
[----:B-1----:R-:W-:-:S03]  /*cb00*/  IADD3 R174, P1, R173, R175, RZ ;  /* 0x000000afadae7210 */ /* 0x002fc60007f3e0ff */
[----:B------:R-:W3:Y:S01]  /*cb10*/  LDL R175, [R1+0x68] ;  /* 0x0000680001af7983 */ /* 0x000ee20000100800 */
[----:B0-----:R-:W-:Y:S01]  /*cb20*/  PRMT R205, RZ, 0x7610, R205 ;  /* 0x00007610ffcd7816 */ /* 0x001fe200000000cd */
        /* <DEDUP_REMOVED lines=10> */
[----:B------:R-:W4:Y:S01]  /*cbd0*/  LDL R175, [R1+0x28] ;  /* 0x0000280001af7983 */ /* 0x000f220000100800 */
[----:B------:R-:W-:Y:S02]  /*cbe0*/  PRMT R207, RZ, 0x7610, R207 ;  /* 0x00007610ffcf7816 */ /* 0x000fe400000000cf */
[----:B----4-:R-:W-:-:S05]  /*cbf0*/  IMAD.X R175, R172, 0x1, R175, P1 ;  /* 0x00000001acaf7824 */ /* 0x010fca00008e06af */
[----:B------:R0:W4:Y:S04]  /*cc00*/  @!P0 LDG.E.U8 R207, desc[UR14][R174.64] ;  /* 0x0000000eaecf8981 */ /* 0x000128000c1e1100 */
[----:B------:R-:W0:Y:S04]  /*cc10*/  LDL R175, [R1+0xc] ;  /* 0x00000c0001af7983 */ /* 0x000e280000100800 */
[----:B------:R1:W-:Y:S04]  /*cc20*/  STS.U8 [R211+UR12+0x4008], R208 ;  /* 0x004008d0d3007988 */ /* 0x0003e8000800000c */
[----:B------:R3:W-:Y:S04]  /*cc30*/  STS.U8 [R211+UR12+0x400a], R209 ;  /* 0x00400ad1d3007988 */ /* 0x0007e8000800000c */
[----:B------:R-:W-:Y:S04]  /*cc40*/  STS.U8 [R211+UR12+0x400c], R197 ;  /* 0x00400cc5d3007988 */ /* 0x000fe8000800000c */
[----:B------:R2:W-:Y:S04]  /*cc50*/  STS.U8 [R211+UR12+0x400e], R196 ;  /* 0x00400ec4d3007988 */ /* 0x0005e8000800000c */
[----:B------:R-:W-:Y:S01]  /*cc60*/  STL [R1+0x59c], R247 ;  /* 0x00059cf701007387 */ /* 0x000fe20000100800 */
[----:B-1----:R-:W-:-:S02]  /*cc70*/  PRMT R208, RZ, 0x7610, R208 ;  /* 0x00007610ffd07816 */ /* 0x002fc400000000d0 */
[----:B---3--:R-:W-:Y:S02]  /*cc80*/  PRMT R209, RZ, 0x7610, R209 ;  /* 0x00007610ffd17816 */ /* 0x008fe400000000d1 */
[----:B------:R-:W-:Y:S02]  /*cc90*/  PRMT R210, RZ, 0x7610, R210 ;  /* 0x00007610ffd27816 */ /* 0x000fe400000000d2 */
[----:B--2---:R-:W-:Y:S02]  /*cca0*/  PRMT R211, RZ, 0x7610, R211 ;  /* 0x00007610ffd37816 */ /* 0x004fe400000000d3 */
[----:B------:R-:W-:Y:S02]  /*ccb0*/  PRMT R197, RZ, 0x7610, R197 ;  /* 0x00007610ffc57816 */ /* 0x000fe400000000c5 */
[----:B------:R-:W-:Y:S02]  /*ccc0*/  PRMT R196, RZ, 0x7610, R196 ;  /* 0x00007610ffc47816 */ /* 0x000fe400000000c4 */
[----:B0-----:R-:W-:-:S05]  /*ccd0*/  IADD3 R174, P1, R173, R175, RZ ;  /* 0x000000afadae7210 */ /* 0x001fca0007f3e0ff */
[----:B------:R-:W-:Y:S01]  /*cce0*/  IMAD.X R175, R172, 0x1, R238, P1 ;  /* 0x00000001acaf7824 */ /* 0x000fe200008e06ee */
[----:B------:R-:W-:-:S04]  /*ccf0*/  LOP3.LUT R238, R195, 0x30, RZ, 0x3c, !PT ;  /* 0x00000030c3ee7812 */ /* 0x000fc800078e3cff */
[----:B------:R0:W2:Y:S04]  /*cd00*/  @!P0 LDG.E.U8 R208, desc[UR14][R174.64] ;  /* 0x0000000eaed08981 */ /* 0x0000a8000c1e1100 */
[----:B------:R1:W-:Y:S04]  /*cd10*/  STS.U8 [R238+UR12+0x4008], R185 ;  /* 0x004008b9ee007988 */ /* 0x0003e8000800000c */
[----:B-1----:R-:W3:Y:S04]  /*cd20*/  LDL R185, [R1+0x2c4] ;  /* 0x0002c40001b97983 */ /* 0x002ee80000100800 */
[----:B------:R1:W-:Y:S04]  /*cd30*/  STS.U8 [R238+UR12+0x400c], R183 ;  /* 0x00400cb7ee007988 */ /* 0x0003e8000800000c */
[----:B-1----:R-:W4:Y:S01]  /*cd40*/  LDL R183, [R1+0x2a4] ;  /* 0x0002a40001b77983 */ /* 0x002f220000100800 */
[----:B0-----:R-:W-:-:S05]  /*cd50*/  IADD3 R174, P1, R173, R248, RZ ;  /* 0x000000f8adae7210 */ /* 0x001fca0007f3e0ff */
[----:B------:R-:W-:Y:S01]  /*cd60*/  IMAD.X R175, R172, 0x1, R247, P1 ;  /* 0x00000001acaf7824 */ /* 0x000fe200008e06f7 */
[----:B------:R-:W-:Y:S01]  /*cd70*/  PRMT R195, RZ, 0x7610, R195 ;  /* 0x00007610ffc37816 */ /* 0x000fe200000000c3 */
[----:B------:R0:W-:Y:S04]  /*cd80*/  STS.U8 [R238+UR12+0x4000], R194 ;  /* 0x004000c2ee007988 */ /* 0x0001e8000800000c */
[----:B------:R1:W2:Y:S04]  /*cd90*/  @!P0 LDG.E.U8 R209, desc[UR14][R174.64] ;  /* 0x0000000eaed18981 */ /* 0x0002a8000c1e1100 */
[----:B------:R0:W-:Y:S04]  /*cda0*/  STS.U8 [R238+UR12+0x4002], R193 ;  /* 0x004002c1ee007988 */ /* 0x0001e8000800000c */
[----:B------:R0:W-:Y:S01]  /*cdb0*/  STS.U8 [R238+UR12+0x4004], R192 ;  /* 0x004004c0ee007988 */ /* 0x0001e2000800000c */
[----:B-1----:R-:W-:-:S03]  /*cdc0*/  IADD3 R174, P1, R173, R240, RZ ;  /* 0x000000f0adae7210 */ /* 0x002fc60007f3e0ff */
[----:B------:R1:W-:Y:S02]  /*cdd0*/  STS.U8 [R238+UR12+0x4006], R186 ;  /* 0x004006baee007988 */ /* 0x0003e4000800000c */
[----:B------:R-:W-:Y:S02]  /*cde0*/  IMAD.X R175, R172, 0x1, R239, P1 ;  /* 0x00000001acaf7824 */ /* 0x000fe400008e06ef */
[----:B------:R-:W2:Y:S04]  /*cdf0*/  LDL R247, [R1+0x280] ;  /* 0x0002800001f77983 */ /* 0x000ea80000100800 */
[----:B------:R0:W2:Y:S02]  /*ce00*/  @!P0 LDG.E.U8 R210, desc[UR14][R174.64] ;  /* 0x0000000eaed28981 */ /* 0x0000a4000c1e1100 */
[----:B0-----:R-:W-:-:S05]  /*ce10*/  IADD3 R174, P1, R173, R231, RZ ;  /* 0x000000e7adae7210 */ /* 0x001fca0007f3e0ff */
[----:B------:R-:W-:-:S05]  /*ce20*/  IMAD.X R175, R172, 0x1, R230, P1 ;  /* 0x00000001acaf7824 */ /* 0x000fca00008e06e6 */
        /* <DEDUP_REMOVED lines=9> */
[----:B------:R0:W2:Y:S01]  /*cec0*/  @!P0 LDG.E.U8 R195, desc[UR14][R174.64] ;  /* 0x0000000eaec38981 */ /* 0x0000a2000c1e1100 */
[----:B------:R-:W-:Y:S02]  /*ced0*/  PRMT R194, RZ, 0x7610, R194 ;  /* 0x00007610ffc27816 */ /* 0x000fe400000000c2 */
        /* <DEDUP_REMOVED lines=11> */
[----:B-1----:R-:W-:-:S03]  /*cf90*/  PRMT R186, RZ, 0x7610, R186 ;  /* 0x00007610ffba7816 */ /* 0x002fc600000000ba */
[----:B------:R0:W-:Y:S04]  /*cfa0*/  STL [R1+0x52c], R0 ;  /* 0x00052c0001007387 */ /* 0x0001e80000100800 */
[----:B------:R-:W-:Y:S04]  /*cfb0*/  STS.U8 [R238+UR12+0x400a], R181 ;  /* 0x00400ab5ee007988 */ /* 0x000fe8000800000c */
[----:B------:R1:W-:Y:S01]  /*cfc0*/  STS.U8 [R238+UR12+0x400e], R180 ;  /* 0x00400eb4ee007988 */ /* 0x0003e2000800000c */
[----:B---3--:R-:W-:-:S05]  /*cfd0*/  IADD3 R174, P1, R173, R185, RZ ;  /* 0x000000b9adae7210 */ /* 0x008fca0007f3e0ff */
[----:B------:R-:W-:Y:S02]  /*cfe0*/  IMAD.X R175, R172, 0x1, R0, P1 ;  /* 0x00000001acaf7824 */ /* 0x000fe400008e0600 */
[----:B0-----:R-:W3:Y:S04]  /*cff0*/  LDL R0, [R1+0x264] ;  /* 0x0002640001007983 */ /* 0x001ee80000100800 */
[----:B------:R4:W3:Y:S04]  /*d000*/  @!P0 LDG.E.U8 R186, desc[UR14][R174.64] ;  /* 0x0000000eaeba8981 */ /* 0x0008e8000c1e1100 */
[----:B-1----:R-:W3:Y:S01]  /*d010*/  LDL.LU R238, [R1+0x2b8] ;  /* 0x0002b80001ee7983 */ /* 0x002ee20000300800 */
[----:B----4-:R-:W-:-:S03]  /*d020*/  IADD3 R174, P1, R173, R183, RZ ;  /* 0x000000b7adae7210 */ /* 0x010fc60007f3e0ff */
[----:B------:R-:W4:Y:S02]  /*d030*/  LDL R183, [R1+0x240] ;  /* 0x0002400001b77983 */ /* 0x000f240000100800 */
[----:B------:R-:W-:Y:S02]  /*d040*/  IMAD.X R175, R172, 0x1, R2, P1 ;  /* 0x00000001acaf7824 */ /* 0x000fe400008e0602 */
[----:B------:R0:W-:Y:S04]  /*d050*/  STL [R1+0x530], R2 ;  /* 0x0005300201007387 */ /* 0x0001e80000100800 */
[----:B0-----:R-:W2:Y:S01]  /*d060*/  LDL R2, [R1+0x284] ;  /* 0x0002840001027983 */ /* 0x001ea20000100800 */
[----:B------:R-:W-:-:S06]  /*d070*/  PRMT R181, RZ, 0x7610, R181 ;  /* 0x00007610ffb57816 */ /* 0x000fcc00000000b5 */
[----:B------:R2:W4:Y:S01]  /*d080*/  @!P0 LDG.E.U8 R181, desc[UR14][R174.64] ;  /* 0x0000000eaeb58981 */ /* 0x000522000c1e1100 */
[----:B------:R-:W-:Y:S01]  /*d090*/  PRMT R180, RZ, 0x7610, R180 ;  /* 0x00007610ffb47816 */ /* 0x000fe200000000b4 */
[----:B------:R-:W0:Y:S01]  /*d0a0*/  S2R R185, SR_TID.X ;  /* 0x0000000000b97919 */ /* 0x000e220000002100 */
[----:B--2---:R-:W-:Y:S02]  /*d0b0*/  IADD3 R174, P1, R173, R2, RZ ;  /* 0x00000002adae7210 */ /* 0x004fe40007f3e0ff */
[----:B0-----:R-:W-:Y:S01]  /*d0c0*/  LOP3.LUT R185, R185, 0x7f, RZ, 0xc0, !PT ;  /* 0x0000007fb9b97812 */ /* 0x001fe200078ec0ff */
[----:B------:R-:W2:Y:S02]  /*d0d0*/  LDL R2, [R1+0x204] ;  /* 0x0002040001027983 */ /* 0x000ea40000100800 */
[----:B------:R-:W-:Y:S02]  /*d0e0*/  IMAD.X R175, R172, 0x1, R247, P1 ;  /* 0x00000001acaf7824 */ /* 0x000fe400008e06f7 */
[----:B------:R0:W-:Y:S04]  /*d0f0*/  STS.U8 [R185+UR12], R179 ;  /* 0x000000b3b9007988 */ /* 0x0001e8000800000c */
[----:B------:R3:W2:Y:S04]  /*d100*/  @!P0 LDG.E.U8 R180, desc[UR14][R174.64] ;  /* 0x0000000eaeb48981 */ /* 0x0006a8000c1e1100 */
[----:B------:R1:W-:Y:S04]  /*d110*/  STS.U8 [R185+UR12+0x200], R178 ;  /* 0x000200b2b9007988 */ /* 0x0003e8000800000c */
[----:B------:R-:W2:Y:S04]  /*d120*/  LDL R247, [R1+0x220] ;  /* 0x0002200001f77983 */ /* 0x000ea80000100800 */
[----:B------:R-:W4:Y:S01]  /*d130*/  LDL R175, [R1+0x260] ;  /* 0x0002600001af7983 */ /* 0x000f220000100800 */
[----:B---3--:R-:W-:-:S02]  /*d140*/  IADD3 R174, P1, R173, R0, RZ ;  /* 0x00000000adae7210 */ /* 0x008fc40007f3e0ff */
[----:B0-----:R-:W-:Y:S01]  /*d150*/  PRMT R179, RZ, 0x7610, R179 ;  /* 0x00007610ffb37816 */ /* 0x001fe200000000b3 */
[----:B------:R-:W3:Y:S02]  /*d160*/  LDL R0, [R1+0x200] ;  /* 0x0002000001007983 */ /* 0x000ee40000100800 */
[----:B----4-:R-:W-:-:S05]  /*d170*/  IMAD.X R175, R172, 0x1, R175, P1 ;  /* 0x00000001acaf7824 */ /* 0x010fca00008e06af */
[----:B------:R0:W4:Y:S04]  /*d180*/  @!P0 LDG.E.U8 R179, desc[UR14][R174.64] ;  /* 0x0000000eaeb38981 */ /* 0x000128000c1e1100 */
[----:B------:R-:W0:Y:S01]  /*d190*/  LDL R175, [R1+0x244] ;  /* 0x0002440001af7983 */ /* 0x000e220000100800 */
[----:B-1----:R-:W-:Y:S02]  /*d1a0*/  PRMT R178, RZ, 0x7610, R178 ;  /* 0x00007610ffb27816 */ /* 0x002fe400000000b2 */
[----:B0-----:R-:W-:-:S05]  /*d1b0*/  IADD3 R174, P1, R173, R175, RZ ;  /* 0x000000afadae7210 */ /* 0x001fca0007f3e0ff */
[----:B------:R-:W-:Y:S02]  /*d1c0*/  IMAD.X R175, R172, 0x1, R183, P1 ;  /* 0x00000001acaf7824 */ /* 0x000fe400008e06b7 */
[----:B------:R-:W4:Y:S04]  /*d1d0*/  LDL R183, [R1+0x1e4] ;  /* 0x0001e40001b77983 */ /* 0x000f280000100800 */
[----:B------:R0:W4:Y:S04]  /*d1e0*/  @!P0 LDG.E.U8 R178, desc[UR14][R174.64] ;  /* 0x0000000eaeb28981 */ /* 0x000128000c1e1100 */
[----:B------:R-:W0:Y:S04]  /*d1f0*/  LDL R175, [R1+0x224] ;  /* 0x0002240001af7983 */ /* 0x000e280000100800 */
[----:B------:R1:W-:Y:S02]  /*d200*/  STS.U8 [R185+UR12+0x400], R177 ;  /* 0x000400b1b9007988 */ /* 0x0003e4000800000c */
[----:B-1----:R-:W-:-:S02]  /*d210*/  PRMT R177, RZ, 0x7610, R177 ;  /* 0x00007610ffb17816 */ /* 0x002fc400000000b1 */
[----:B------:R-:W-:Y:S01]  /*d220*/  STS.U8 [R185+UR12+0x800], R182 ;  /* 0x000800b6b9007988 */ /* 0x000fe2000800000c */
[----:B0-----:R-:W-:-:S05]  /*d230*/  IADD3 R174, P1, R173, R175, RZ ;  /* 0x000000afadae7210 */ /* 0x001fca0007f3e0ff */
[----:B--2---:R-:W-:Y:S01]  /*d240*/  IMAD.X R175, R172, 0x1, R247, P1 ;  /* 0x00000001acaf7824 */ /* 0x004fe200008e06f7 */
[----:B------:R0:W-:Y:S04]  /*d250*/  STS.U8 [R185+UR12+0x600], R176 ;  /* 0x000600b0b9007988 */ /* 0x0001e8000800000c */
[----:B------:R1:W2:Y:S04]  /*d260*/  @!P0 LDG.E.U8 R177, desc[UR14][R174.64] ;  /* 0x0000000eaeb18981 */ /* 0x0002a8000c1e1100 */
[----:B------:R4:W-:Y:S04]  /*d270*/  STS.U8 [R185+UR12+0xa00], R189 ;  /* 0x000a00bdb9007988 */ /* 0x0009e8000800000c */
[----:B------:R-:W2:Y:S01]  /*d280*/  LDL R247, [R1+0x1a0] ;  /* 0x0001a00001f77983 */ /* 0x000ea20000100800 */
[----:B-1----:R-:W-:-:S02]  /*d290*/  IADD3 R174, P1, R173, R2, RZ ;  /* 0x00000002adae7210 */ /* 0x002fc40007f3e0ff */
[----:B0-----:R-:W-:Y:S01]  /*d2a0*/  PRMT R176, RZ, 0x7610, R176 ;  /* 0x00007610ffb07816 */ /* 0x001fe200000000b0 */
[----:B------:R-:W2:Y:S02]  /*d2b0*/  LDL R2, [R1+0x184] ;  /* 0x0001840001027983 */ /* 0x000ea40000100800 */
[C---:B---3--:R-:W-:Y:S01]  /*d2c0*/  IMAD.X R175, R172.reuse, 0x1, R0, P1 ;  /* 0x00000001acaf7824 */ /* 0x048fe200008e0600 */
[----:B----4-:R-:W-:Y:S01]  /*d2d0*/  IADD3 R182, P1, R173, R183, RZ ;  /* 0x000000b7adb67210 */ /* 0x010fe20007f3e0ff */
[----:B------:R-:W3:Y:S04]  /*d2e0*/  LDL R189, [R1+0x1a4] ;  /* 0x0001a40001bd7983 */ /* 0x000ee80000100800 */
[----:B------:R-:W4:Y:S04]  /*d2f0*/  LDL R183, [R1+0x1e0] ;  /* 0x0001e00001b77983 */ /* 0x000f280000100800 */
[----:B------:R0:W2:Y:S04]  /*d300*/  @!P0 LDG.E.U8 R176, desc[UR14][R174.64] ;  /* 0x0000000eaeb08981 */ /* 0x0000a8000c1e1100 */
[----:B------:R-:W2:Y:S01]  /*d310*/  LDL R0, [R1+0x180] ;  /* 0x0001800001007983 */ /* 0x000ea20000100800 */
[----:B0-----:R-:W-:Y:S01]  /*d320*/  PRMT R175, RZ, 0x7610, R175 ;  /* 0x00007610ffaf7816 */ /* 0x001fe200000000af */
[----:B----4-:R-:W-:-:S05]  /*d330*/  IMAD.X R183, R172, 0x1, R183, P1 ;  /* 0x00000001acb77824 */ /* 0x010fca00008e06b7 */
[----:B------:R0:W4:Y:S04]  /*d340*/  @!P0 LDG.E.U8 R175, desc[UR14][R182.64] ;  /* 0x0000000eb6af8981 */ /* 0x000128000c1e1100 */
[----:B------:R-:W0:Y:S02]  /*d350*/  LDL R183, [R1+0x1c4] ;  /* 0x0001c40001b77983 */ /* 0x000e240000100800 */
[----:B0-----:R-:W-:Y:S02]  /*d360*/  IADD3 R182, P1, R173, R183, RZ ;  /* 0x000000b7adb67210 */ /* 0x001fe40007f3e0ff */
[----:B------:R-:W3:Y:S01]  /*d370*/  LDL R183, [R1+0x1c0] ;  /* 0x0001c00001b77983 */ /* 0x000ee20000100800 */
[----:B------:R-:W-:-:S03]  /*d380*/  PRMT R174, RZ, 0x7610, R174 ;  /* 0x00007610ffae7816 */ /* 0x000fc600000000ae */
[----:B------:R0:W-:Y:S01]  /*d390*/  STS.U8 [R185+UR12+0xc00], R188 ;  /* 0x000c00bcb9007988 */ /* 0x0001e2000800000c */
[----:B---3--:R-:W-:Y:S01]  /*d3a0*/  IMAD.X R183, R172, 0x1, R183, P1 ;  /* 0x00000001acb77824 */ /* 0x008fe200008e06b7 */
[----:B0-----:R-:W-:-:S04]  /*d3b0*/  IADD3 R188, P1, R173, R189, RZ ;  /* 0x000000bdadbc7210 */ /* 0x001fc80007f3e0ff */
[----:B------:R0:W3:Y:S01]  /*d3c0*/  @!P0 LDG.E.U8 R174, desc[UR14][R182.64] ;  /* 0x0000000eb6ae8981 */ /* 0x0000e2000c1e1100 */
[----:B--2---:R-:W-:-:S03]  /*d3d0*/  IMAD.X R189, R172, 0x1, R247, P1 ;  /* 0x00000001acbd7824 */ /* 0x004fc600008e06f7 */
[----:B------:R1:W-:Y:S04]  /*d3e0*/  STS.U8 [R185+UR12+0x1000], R184 ;  /* 0x001000b8b9007988 */ /* 0x0003e8000800000c */
[----:B------:R2:W-:Y:S01]  /*d3f0*/  STS.U8 [R185+UR12+0xe00], R191 ;  /* 0x000e00bfb9007988 */ /* 0x0005e2000800000c */
[----:B0-----:R-:W-:Y:S02]  /*d400*/  PRMT R182, RZ, 0x7610, R182 ;  /* 0x00007610ffb67816 */ /* 0x001fe400000000b6 */
[----:B------:R-:W-:Y:S01]  /*d410*/  PRMT R183, RZ, 0x7610, R183 ;  /* 0x00007610ffb77816 */ /* 0x000fe200000000b7 */
[----:B------:R-:W4:Y:S04]  /*d420*/  LDL R247, [R1+0x120] ;  /* 0x0001200001f77983 */ /* 0x000f280000100800 */
[----:B------:R0:W3:Y:S01]  /*d430*/  @!P0 LDG.E.U8 R182, desc[UR14][R188.64] ;  /* 0x0000000ebcb68981 */ /* 0x0000e2000c1e1100 */
[----:B-1----:R-:W-:-:S03]  /*d440*/  PRMT R184, RZ, 0x7610, R184 ;  /* 0x00007610ffb87816 */ /* 0x002fc600000000b8 */
[----:B--2---:R-:W2:Y:S01]  /*d450*/  LDL R191, [R1+0x124] ;  /* 0x0001240001bf7983 */ /* 0x004ea20000100800 */
[----:B0-----:R-:W-:-:S03]  /*d460*/  IADD3 R188, P1, R173, R2, RZ ;  /* 0x00000002adbc7210 */ /* 0x001fc60007f3e0ff */
[----:B------:R-:W3:Y:S02]  /*d470*/  LDL R2, [R1+0x104] ;  /* 0x0001040001027983 */ /* 0x000ee40000100800 */
[----:B------:R-:W-:Y:S02]  /*d480*/  IMAD.X R189, R172, 0x1, R0, P1 ;  /* 0x00000001acbd7824 */ /* 0x000fe400008e0600 */
[----:B------:R-:W3:Y:S04]  /*d490*/  LDL R0, [R1+0x100] ;  /* 0x0001000001007983 */ /* 0x000ee80000100800 */
[----:B------:R0:W3:Y:S04]  /*d4a0*/  @!P0 LDG.E.U8 R183, desc[UR14][R188.64] ;  /* 0x0000000ebcb78981 */ /* 0x0000e8000c1e1100 */
[----:B------:R-:W0:Y:S02]  /*d4b0*/  LDL R189, [R1+0x164] ;  /* 0x0001640001bd7983 */ /* 0x000e240000100800 */
[----:B0-----:R-:W-:-:S02]  /*d4c0*/  IADD3 R188, P1, R173, R189, RZ ;  /* 0x000000bdadbc7210 */ /* 0x001fc40007f3e0ff */
[----:B------:R-:W4:Y:S03]  /*d4d0*/  LDL R189, [R1+0x160] ;  /* 0x0001600001bd7983 */ /* 0x000f260000100800 */
[----:B----4-:R-:W-:-:S05]  /*d4e0*/  IMAD.X R189, R172, 0x1, R189, P1 ;  /* 0x00000001acbd7824 */ /* 0x010fca00008e06bd */
[----:B------:R0:W4:Y:S04]  /*d4f0*/  @!P0 LDG.E.U8 R184, desc[UR14][R188.64] ;  /* 0x0000000ebcb88981 */ /* 0x000128000c1e1100 */
[----:B------:R-:W0:Y:S02]  /*d500*/  LDL R189, [R1+0x144] ;  /* 0x0001440001bd7983 */ /* 0x000e240000100800 */
[C---:B0-----:R-:W-:Y:S02]  /*d510*/  IADD3 R188, P1, R173.reuse, R189, RZ ;  /* 0x000000bdadbc7210 */ /* 0x041fe40007f3e0ff */
[----:B------:R-:W2:Y:S04]  /*d520*/  LDL R189, [R1+0x140] ;  /* 0x0001400001bd7983 */ /* 0x000ea80000100800 */
[----:B------:R0:W-:Y:S04]  /*d530*/  STS.U8 [R185+UR12+0x1200], R187 ;  /* 0x001200bbb9007988 */ /* 0x0001e8000800000c */
[----:B------:R1:W-:Y:S01]  /*d540*/  STS.U8 [R185+UR12+0x1400], R190 ;  /* 0x001400beb9007988 */ /* 0x0003e2000800000c */
[----:B0-----:R-:W-:Y:S01]  /*d550*/  PRMT R187, RZ, 0x7610, R187 ;  /* 0x00007610ffbb7816 */ /* 0x001fe200000000bb */
[----:B--2---:R-:W-:Y:S01]  /*d560*/  IMAD.X R189, R172, 0x1, R189, P1 ;  /* 0x00000001acbd7824 */ /* 0x004fe200008e06bd */
[----:B-1----:R-:W-:-:S04]  /*d570*/  IADD3 R190, P1, R173, R191, RZ ;  /* 0x000000bfadbe7210 */ /* 0x002fc80007f3e0ff */
[----:B------:R0:W2:Y:S01]  /*d580*/  @!P0 LDG.E.U8 R187, desc[UR14][R188.64] ;  /* 0x0000000ebcbb8981 */ /* 0x0000a2000c1e1100 */
[----:B------:R-:W-:-:S03]  /*d590*/  IMAD.X R191, R172, 0x1, R247, P1 ;  /* 0x00000001acbf7824 */ /* 0x000fc600008e06f7 */
[----:B------:R1:W-:Y:S04]  /*d5a0*/  STS.U8 [R185+UR12+0x1800], R198 ;  /* 0x001800c6b9007988 */ /* 0x0003e8000800000c */
[----:B------:R4:W-:Y:S01]  /*d5b0*/  STS.U8 [R185+UR12+0x1a00], R199 ;  /* 0x001a00c7b9007988 */ /* 0x0009e2000800000c */
[----:B0-----:R-:W-:Y:S02]  /*d5c0*/  PRMT R188, RZ, 0x7610, R188 ;  /* 0x00007610ffbc7816 */ /* 0x001fe400000000bc */
[----:B------:R-:W-:Y:S01]  /*d5d0*/  PRMT R189, RZ, 0x7610, R189 ;  /* 0x00007610ffbd7816 */ /* 0x000fe200000000bd */
[----:B------:R-:W2:Y:S04]  /*d5e0*/  LDL R247, [R1+0xa0] ;  /* 0x0000a00001f77983 */ /* 0x000ea80000100800 */
[----:B------:R3:W2:Y:S02]  /*d5f0*/  @!P0 LDG.E.U8 R188, desc[UR14][R190.64] ;  /* 0x0000000ebebc8981 */ /* 0x0006a4000c1e1100 */
[----:B---3--:R-:W-:-:S02]  /*d600*/  IADD3 R190, P1, R173, R2, RZ ;  /* 0x00000002adbe7210 */ /* 0x008fc40007f3e0ff */
[----:B-1----:R-:W-:Y:S01]  /*d610*/  PRMT R198, RZ, 0x7610, R198 ;  /* 0x00007610ffc67816 */ /* 0x002fe200000000c6 */
[----:B------:R-:W3:Y:S02]  /*d620*/  LDL R2, [R1+0x84] ;  /* 0x0000840001027983 */ /* 0x000ee40000100800 */
[----:B------:R-:W-:Y:S01]  /*d630*/  IMAD.X R191, R172, 0x1, R0, P1 ;  /* 0x00000001acbf7824 */ /* 0x000fe200008e0600 */
[----:B----4-:R-:W-:Y:S01]  /*d640*/  PRMT R199, RZ, 0x7610, R199 ;  /* 0x00007610ffc77816 */ /* 0x010fe200000000c7 */
[----:B------:R-:W4:Y:S04]  /*d650*/  LDL R0, [R1+0x80] ;  /* 0x0000800001007983 */ /* 0x000f280000100800 */
[----:B------:R0:W4:Y:S04]  /*d660*/  @!P0 LDG.E.U8 R189, desc[UR14][R190.64] ;  /* 0x0000000ebebd8981 */ /* 0x000128000c1e1100 */
[----:B------:R-:W0:Y:S02]  /*d670*/  LDL R191, [R1+0xe4] ;  /* 0x0000e40001bf7983 */ /* 0x000e240000100800 */
[----:B0-----:R-:W-:-:S02]  /*d680*/  IADD3 R190, P1, R173, R191, RZ ;  /* 0x000000bfadbe7210 */ /* 0x001fc40007f3e0ff */
[----:B------:R-:W2:Y:S03]  /*d690*/  LDL R191, [R1+0xe0] ;  /* 0x0000e00001bf7983 */ /* 0x000ea60000100800 */
[----:B--2---:R-:W-:-:S05]  /*d6a0*/  IMAD.X R191, R172, 0x1, R191, P1 ;  /* 0x00000001acbf7824 */ /* 0x004fca00008e06bf */
[----:B------:R0:W2:Y:S04]  /*d6b0*/  @!P0 LDG.E.U8 R198, desc[UR14][R190.64] ;  /* 0x0000000ebec68981 */ /* 0x0000a8000c1e1100 */
[----:B------:R-:W0:Y:S02]  /*d6c0*/  LDL R191, [R1+0xc4] ;  /* 0x0000c40001bf7983 */ /* 0x000e240000100800 */
[----:B0-----:R-:W-:Y:S02]  /*d6d0*/  IADD3 R190, P1, R173, R191, RZ ;  /* 0x000000bfadbe7210 */ /* 0x001fe40007f3e0ff */
[----:B------:R-:W3:Y:S03]  /*d6e0*/  LDL R191, [R1+0xc0] ;  /* 0x0000c00001bf7983 */ /* 0x000ee60000100800 */
[----:B---3--:R-:W-:-:S05]  /*d6f0*/  IMAD.X R191, R172, 0x1, R191, P1 ;  /* 0x00000001acbf7824 */ /* 0x008fca00008e06bf */
[----:B------:R0:W3:Y:S04]  /*d700*/  @!P0 LDG.E.U8 R199, desc[UR14][R190.64] ;  /* 0x0000000ebec78981 */ /* 0x0000e8000c1e1100 */
[----:B------:R-:W0:Y:S04]  /*d710*/  LDL R191, [R1+0xa4] ;  /* 0x0000a40001bf7983 */ /* 0x000e280000100800 */
[----:B------:R1:W-:Y:S02]  /*d720*/  STS.U8 [R185+UR12+0x1c00], R200 ;  /* 0x001c00c8b9007988 */ /* 0x0003e4000800000c */
[----:B-1----:R-:W-:-:S02]  /*d730*/  PRMT R200, RZ, 0x7610, R200 ;  /* 0x00007610ffc87816 */ /* 0x002fc400000000c8 */
[----:B------:R1:W-:Y:S02]  /*d740*/  STS.U8 [R185+UR12+0x1e00], R201 ;  /* 0x001e00c9b9007988 */ /* 0x0003e4000800000c */
[----:B-1----:R-:W-:Y:S02]  /*d750*/  PRMT R201, RZ, 0x7610, R201 ;  /* 0x00007610ffc97816 */ /* 0x002fe400000000c9 */
[----:B0-----:R-:W-:-:S05]  /*d760*/  IADD3 R190, P1, R173, R191, RZ ;  /* 0x000000bfadbe7210 */ /* 0x001fca0007f3e0ff */
[----:B------:R-:W-:-:S05]  /*d770*/  IMAD.X R191, R172, 0x1, R247, P1 ;  /* 0x00000001acbf7824 */ /* 0x000fca00008e06f7 */
[----:B------:R0:W3:Y:S02]  /*d780*/  @!P0 LDG.E.U8 R200, desc[UR14][R190.64] ;  /* 0x0000000ebec88981 */ /* 0x0000e4000c1e1100 */
[C---:B0-----:R-:W-:Y:S02]  /*d790*/  IADD3 R190, P1, R173.reuse, R2, RZ ;  /* 0x00000002adbe7210 */ /* 0x041fe40007f3e0ff */
[----:B------:R-:W2:Y:S03]  /*d7a0*/  LDL R2, [R1+0x20] ;  /* 0x0000200001027983 */ /* 0x000ea60000100800 */
[----:B----4-:R-:W-:Y:S02]  /*d7b0*/  IMAD.X R191, R172, 0x1, R0, P1 ;  /* 0x00000001acbf7824 */ /* 0x010fe400008e0600 */
[----:B------:R-:W4:Y:S04]  /*d7c0*/  LDL R0, [R1] ;  /* 0x0000000001007983 */ /* 0x000f280000100800 */
[----:B------:R-:W3:Y:S04]  /*d7d0*/  LDL.LU R247, [R1+0x4] ;  /* 0x0000040001f77983 */ /* 0x000ee80000300800 */
[----:B------:R0:W4:Y:S04]  /*d7e0*/  @!P0 LDG.E.U8 R201, desc[UR14][R190.64] ;  /* 0x0000000ebec98981 */ /* 0x000128000c1e1100 */
[----:B------:R-:W0:Y:S02]  /*d7f0*/  LDL R191, [R1+0x64] ;  /* 0x0000640001bf7983 */ /* 0x000e240000100800 */
[----:B0-----:R-:W-:-:S02]  /*d800*/  IADD3 R190, P1, R173, R191, RZ ;  /* 0x000000bfadbe7210 */ /* 0x001fc40007f3e0ff */
[----:B------:R-:W2:Y:S04]  /*d810*/  LDL R191, [R1+0x60] ;  /* 0x0000600001bf7983 */ /* 0x000ea80000100800 */
[----:B------:R0:W-:Y:S02]  /*d820*/  STS.U8 [R185+UR12+0x2000], R202 ;  /* 0x002000cab9007988 */ /* 0x0001e4000800000c */
[----:B0-----:R-:W-:Y:S01]  /*d830*/  PRMT R202, RZ, 0x7610, R202 ;  /* 0x00007610ffca7816 */ /* 0x001fe200000000ca */
[----:B--2---:R-:W-:-:S05]  /*d840*/  IMAD.X R191, R172, 0x1, R191, P1 ;  /* 0x00000001acbf7824 */ /* 0x004fca00008e06bf */
[----:B------:R0:W2:Y:S04]  /*d850*/  @!P0 LDG.E.U8 R202, desc[UR14][R190.64] ;  /* 0x0000000ebeca8981 */ /* 0x0000a8000c1e1100 */
[----:B------:R-:W0:Y:S02]  /*d860*/  LDL R191, [R1+0x44] ;  /* 0x0000440001bf7983 */ /* 0x000e240000100800 */
[----:B0-----:R-:W-:Y:S02]  /*d870*/  IADD3 R190, P1, R173, R191, RZ ;  /* 0x000000bfadbe7210 */ /* 0x001fe40007f3e0ff */
[----:B------:R-:W3:Y:S04]  /*d880*/  LDL R191, [R1+0x40] ;  /* 0x0000400001bf7983 */ /* 0x000ee80000100800 */
[----:B------:R0:W-:Y:S02]  /*d890*/  STS.U8 [R185+UR12+0x2200], R203 ;  /* 0x002200cbb9007988 */ /* 0x0001e4000800000c */
[----:B0-----:R-:W-:Y:S01]  /*d8a0*/  PRMT R203, RZ, 0x7610, R203 ;  /* 0x00007610ffcb7816 */ /* 0x001fe200000000cb */
[----:B---3--:R-:W-:-:S05]  /*d8b0*/  IMAD.X R191, R172, 0x1, R191, P1 ;  /* 0x00000001acbf7824 */ /* 0x008fca00008e06bf */
[----:B------:R0:W3:Y:S04]  /*d8c0*/  @!P0 LDG.E.U8 R203, desc[UR14][R190.64] ;  /* 0x0000000ebecb8981 */ /* 0x0000e8000c1e1100 */
[----:B------:R-:W0:Y:S04]  /*d8d0*/  LDL R191, [R1+0x24] ;  /* 0x0000240001bf7983 */ /* 0x000e280000100800 */
[----:B------:R1:W-:Y:S02]  /*d8e0*/  STS.U8 [R185+UR12+0x2400], R204 ;  /* 0x002400ccb9007988 */ /* 0x0003e4000800000c */
[----:B-1----:R-:W-:-:S02]  /*d8f0*/  PRMT R204, RZ, 0x7610, R204 ;  /* 0x00007610ffcc7816 */ /* 0x002fc400000000cc */
[----:B------:R1:W-:Y:S02]  /*d900*/  STS.U8 [R185+UR12+0x2600], R205 ;  /* 0x002600cdb9007988 */ /* 0x0003e4000800000c */
[----:B-1----:R-:W-:Y:S02]  /*d910*/  PRMT R205, RZ, 0x7610, R205 ;  /* 0x00007610ffcd7816 */ /* 0x002fe400000000cd */
[----:B------:R1:W-:Y:S02]  /*d920*/  STS.U8 [R185+UR12+0x2800], R206 ;  /* 0x002800ceb9007988 */ /* 0x0003e4000800000c */
[----:B-1----:R-:W-:Y:S02]  /*d930*/  PRMT R206, RZ, 0x7610, R206 ;  /* 0x00007610ffce7816 */ /* 0x002fe400000000ce */
        /* <DEDUP_REMOVED lines=16> */
[----:B0-----:R-:W-:-:S05]  /*da40*/  IADD3 R190, P1, R173, R191, RZ ;  /* 0x000000bfadbe7210 */ /* 0x001fca0007f3e0ff */
[----:B------:R-:W-:Y:S01]  /*da50*/  IMAD.X R191, R172, 0x1, R2, P1 ;  /* 0x00000001acbf7824 */ /* 0x000fe200008e0602 */
[----:B------:R0:W-:Y:S04]  /*da60*/  STS.U8 [R185+UR12+0x3a00], R194 ;  /* 0x003a00c2b9007988 */ /* 0x0001e8000800000c */
[----:B------:R1:W3:Y:S04]  /*da70*/  @!P0 LDG.E.U8 R204, desc[UR14][R190.64] ;  /* 0x0000000ebecc8981 */ /* 0x0002e8000c1e1100 */
[----:B------:R-:W2:Y:S01]  /*da80*/  LDL R2, [R1+0x2bc] ;  /* 0x0002bc0001027983 */ /* 0x000ea20000100800 */
[----:B-1----:R-:W-:-:S05]  /*da90*/  IADD3 R190, P1, R173, R247, RZ ;  /* 0x000000f7adbe7210 */ /* 0x002fca0007f3e0ff */
[----:B----4-:R-:W-:Y:S01]  /*daa0*/  IMAD.X R191, R172, 0x1, R0, P1 ;  /* 0x00000001acbf7824 */ /* 0x010fe200008e0600 */
[----:B0-----:R-:W-:Y:S01]  /*dab0*/  PRMT R194, RZ, 0x7610, R194 ;  /* 0x00007610ffc27816 */ /* 0x001fe200000000c2 */
[----:B------:R-:W4:Y:S04]  /*dac0*/  LDL R0, [R1+0x298] ;  /* 0x0002980001007983 */ /* 0x000f280000100800 */
[----:B------:R0:W3:Y:S02]  /*dad0*/  @!P0 LDG.E.U8 R205, desc[UR14][R190.64] ;  /* 0x0000000ebecd8981 */ /* 0x0000e4000c1e1100 */
[----:B0-----:R-:W-:-:S05]  /*dae0*/  IADD3 R190, P1, R173, R246, RZ ;  /* 0x000000f6adbe7210 */ /* 0x001fca0007f3e0ff */
[----:B------:R-:W-:-:S05]  /*daf0*/  IMAD.X R191, R172, 0x1, R245, P1 ;  /* 0x00000001acbf7824 */ /* 0x000fca00008e06f5 */
        /* <DEDUP_REMOVED lines=24> */
[----:B------:R0:W3:Y:S04]  /*dc80*/  @!P0 LDG.E.U8 R195, desc[UR14][R190.64] ;  /* 0x0000000ebec38981 */ /* 0x0000e8000c1e1100 */
[----:B------:R-:W0:Y:S02]  /*dc90*/  LDL R191, [R1+0x27c] ;  /* 0x00027c0001bf7983 */ /* 0x000e240000100800 */
[----:B0-----:R-:W-:Y:S02]  /*dca0*/  IADD3 R190, P1, R173, R191, RZ ;  /* 0x000000bfadbe7210 */ /* 0x001fe40007f3e0ff */
[----:B------:R-:W2:Y:S03]  /*dcb0*/  LDL R191, [R1+0x278] ;  /* 0x0002780001bf7983 */ /* 0x000ea60000100800 */
[----:B--2---:R-:W-:-:S05]  /*dcc0*/  IMAD.X R191, R172, 0x1, R191, P1 ;  /* 0x00000001acbf7824 */ /* 0x004fca00008e06bf */
[----:B------:R0:W2:Y:S04]  /*dcd0*/  @!P0 LDG.E.U8 R194, desc[UR14][R190.64] ;  /* 0x0000000ebec28981 */ /* 0x0000a8000c1e1100 */
[----:B------:R-:W0:Y:S04]  /*dce0*/  LDL R191, [R1+0x29c] ;  /* 0x00029c0001bf7983 */ /* 0x000e280000100800 */
[----:B------:R1:W-:Y:S02]  /*dcf0*/  STS.U8 [R185+UR12+0x3c00], R193 ;  /* 0x003c00c1b9007988 */ /* 0x0003e4000800000c */
[----:B-1----:R-:W-:-:S02]  /*dd00*/  PRMT R193, RZ, 0x7610, R193 ;  /* 0x00007610ffc17816 */ /* 0x002fc400000000c1 */
[----:B------:R1:W-:Y:S02]  /*dd10*/  STS.U8 [R185+UR12+0x3e00], R192 ;  /* 0x003e00c0b9007988 */ /* 0x0003e4000800000c */
[----:B-1----:R-:W-:Y:S02]  /*dd20*/  PRMT R192, RZ, 0x7610, R192 ;  /* 0x00007610ffc07816 */ /* 0x002fe400000000c0 */
[----:B0-----:R-:W-:-:S05]  /*dd30*/  IADD3 R190, P1, R173, R191, RZ ;  /* 0x000000bfadbe7210 */ /* 0x001fca0007f3e0ff */
[C---:B----4-:R-:W-:Y:S02]  /*dd40*/  IMAD.X R191, R172.reuse, 0x1, R0, P1 ;  /* 0x00000001acbf7824 */ /* 0x050fe400008e0600 */
[----:B------:R-:W4:Y:S04]  /*dd50*/  LDL.LU R0, [R1+0x290] ;  /* 0x0002900001007983 */ /* 0x000f280000300800 */
[----:B------:R0:W2:Y:S02]  /*dd60*/  @!P0 LDG.E.U8 R193, desc[UR14][R190.64] ;  /* 0x0000000ebec18981 */ /* 0x0000a4000c1e1100 */
[C---:B0-----:R-:W-:Y:S02]  /*dd70*/  IADD3 R190, P1, R173.reuse, R2, RZ ;  /* 0x00000002adbe7210 */ /* 0x041fe40007f3e0ff */
[----:B------:R-:W4:Y:S03]  /*dd80*/  LDL.LU R2, [R1+0x2b4] ;  /* 0x0002b40001027983 */ /* 0x000f260000300800 */
[----:B------:R-:W-:Y:S01]  /*dd90*/  IMAD.X R191, R172, 0x1, R238, P1 ;  /* 0x00000001acbf7824 */ /* 0x000fe200008e06ee */
[----:B------:R0:W-:Y:S04]  /*dda0*/  STL [R1+0x534], R238 ;  /* 0x000534ee01007387 */ /* 0x0001e80000100800 */
[----:B------:R1:W2:Y:S04]  /*ddb0*/  @!P0 LDG.E.U8 R192, desc[UR14][R190.64] ;  /* 0x0000000ebec08981 */ /* 0x0002a8000c1e1100 */
[----:B0-----:R-:W2:Y:S04]  /*ddc0*/  LDL.LU R238, [R1+0x270] ;  /* 0x0002700001ee7983 */ /* 0x001ea80000300800 */
[----:B------:R-:W1:Y:S04]  /*ddd0*/  LDL R191, [R1+0x25c] ;  /* 0x00025c0001bf7983 */ /* 0x000e680000100800 */
[----:B------:R0:W-:Y:S01]  /*dde0*/  STS.U8 [R185+UR12+0x1600], R212 ;  /* 0x001600d4b9007988 */ /* 0x0001e2000800000c */
[----:B-1----:R-:W-:-:S03]  /*ddf0*/  IADD3 R190, P1, R173, R191, RZ ;  /* 0x000000bfadbe7210 */ /* 0x002fc60007f3e0ff */
[----:B------:R-:W3:Y:S01]  /*de00*/  LDL R191, [R1+0x258] ;  /* 0x0002580001bf7983 */ /* 0x000ee20000100800 */
[----:B0-----:R-:W-:-:S05]  /*de10*/  LOP3.LUT R185, R185, 0x10, RZ, 0x3c, !PT ;  /* 0x00000010b9b97812 */ /* 0x001fca00078e3cff */
[----:B------:R0:W-:Y:S02]  /*de20*/  STS.U8 [R185+UR12+0x80], R186 ;  /* 0x000080bab9007988 */ /* 0x0001e4000800000c */
[----:B0-----:R-:W-:Y:S01]  /*de30*/  PRMT R186, RZ, 0x7610, R186 ;  /* 0x00007610ffba7816 */ /* 0x001fe200000000ba */
[----:B---3--:R-:W-:-:S05]  /*de40*/  IMAD.X R191, R172, 0x1, R191, P1 ;  /* 0x00000001acbf7824 */ /* 0x008fca00008e06bf */
[----:B------:R0:W3:Y:S04]  /*de50*/  @!P0 LDG.E.U8 R186, desc[UR14][R190.64] ;  /* 0x0000000ebeba8981 */ /* 0x0000e8000c1e1100 */
[----:B------:R-:W0:Y:S04]  /*de60*/  LDL R191, [R1+0x23c] ;  /* 0x00023c0001bf7983 */ /* 0x000e280000100800 */
[----:B------:R1:W-:Y:S04]  /*de70*/  STS.U8 [R185+UR12+0x280], R181 ;  /* 0x000280b5b9007988 */ /* 0x0003e8000800000c */
[----:B-1----:R-:W4:Y:S01]  /*de80*/  LDL R181, [R1+0x21c] ;  /* 0x00021c0001b57983 */ /* 0x002f220000100800 */
[----:B0-----:R-:W-:-:S03]  /*de90*/  IADD3 R190, P1, R173, R191, RZ ;  /* 0x000000bfadbe7210 */ /* 0x001fc60007f3e0ff */
[----:B------:R-:W2:Y:S04]  /*dea0*/  LDL R191, [R1+0x238] ;  /* 0x0002380001bf7983 */ /* 0x000ea80000100800 */
[----:B------:R4:W-:Y:S01]  /*deb0*/  STS.U8 [R185+UR12+0x480], R180 ;  /* 0x000480b4b9007988 */ /* 0x0009e2000800000c */
[----:B------:R-:W-:Y:S01]  /*dec0*/  PRMT R212, RZ, 0x7610, R212 ;  /* 0x00007610ffd47816 */ /* 0x000fe200000000d4 */
[C---:B--2---:R-:W-:Y:S01]  /*ded0*/  IMAD.X R191, R172.reuse, 0x1, R191, P1 ;  /* 0x00000001acbf7824 */ /* 0x044fe200008e06bf */
[----:B----4-:R-:W-:Y:S02]  /*dee0*/  IADD3 R180, P1, R173, R181, RZ ;  /* 0x000000b5adb47210 */ /* 0x010fe40007f3e0ff */
[----:B------:R-:W2:Y:S04]  /*def0*/  LDL R181, [R1+0x218] ;  /* 0x0002180001b57983 */ /* 0x000ea80000100800 */
[----:B------:R0:W4:Y:S02]  /*df00*/  @!P0 LDG.E.U8 R212, desc[UR14][R190.64] ;  /* 0x0000000ebed48981 */ /* 0x000124000c1e1100 */
[----:B0-----:R-:W-:Y:S01]  /*df10*/  PRMT R190, RZ, 0x7610, R190 ;  /* 0x00007610ffbe7816 */ /* 0x001fe200000000be */
[----:B--2---:R-:W-:-:S05]  /*df20*/  IMAD.X R181, R172, 0x1, R181, P1 ;  /* 0x00000001acb57824 */ /* 0x004fca00008e06b5 */
[----:B------:R0:W2:Y:S04]  /*df30*/  @!P0 LDG.E.U8 R190, desc[UR14][R180.64] ;  /* 0x0000000eb4be8981 */ /* 0x0000a8000c1e1100 */
[----:B------:R-:W0:Y:S04]  /*df40*/  LDL R181, [R1+0x1fc] ;  /* 0x0001fc0001b57983 */ /* 0x000e280000100800 */
[----:B------:R1:W-:Y:S04]  /*df50*/  STS.U8 [R185+UR12+0x680], R179 ;  /* 0x000680b3b9007988 */ /* 0x0003e8000800000c */
[----:B-1----:R-:W3:Y:S01]  /*df60*/  LDL R179, [R1+0x1dc] ;  /* 0x0001dc0001b37983 */ /* 0x002ee20000100800 */
[----:B0-----:R-:W-:-:S03]  /*df70*/  IADD3 R180, P1, R173, R181, RZ ;  /* 0x000000b5adb47210 */ /* 0x001fc60007f3e0ff */
[----:B------:R-:W4:Y:S04]  /*df80*/  LDL R181, [R1+0x1f8] ;  /* 0x0001f80001b57983 */ /* 0x000f280000100800 */
[----:B------:R3:W-:Y:S01]  /*df90*/  STS.U8 [R185+UR12+0x880], R178 ;  /* 0x000880b2b9007988 */ /* 0x0007e2000800000c */
[----:B------:R-:W-:Y:S01]  /*dfa0*/  PRMT R191, RZ, 0x7610, R191 ;  /* 0x00007610ffbf7816 */ /* 0x000fe200000000bf */
[C---:B----4-:R-:W-:Y:S01]  /*dfb0*/  IMAD.X R181, R172.reuse, 0x1, R181, P1 ;  /* 0x00000001acb57824 */ /* 0x050fe200008e06b5 */
[----:B---3--:R-:W-:Y:S02]  /*dfc0*/  IADD3 R178, P1, R173, R179, RZ ;  /* 0x000000b3adb27210 */ /* 0x008fe40007f3e0ff */
[----:B------:R-:W3:Y:S04]  /*dfd0*/  LDL R179, [R1+0x1d8] ;  /* 0x0001d80001b37983 */ /* 0x000ee80000100800 */
[----:B------:R0:W4:Y:S02]  /*dfe0*/  @!P0 LDG.E.U8 R191, desc[UR14][R180.64] ;  /* 0x0000000eb4bf8981 */ /* 0x000124000c1e1100 */
[----:B0-----:R-:W-:Y:S01]  /*dff0*/  PRMT R180, RZ, 0x7610, R180 ;  /* 0x00007610ffb47816 */ /* 0x001fe200000000b4 */
[----:B---3--:R-:W-:-:S05]  /*e000*/  IMAD.X R179, R172, 0x1, R179, P1 ;  /* 0x00000001acb37824 */ /* 0x008fca00008e06b3 */
[----:B------:R0:W3:Y:S04]  /*e010*/  @!P0 LDG.E.U8 R180, desc[UR14][R178.64] ;  /* 0x0000000eb2b48981 */ /* 0x0000e8000c1e1100 */
[----:B------:R-:W0:Y:S04]  /*e020*/  LDL R179, [R1+0x1bc] ;  /* 0x0001bc0001b37983 */ /* 0x000e280000100800 */
[----:B------:R1:W-:Y:S04]  /*e030*/  STS.U8 [R185+UR12+0xa80], R177 ;  /* 0x000a80b1b9007988 */ /* 0x0003e8000800000c */
[----:B-1----:R-:W2:Y:S01]  /*e040*/  LDL R177, [R1+0x19c] ;  /* 0x00019c0001b17983 */ /* 0x002ea20000100800 */
[----:B0-----:R-:W-:-:S03]  /*e050*/  IADD3 R178, P1, R173, R179, RZ ;  /* 0x000000b3adb27210 */ /* 0x001fc60007f3e0ff */
[----:B------:R-:W4:Y:S04]  /*e060*/  LDL R179, [R1+0x1b8] ;  /* 0x0001b80001b37983 */ /* 0x000f280000100800 */
[----:B------:R2:W-:Y:S01]  /*e070*/  STS.U8 [R185+UR12+0xc80], R176 ;  /* 0x000c80b0b9007988 */ /* 0x0005e2000800000c */
[----:B------:R-:W-:Y:S01]  /*e080*/  PRMT R181, RZ, 0x7610, R181 ;  /* 0x00007610ffb57816 */ /* 0x000fe200000000b5 */
[C---:B----4-:R-:W-:Y:S01]  /*e090*/  IMAD.X R179, R172.reuse, 0x1, R179, P1 ;  /* 0x00000001acb37824 */ /* 0x050fe200008e06b3 */
[----:B--2---:R-:W-:Y:S02]  /*e0a0*/  IADD3 R176, P1, R173, R177, RZ ;  /* 0x000000b1adb07210 */ /* 0x004fe40007f3e0ff */
        /* <DEDUP_REMOVED lines=27> */
[----:B------:R-:W4:Y:S04]  /*e260*/  LDL R175, [R1+0x118] ;  /* 0x0001180001af7983 */ /* 0x000f280000100800 */
[----:B------:R0:W-:Y:S02]  /*e270*/  STS.U8 [R185+UR12+0x1280], R182 ;  /* 0x001280b6b9007988 */ /* 0x0001e4000800000c */
[----:B0-----:R-:W-:Y:S01]  /*e280*/  PRMT R182, RZ, 0x7610, R182 ;  /* 0x00007610ffb67816 */ /* 0x001fe200000000b6 */
[----:B----4-:R-:W-:-:S05]  /*e290*/  IMAD.X R175, R172, 0x1, R175, P1 ;  /* 0x00000001acaf7824 */ /* 0x010fca00008e06af */
[----:B------:R0:W4:Y:S04]  /*e2a0*/  @!P0 LDG.E.U8 R182, desc[UR14][R174.64] ;  /* 0x0000000eaeb68981 */ /* 0x000128000c1e1100 */
[----:B------:R-:W0:Y:S02]  /*e2b0*/  LDL R175, [R1+0xfc] ;  /* 0x0000fc0001af7983 */ /* 0x000e240000100800 */
[----:B0-----:R-:W-:Y:S02]  /*e2c0*/  IADD3 R174, P1, R173, R175, RZ ;  /* 0x000000afadae7210 */ /* 0x001fe40007f3e0ff */
[----:B------:R-:W3:Y:S04]  /*e2d0*/  LDL R175, [R1+0xf8] ;  /* 0x0000f80001af7983 */ /* 0x000ee80000100800 */
[----:B------:R0:W-:Y:S02]  /*e2e0*/  STS.U8 [R185+UR12+0x1480], R183 ;  /* 0x001480b7b9007988 */ /* 0x0001e4000800000c */
[----:B0-----:R-:W-:Y:S01]  /*e2f0*/  PRMT R183, RZ, 0x7610, R183 ;  /* 0x00007610ffb77816 */ /* 0x001fe200000000b7 */
[----:B---3--:R-:W-:-:S05]  /*e300*/  IMAD.X R175, R172, 0x1, R175, P1 ;  /* 0x00000001acaf7824 */ /* 0x008fca00008e06af */
[----:B------:R0:W3:Y:S04]  /*e310*/  @!P0 LDG.E.U8 R183, desc[UR14][R174.64] ;  /* 0x0000000eaeb78981 */ /* 0x0000e8000c1e1100 */
[----:B------:R-:W0:Y:S02]  /*e320*/  LDL R175, [R1+0xdc] ;  /* 0x0000dc0001af7983 */ /* 0x000e240000100800 */
[----:B0-----:R-:W-:Y:S02]  /*e330*/  IADD3 R174, P1, R173, R175, RZ ;  /* 0x000000afadae7210 */ /* 0x001fe40007f3e0ff */
[----:B------:R-:W2:Y:S04]  /*e340*/  LDL R175, [R1+0xd8] ;  /* 0x0000d80001af7983 */ /* 0x000ea80000100800 */
[----:B------:R0:W-:Y:S02]  /*e350*/  STS.U8 [R185+UR12+0x1680], R184 ;  /* 0x001680b8b9007988 */ /* 0x0001e4000800000c */
[----:B0-----:R-:W-:Y:S01]  /*e360*/  PRMT R184, RZ, 0x7610, R184 ;  /* 0x00007610ffb87816 */ /* 0x001fe200000000b8 */
        /* <DEDUP_REMOVED lines=41> */
[----:B0-----:R-:W-:-:S02]  /*e600*/  PRMT R200, RZ, 0x7610, R200 ;  /* 0x00007610ffc87816 */ /* 0x001fc400000000c8 */
[----:B------:R0:W-:Y:S02]  /*e610*/  STS.U8 [R185+UR12+0x2480], R201 ;  /* 0x002480c9b9007988 */ /* 0x0001e4000800000c */
[----:B0-----:R-:W-:Y:S02]  /*e620*/  PRMT R201, RZ, 0x7610, R201 ;  /* 0x00007610ffc97816 */ /* 0x001fe400000000c9 */
[----:B------:R0:W-:Y:S02]  /*e630*/  STS.U8 [R185+UR12+0x2680], R202 ;  /* 0x002680cab9007988 */ /* 0x0001e4000800000c */
[----:B0-----:R-:W-:Y:S02]  /*e640*/  PRMT R202, RZ, 0x7610, R202 ;  /* 0x00007610ffca7816 */ /* 0x001fe400000000ca */
        /* <DEDUP_REMOVED lines=15> */
[----:B0-----:R-:W-:Y:S01]  /*e740*/  PRMT R197, RZ, 0x7610, R197 ;  /* 0x00007610ffc57816 */ /* 0x001fe200000000c5 */
[----:B--2---:R-:W-:-:S05]  /*e750*/  IMAD.X R175, R172, 0x1, R175, P1 ;  /* 0x00000001acaf7824 */ /* 0x004fca00008e06af */
        /* <DEDUP_REMOVED lines=30> */
[----:B------:R0:W2:Y:S04]  /*e940*/  @!P0 LDG.E.U8 R197, desc[UR14][R174.64] ;  /* 0x0000000eaec58981 */ /* 0x0000a8000c1e1100 */
[----:B------:R-:W4:Y:S01]  /*e950*/  LDL R175, [R1+0x2b0] ;  /* 0x0002b00001af7983 */ /* 0x000f220000100800 */
[----:B0-----:R-:W-:-:S03]  /*e960*/  IADD3 R174, P1, R173, R2, RZ ;  /* 0x00000002adae7210 */ /* 0x001fc60007f3e0ff */
[----:B------:R0:W-:Y:S04]  /*e970*/  STL [R1+0x538], R2 ;  /* 0x0005380201007387 */ /* 0x0001e80000100800 */
[----:B0-----:R-:W3:Y:S04]  /*e980*/  LDL.LU R2, [R1+0x294] ;  /* 0x0002940001027983 */ /* 0x001ee80000300800 */
[----:B------:R0:W-:Y:S02]  /*e990*/  STS.U8 [R185+UR12+0x3c80], R196 ;  /* 0x003c80c4b9007988 */ /* 0x0001e4000800000c */
[----:B0-----:R-:W-:-:S02]  /*e9a0*/  PRMT R196, RZ, 0x7610, R196 ;  /* 0x00007610ffc47816 */ /* 0x001fc400000000c4 */
[----:B------:R-:W-:Y:S04]  /*e9b0*/  STS.U8 [R185+UR12+0x3680], R210 ;  /* 0x003680d2b9007988 */ /* 0x000fe8000800000c */
[----:B------:R-:W-:Y:S04]  /*e9c0*/  STS.U8 [R185+UR12+0x3880], R211 ;  /* 0x003880d3b9007988 */ /* 0x000fe8000800000c */
[----:B------:R0:W-:Y:S02]  /*e9d0*/  STS.U8 [R185+UR12+0x3e80], R195 ;  /* 0x003e80c3b9007988 */ /* 0x0001e4000800000c */
[----:B0-----:R-:W-:Y:S01]  /*e9e0*/  PRMT R185, RZ, 0x7610, R185 ;  /* 0x00007610ffb97816 */ /* 0x001fe200000000b9 */
[----:B----4-:R-:W-:-:S05]  /*e9f0*/  IMAD.X R175, R172, 0x1, R175, P1 ;  /* 0x00000001acaf7824 */ /* 0x010fca00008e06af */
[----:B------:R3:W4:Y:S02]  /*ea00*/  @!P0 LDG.E.U8 R196, desc[UR14][R174.64] ;  /* 0x0000000eaec48981 */ /* 0x000724000c1e1100 */
[----:B---3--:R-:W-:Y:S02]  /*ea10*/  IADD3 R174, P1, R173, R2, RZ ;  /* 0x00000002adae7210 */ /* 0x008fe40007f3e0ff */
[----:B------:R0:W-:Y:S03]  /*ea20*/  STL [R1+0x540], R2 ;  /* 0x0005400201007387 */ /* 0x0001e60000100800 */
[----:B------:R-:W-:-:S05]  /*ea30*/  IMAD.X R175, R172, 0x1, R0, P1 ;  /* 0x00000001acaf7824 */ /* 0x000fca00008e0600 */
[----:B------:R1:W3:Y:S04]  /*ea40*/  @!P0 LDG.E.U8 R185, desc[UR14][R174.64] ;  /* 0x0000000eaeb98981 */ /* 0x0002e8000c1e1100 */
[----:B0-----:R-:W2:Y:S04]  /*ea50*/  LDL.LU R2, [R1+0x230] ;  /* 0x0002300001027983 */ /* 0x001ea80000300800 */
[----:B------:R0:W-:Y:S04]  /*ea60*/  STL [R1+0x53c], R0 ;  /* 0x00053c0001007387 */ /* 0x0001e80000100800 */
[----:B0-----:R-:W4:Y:S04]  /*ea70*/  LDL.LU R0, [R1+0x250] ;  /* 0x0002500001007983 */ /* 0x001f280000300800 */
[----:B------:R-:W1:Y:S01]  /*ea80*/  LDL R175, [R1+0x274] ;  /* 0x0002740001af7983 */ /* 0x000e620000100800 */
[----:B------:R-:W0:Y:S03]  /*ea90*/  S2R R211, SR_TID.X ;  /* 0x0000000000d37919 */ /* 0x000e260000002100 */
[----:B------:R-:W-:Y:S01]  /*eaa0*/  STL [R1+0x544], R238 ;  /* 0x000544ee01007387 */ /* 0x000fe20000100800 */
[----:B0-----:R-:W-:-:S04]  /*eab0*/  LOP3.LUT R211, R211, 0x7f, RZ, 0xc0, !PT ;  /* 0x0000007fd3d37812 */ /* 0x001fc800078ec0ff */
[----:B------:R-:W-:-:S05]  /*eac0*/  LOP3.LUT R195, R211, 0x20, RZ, 0x3c, !PT ;  /* 0x00000020d3c37812 */ /* 0x000fca00078e3cff */
[----:B------:R0:W-:Y:S02]  /*ead0*/  STS.U8 [R195+UR12+0x500], R194 ;  /* 0x000500c2c3007988 */ /* 0x0001e4000800000c */
[----:B0-----:R-:W-:Y:S02]  /*eae0*/  PRMT R194, RZ, 0x7610, R194 ;  /* 0x00007610ffc27816 */ /* 0x001fe400000000c2 */
[----:B-1----:R-:W-:-:S05]  /*eaf0*/  IADD3 R174, P1, R173, R175, RZ ;  /* 0x000000afadae7210 */ /* 0x002fca0007f3e0ff */
[----:B------:R-:W-:Y:S02]  /*eb00*/  IMAD.X R175, R172, 0x1, R238, P1 ;  /* 0x00000001acaf7824 */ /* 0x000fe400008e06ee */
[----:B------:R-:W3:Y:S04]  /*eb10*/  LDL.LU R238, [R1+0x210] ;  /* 0x0002100001ee7983 */ /* 0x000ee80000300800 */
[----:B------:R0:W3:Y:S04]  /*eb20*/  @!P0 LDG.E.U8 R194, desc[UR14][R174.64] ;  /* 0x0000000eaec28981 */ /* 0x0000e8000c1e1100 */
[----:B------:R-:W0:Y:S04]  /*eb30*/  LDL R175, [R1+0x254] ;  /* 0x0002540001af7983 */ /* 0x000e280000100800 */
[----:B------:R1:W-:Y:S04]  /*eb40*/  STS.U8 [R195+UR12+0x300], R193 ;  /* 0x000300c1c3007988 */ /* 0x0003e8000800000c */
[----:B----4-:R4:W-:Y:S01]  /*eb50*/  STL [R1+0x548], R0 ;  /* 0x0005480001007387 */ /* 0x0109e20000100800 */
[----:B-1----:R-:W-:-:S02]  /*eb60*/  PRMT R193, RZ, 0x7610, R193 ;  /* 0x00007610ffc17816 */ /* 0x002fc400000000c1 */
[----:B0-----:R-:W-:-:S05]  /*eb70*/  IADD3 R174, P1, R173, R175, RZ ;  /* 0x000000afadae7210 */ /* 0x001fca0007f3e0ff */
[----:B------:R-:W-:Y:S02]  /*eb80*/  IMAD.X R175, R172, 0x1, R0, P1 ;  /* 0x00000001acaf7824 */ /* 0x000fe400008e0600 */
[----:B----4-:R-:W4:Y:S04]  /*eb90*/  LDL.LU R0, [R1+0x1f0] ;  /* 0x0001f00001007983 */ /* 0x010f280000300800 */
[----:B------:R0:W4:Y:S04]  /*eba0*/  @!P0 LDG.E.U8 R193, desc[UR14][R174.64] ;  /* 0x0000000eaec18981 */ /* 0x000128000c1e1100 */
[----:B------:R-:W0:Y:S04]  /*ebb0*/  LDL R175, [R1+0x234] ;  /* 0x0002340001af7983 */ /* 0x000e280000100800 */
[----:B------:R1:W-:Y:S04]  /*ebc0*/  STS.U8 [R195+UR12+0x100], R192 ;  /* 0x000100c0c3007988 */ /* 0x0003e8000800000c */
[----:B--2---:R2:W-:Y:S01]  /*ebd0*/  STL [R1+0x54c], R2 ;  /* 0x00054c0201007387 */ /* 0x0045e20000100800 */
[----:B-1----:R-:W-:-:S02]  /*ebe0*/  PRMT R192, RZ, 0x7610, R192 ;  /* 0x00007610ffc07816 */ /* 0x002fc400000000c0 */
[----:B0-----:R-:W-:-:S05]  /*ebf0*/  IADD3 R174, P1, R173, R175, RZ ;  /* 0x000000afadae7210 */ /* 0x001fca0007f3e0ff */
[----:B------:R-:W-:Y:S02]  /*ec00*/  IMAD.X R175, R172, 0x1, R2, P1 ;  /* 0x00000001acaf7824 */ /* 0x000fe400008e0602 */
[----:B--2---:R-:W2:Y:S04]  /*ec10*/  LDL.LU R2, [R1+0x1d0] ;  /* 0x0001d00001027983 */ /* 0x004ea80000300800 */
[----:B------:R0:W2:Y:S04]  /*ec20*/  @!P0 LDG.E.U8 R192, desc[UR14][R174.64] ;  /* 0x0000000eaec08981 */ /* 0x0000a8000c1e1100 */
[----:B------:R-:W0:Y:S04]  /*ec30*/  LDL R175, [R1+0x214] ;  /* 0x0002140001af7983 */ /* 0x000e280000100800 */
[----:B------:R1:W-:Y:S04]  /*ec40*/  STS.U8 [R195+UR12+0x700], R186 ;  /* 0x000700bac3007988 */ /* 0x0003e8000800000c */
[----:B---3--:R3:W-:Y:S01]  /*ec50*/  STL [R1+0x550], R238 ;  /* 0x000550ee01007387 */ /* 0x0087e20000100800 */
[----:B-1----:R-:W-:-:S02]  /*ec60*/  PRMT R186, RZ, 0x7610, R186 ;  /* 0x00007610ffba7816 */ /* 0x002fc400000000ba */
[----:B0-----:R-:W-:-:S05]  /*ec70*/  IADD3 R174, P1, R173, R175, RZ ;  /* 0x000000afadae7210 */ /* 0x001fca0007f3e0ff */
[----:B------:R-:W-:Y:S02]  /*ec80*/  IMAD.X R175, R172, 0x1, R238, P1 ;  /* 0x00000001acaf7824 */ /* 0x000fe400008e06ee */
[----:B---3--:R-:W3:Y:S04]  /*ec90*/  LDL.LU R238, [R1+0x1b0] ;  /* 0x0001b00001ee7983 */ /* 0x008ee80000300800 */
[----:B------:R0:W3:Y:S04]  /*eca0*/  @!P0 LDG.E.U8 R186, desc[UR14][R174.64] ;  /* 0x0000000eaeba8981 */ /* 0x0000e8000c1e1100 */
[----:B------:R-:W0:Y:S01]  /*ecb0*/  LDL R175, [R1+0x1f4] ;  /* 0x0001f40001af7983 */ /* 0x000e220000100800 */
[----:B------:R-:W-:-:S03]  /*ecc0*/  PRMT R210, RZ, 0x7610, R210 ;  /* 0x00007610ffd27816 */ /* 0x000fc600000000d2 */
[----:B------:R1:W-:Y:S04]  /*ecd0*/  STS.U8 [R195+UR12+0x900], R212 ;  /* 0x000900d4c3007988 */ /* 0x0003e8000800000c */
[----:B-1----:R-:W3:Y:S04]  /*ece0*/  LDL R212, [R1+0x1b4] ;  /* 0x0001b40001d47983 */ /* 0x002ee80000100800 */
[----:B----4-:R1:W-:Y:S01]  /*ecf0*/  STL [R1+0x554], R0 ;  /* 0x0005540001007387 */ /* 0x0103e20000100800 */
[----:B0-----:R-:W-:-:S05]  /*ed00*/  IADD3 R174, P1, R173, R175, RZ ;  /* 0x000000afadae7210 */ /* 0x001fca0007f3e0ff */
[----:B------:R-:W-:Y:S02]  /*ed10*/  IMAD.X R175, R172, 0x1, R0, P1 ;  /* 0x00000001acaf7824 */ /* 0x000fe400008e0600 */
[----:B-1----:R-:W4:Y:S04]  /*ed20*/  LDL.LU R0, [R1+0x190] ;  /* 0x0001900001007983 */ /* 0x002f280000300800 */
[----:B------:R0:W4:Y:S04]  /*ed30*/  @!P0 LDG.E.U8 R210, desc[UR14][R174.64] ;  /* 0x0000000eaed28981 */ /* 0x000128000c1e1100 */
[----:B------:R-:W0:Y:S04]  /*ed40*/  LDL R175, [R1+0x1d4] ;  /* 0x0001d40001af7983 */ /* 0x000e280000100800 */
[----:B------:R1:W-:Y:S02]  /*ed50*/  STS.U8 [R195+UR12+0xb00], R190 ;  /* 0x000b00bec3007988 */ /* 0x0003e4000800000c */
[----:B-1----:R-:W-:-:S02]  /*ed60*/  PRMT R190, RZ, 0x7610, R190 ;  /* 0x00007610ffbe7816 */ /* 0x002fc400000000be */
[----:B------:R1:W-:Y:S04]  /*ed70*/  STS.U8 [R195+UR12+0xd00], R191 ;  /* 0x000d00bfc3007988 */ /* 0x0003e8000800000c */
[----:B--2---:R2:W-:Y:S01]  /*ed80*/  STL [R1+0x558], R2 ;  /* 0x0005580201007387 */ /* 0x0045e20000100800 */
[----:B-1----:R-:W-:Y:S02]  /*ed90*/  PRMT R191, RZ, 0x7610, R191 ;  /* 0x00007610ffbf7816 */ /* 0x002fe400000000bf */
[----:B0-----:R-:W-:-:S05]  /*eda0*/  IADD3 R174, P1, R173, R175, RZ ;  /* 0x000000afadae7210 */ /* 0x001fca0007f3e0ff */
[C---:B------:R-:W-:Y:S02]  /*edb0*/  IMAD.X R175, R172.reuse, 0x1, R2, P1 ;  /* 0x00000001acaf7824 */ /* 0x040fe400008e0602 */
[----:B--2---:R-:W2:Y:S04]  /*edc0*/  LDL.LU R2, [R1+0x170] ;  /* 0x0001700001027983 */ /* 0x004ea80000300800 */
[----:B------:R3:W2:Y:S02]  /*edd0*/  @!P0 LDG.E.U8 R190, desc[UR14][R174.64] ;  /* 0x0000000eaebe8981 */ /* 0x0006a4000c1e1100 */
[----:B---3--:R-:W-:Y:S02]  /*ede0*/  IADD3 R174, P1, R173, R212, RZ ;  /* 0x000000d4adae7210 */ /* 0x008fe40007f3e0ff */
[----:B------:R-:W3:Y:S03]  /*edf0*/  LDL.LU R212, [R1+0x154] ;  /* 0x0001540001d47983 */ /* 0x000ee60000300800 */
[----:B------:R-:W-:Y:S01]  /*ee00*/  IMAD.X R175, R172, 0x1, R238, P1 ;  /* 0x00000001acaf7824 */ /* 0x000fe200008e06ee */
[----:B------:R0:W-:Y:S04]  /*ee10*/  STL [R1+0x55c], R238 ;  /* 0x00055cee01007387 */ /* 0x0001e80000100800 */
[----:B------:R1:W3:Y:S04]  /*ee20*/  @!P0 LDG.E.U8 R191, desc[UR14][R174.64] ;  /* 0x0000000eaebf8981 */ /* 0x0002e8000c1e1100 */
[----:B0-----:R-:W3:Y:S04]  /*ee30*/  LDL.LU R238, [R1+0x150] ;  /* 0x0001500001ee7983 */ /* 0x001ee80000300800 */
[----:B------:R-:W1:Y:S04]  /*ee40*/  LDL R175, [R1+0x194] ;  /* 0x0001940001af7983 */ /* 0x000e680000100800 */
[----:B------:R0:W-:Y:S04]  /*ee50*/  STS.U8 [R195+UR12+0xf00], R180 ;  /* 0x000f00b4c3007988 */ /* 0x0001e8000800000c */
[----:B----4-:R4:W-:Y:S01]  /*ee60*/  STL [R1+0x560], R0 ;  /* 0x0005600001007387 */ /* 0x0109e20000100800 */
[----:B0-----:R-:W-:-:S02]  /*ee70*/  PRMT R180, RZ, 0x7610, R180 ;  /* 0x00007610ffb47816 */ /* 0x001fc400000000b4 */
[----:B-1----:R-:W-:-:S05]  /*ee80*/  IADD3 R174, P1, R173, R175, RZ ;  /* 0x000000afadae7210 */ /* 0x002fca0007f3e0ff */
[----:B------:R-:W-:Y:S02]  /*ee90*/  IMAD.X R175, R172, 0x1, R0, P1 ;  /* 0x00000001acaf7824 */ /* 0x000fe400008e0600 */
[----:B----4-:R-:W4:Y:S04]  /*eea0*/  LDL.LU R0, [R1+0x130] ;  /* 0x0001300001007983 */ /* 0x010f280000300800 */
        /* <DEDUP_REMOVED lines=12> */
[----:B------:R0:W-:Y:S03]  /*ef70*/  STL [R1+0x568], R212 ;  /* 0x000568d401007387 */ /* 0x0001e60000100800 */
[----:B------:R-:W-:-:S05]  /*ef80*/  IMAD.X R175, R172, 0x1, R238, P1 ;  /* 0x00000001acaf7824 */ /* 0x000fca00008e06ee */
[----:B------:R1:W3:Y:S04]  /*ef90*/  @!P0 LDG.E.U8 R178, desc[UR14][R174.64] ;  /* 0x0000000eaeb28981 */ /* 0x0002e8000c1e1100 */
[----:B0-----:R-:W3:Y:S04]  /*efa0*/  LDL.LU R212, [R1+0xf0] ;  /* 0x0000f00001d47983 */ /* 0x001ee80000300800 */
[----:B------:R0:W-:Y:S04]  /*efb0*/  STL [R1+0x56c], R238 ;  /* 0x00056cee01007387 */ /* 0x0001e80000100800 */
[----:B0-----:R-:W2:Y:S04]  /*efc0*/  LDL.LU R238, [R1+0x114] ;  /* 0x0001140001ee7983 */ /* 0x001ea80000300800 */
[----:B------:R-:W1:Y:S04]  /*efd0*/  LDL R175, [R1+0x134] ;  /* 0x0001340001af7983 */ /* 0x000e680000100800 */
[----:B------:R0:W-:Y:S02]  /*efe0*/  STS.U8 [R195+UR12+0x1500], R179 ;  /* 0x001500b3c3007988 */ /* 0x0001e4000800000c */
[----:B0-----:R-:W-:-:S02]  /*eff0*/  PRMT R179, RZ, 0x7610, R179 ;  /* 0x00007610ffb37816 */ /* 0x001fc400000000b3 */
[----:B------:R0:W-:Y:S04]  /*f000*/  STS.U8 [R195+UR12+0x1700], R176 ;  /* 0x001700b0c3007988 */ /* 0x0001e8000800000c */
[----:B----4-:R4:W-:Y:S01]  /*f010*/  STL [R1+0x570], R0 ;  /* 0x0005700001007387 */ /* 0x0109e20000100800 */
[----:B0-----:R-:W-:Y:S02]  /*f020*/  PRMT R176, RZ, 0x7610, R176 ;  /* 0x00007610ffb07816 */ /* 0x001fe400000000b0 */
[----:B-1----:R-:W-:-:S05]  /*f030*/  IADD3 R174, P1, R173, R175, RZ ;  /* 0x000000afadae7210 */ /* 0x002fca0007f3e0ff */
[C---:B------:R-:W-:Y:S02]  /*f040*/  IMAD.X R175, R172.reuse, 0x1, R0, P1 ;  /* 0x00000001acaf7824 */ /* 0x040fe400008e0600 */
[----:B----4-:R-:W4:Y:S04]  /*f050*/  LDL.LU R0, [R1+0xd0] ;  /* 0x0000d00001007983 */ /* 0x010f280000300800 */
[----:B------:R2:W4:Y:S02]  /*f060*/  @!P0 LDG.E.U8 R179, desc[UR14][R174.64] ;  /* 0x0000000eaeb38981 */ /* 0x000524000c1e1100 */
[----:B--2---:R-:W-:Y:S02]  /*f070*/  IADD3 R174, P1, R173, R238, RZ ;  /* 0x000000eeadae7210 */ /* 0x004fe40007f3e0ff */
[----:B------:R0:W-:Y:S03]  /*f080*/  STL [R1+0x574], R238 ;  /* 0x000574ee01007387 */ /* 0x0001e60000100800 */
[----:B------:R-:W-:-:S05]  /*f090*/  IMAD.X R175, R172, 0x1, R2, P1 ;  /* 0x00000001acaf7824 */ /* 0x000fca00008e0602 */
[----:B------:R1:W2:Y:S04]  /*f0a0*/  @!P0 LDG.E.U8 R176, desc[UR14][R174.64] ;  /* 0x0000000eaeb08981 */ /* 0x0002a8000c1e1100 */
[----:B0-----:R-:W2:Y:S04]  /*f0b0*/  LDL.LU R238, [R1+0xb0] ;  /* 0x0000b00001ee7983 */ /* 0x001ea80000300800 */
[----:B------:R0:W-:Y:S04]  /*f0c0*/  STL [R1+0x578], R2 ;  /* 0x0005780201007387 */ /* 0x0001e80000100800 */
[----:B0-----:R-:W4:Y:S04]  /*f0d0*/  LDL.LU R2, [R1+0xd4] ;  /* 0x0000d40001027983 */ /* 0x001f280000300800 */
[----:B------:R-:W1:Y:S04]  /*f0e0*/  LDL R175, [R1+0xf4] ;  /* 0x0000f40001af7983 */ /* 0x000e680000100800 */
[----:B------:R0:W-:Y:S02]  /*f0f0*/  STS.U8 [R195+UR12+0x1900], R177 ;  /* 0x001900b1c3007988 */ /* 0x0001e4000800000c */
[----:B0-----:R-:W-:-:S02]  /*f100*/  PRMT R177, RZ, 0x7610, R177 ;  /* 0x00007610ffb17816 */ /* 0x001fc400000000b1 */
[----:B------:R0:W-:Y:S04]  /*f110*/  STS.U8 [R195+UR12+0x1b00], R182 ;  /* 0x001b00b6c3007988 */ /* 0x0001e8000800000c */
[----:B---3--:R3:W-:Y:S01]  /*f120*/  STL [R1+0x57c], R212 ;  /* 0x00057cd401007387 */ /* 0x0087e20000100800 */
[----:B0-----:R-:W-:Y:S02]  /*f130*/  PRMT R182, RZ, 0x7610, R182 ;  /* 0x00007610ffb67816 */ /* 0x001fe400000000b6 */
[----:B-1----:R-:W-:-:S05]  /*f140*/  IADD3 R174, P1, R173, R175, RZ ;  /* 0x000000afadae7210 */ /* 0x002fca0007f3e0ff */
[C---:B------:R-:W-:Y:S02]  /*f150*/  IMAD.X R175, R172.reuse, 0x1, R212, P1 ;  /* 0x00000001acaf7824 */ /* 0x040fe400008e06d4 */
[----:B---3--:R-:W3:Y:S04]  /*f160*/  LDL.LU R212, [R1+0x90] ;  /* 0x0000900001d47983 */ /* 0x008ee80000300800 */
[----:B------:R4:W3:Y:S02]  /*f170*/  @!P0 LDG.E.U8 R177, desc[UR14][R174.64] ;  /* 0x0000000eaeb18981 */ /* 0x0008e4000c1e1100 */
[----:B----4-:R-:W-:Y:S02]  /*f180*/  IADD3 R174, P1, R173, R2, RZ ;  /* 0x00000002adae7210 */ /* 0x010fe40007f3e0ff */
[----:B------:R0:W-:Y:S03]  /*f190*/  STL [R1+0x580], R2 ;  /* 0x0005800201007387 */ /* 0x0001e60000100800 */
[----:B------:R-:W-:-:S05]  /*f1a0*/  IMAD.X R175, R172, 0x1, R0, P1 ;  /* 0x00000001acaf7824 */ /* 0x000fca00008e0600 */
[----:B------:R1:W4:Y:S04]  /*f1b0*/  @!P0 LDG.E.U8 R182, desc[UR14][R174.64] ;  /* 0x0000000eaeb68981 */ /* 0x000328000c1e1100 */
[----:B0-----:R-:W4:Y:S04]  /*f1c0*/  LDL.LU R2, [R1+0x70] ;  /* 0x0000700001027983 */ /* 0x001f280000300800 */
[----:B------:R0:W-:Y:S04]  /*f1d0*/  STL [R1+0x584], R0 ;  /* 0x0005840001007387 */ /* 0x0001e80000100800 */
[----:B0-----:R-:W3:Y:S04]  /*f1e0*/  LDL.LU R0, [R1+0x94] ;  /* 0x0000940001007983 */ /* 0x001ee80000300800 */
[----:B------:R-:W1:Y:S04]  /*f1f0*/  LDL R175, [R1+0xb4] ;  /* 0x0000b40001af7983 */ /* 0x000e680000100800 */
[----:B------:R0:W-:Y:S02]  /*f200*/  STS.U8 [R195+UR12+0x1d00], R183 ;  /* 0x001d00b7c3007988 */ /* 0x0001e4000800000c */
[----:B0-----:R-:W-:-:S02]  /*f210*/  PRMT R183, RZ, 0x7610, R183 ;  /* 0x00007610ffb77816 */ /* 0x001fc400000000b7 */
[----:B------:R0:W-:Y:S04]  /*f220*/  STS.U8 [R195+UR12+0x1f00], R184 ;  /* 0x001f00b8c3007988 */ /* 0x0001e8000800000c */
[----:B--2---:R2:W-:Y:S01]  /*f230*/  STL [R1+0x588], R238 ;  /* 0x000588ee01007387 */ /* 0x0045e20000100800 */
[----:B0-----:R-:W-:Y:S02]  /*f240*/  PRMT R184, RZ, 0x7610, R184 ;  /* 0x00007610ffb87816 */ /* 0x001fe400000000b8 */
[----:B-1----:R-:W-:-:S05]  /*f250*/  IADD3 R174, P1, R173, R175, RZ ;  /* 0x000000afadae7210 */ /* 0x002fca0007f3e0ff */
        /* <DEDUP_REMOVED lines=24> */
[----:B0-----:R-:W4:Y:S04]  /*f3e0*/  LDL.LU R212, [R1+0x14] ;  /* 0x0000140001d47983 */ /* 0x001f280000300800 */
[----:B------:R-:W1:Y:S04]  /*f3f0*/  LDL R175, [R1+0x34] ;  /* 0x0000340001af7983 */ /* 0x000e680000100800 */
        /* <DEDUP_REMOVED lines=16> */
[----:B------:R0:W-:Y:S01]  /*f500*/  STS.U8 [R195+UR12+0x3500], R205 ;  /* 0x003500cdc3007988 */ /* 0x0001e2000800000c */
[----:B------:R-:W-:Y:S02]  /*f510*/  USHF.R.S32.HI UR19, URZ, 0x1f, UR13 ;  /* 0x0000001f3f137899 */ /* 0x000fe4000801140d */
[----:B------:R-:W-:Y:S02]  /*f520*/  IADD3 R7, P2, R7, UR13, RZ ;  /* 0x0000000d07077c10 */ /* 0x000fe4000ff5e0ff */
[----:B0-----:R-:W-:Y:S01]  /*f530*/  PRMT R205, RZ, 0x7610, R205 ;  /* 0x00007610ffcd7816 */ /* 0x001fe200000000cd */
[----:B------:R0:W-:Y:S01]  /*f540*/  STS.U8 [R195+UR12+0x3700], R206 ;  /* 0x003700cec3007988 */ /* 0x0001e2000800000c */
[----:B------:R-:W-:-:S02]  /*f550*/  IADD3.X R14, R14, UR19, RZ, P2, !PT ;  /* 0x000000130e0e7c10 */ /* 0x000fc400097fe4ff */
[----:B0-----:R-:W-:Y:S01]  /*f560*/  PRMT R206, RZ, 0x7610, R206 ;  /* 0x00007610ffce7816 */ /* 0x001fe200000000ce */
[----:B------:R0:W-:Y:S04]  /*f570*/  STS.U8 [R195+UR12+0x3900], R207 ;  /* 0x003900cfc3007988 */ /* 0x0001e8000800000c */
[----:B------:R0:W-:Y:S04]  /*f580*/  STS.U8 [R195+UR12+0x3b00], R208 ;  /* 0x003b00d0c3007988 */ /* 0x0001e8000800000c */
[----:B------:R0:W-:Y:S04]  /*f590*/  STS.U8 [R195+UR12+0x3f00], R197 ;  /* 0x003f00c5c3007988 */ /* 0x0001e8000800000c */
[----:B------:R0:W-:Y:S01]  /*f5a0*/  STS.U8 [R195+UR12+0x3d00], R209 ;  /* 0x003d00d1c3007988 */ /* 0x0001e2000800000c */
[----:B-1----:R-:W-:-:S05]  /*f5b0*/  IADD3 R174, P1, R173, R175, RZ ;  /* 0x000000afadae7210 */ /* 0x002fca0007f3e0ff */
[----:B---3--:R-:W-:-:S05]  /*f5c0*/  IMAD.X R175, R172, 0x1, R0, P1 ;  /* 0x00000001acaf7824 */ /* 0x008fca00008e0600 */
[----:B------:R4:W3:Y:S02]  /*f5d0*/  @!P0 LDG.E.U8 R189, desc[UR14][R174.64] ;  /* 0x0000000eaebd8981 */ /* 0x0008e4000c1e1100 */
[----:B----4-:R-:W-:-:S05]  /*f5e0*/  IADD3 R174, P1, R173, R212, RZ ;  /* 0x000000d4adae7210 */ /* 0x010fca0007f3e0ff */
[----:B------:R-:W-:-:S05]  /*f5f0*/  IMAD.X R175, R172, 0x1, R2, P1 ;  /* 0x00000001acaf7824 */ /* 0x000fca00008e0602 */
[----:B------:R1:W4:Y:S02]  /*f600*/  @!P0 LDG.E.U8 R198, desc[UR14][R174.64] ;  /* 0x0000000eaec68981 */ /* 0x000324000c1e1100 */
[----:B-1----:R-:W-:-:S05]  /*f610*/  IADD3 R174, P1, R173, R250, RZ ;  /* 0x000000faadae7210 */ /* 0x002fca0007f3e0ff */
        /* <DEDUP_REMOVED lines=20> */
[----:B-1----:R-:W-:Y:S02]  /*f760*/  IADD3 R174, P1, R173, R17, RZ ;  /* 0x00000011adae7210 */ /* 0x002fe40007f3e0ff */
[----:B------:R-:W-:-:S03]  /*f770*/  IADD3 R17, P2, R17, UR13, RZ ;  /* 0x0000000d11117c10 */ /* 0x000fc6000ff5e0ff */
[----:B------:R-:W-:Y:S01]  /*f780*/  IMAD.X R175, R172, 0x1, R154, P1 ;  /* 0x00000001acaf7824 */ /* 0x000fe200008e069a */
[----:B------:R-:W-:Y:S02]  /*f790*/  IADD3.X R154, R154, UR19, RZ, P2, !PT ;  /* 0x000000139a9a7c10 */ /* 0x000fe400097fe4ff */
[----:B------:R-:W-:Y:S02]  /*f7a0*/  IADD3 R157, P2, R157, UR13, RZ ;  /* 0x0000000d9d9d7c10 */ /* 0x000fe4000ff5e0ff */
[----:B------:R1:W4:Y:S02]  /*f7b0*/  @!P0 LDG.E.U8 R206, desc[UR14][R174.64] ;  /* 0x0000000eaece8981 */ /* 0x000324000c1e1100 */
[----:B------:R-:W-:Y:S02]  /*f7c0*/  IADD3.X R166, R166, UR19, RZ, P2, !PT ;  /* 0x00000013a6a67c10 */ /* 0x000fe400097fe4ff */
[----:B------:R-:W-:Y:S02]  /*f7d0*/  IADD3 R217, P2, R217, UR13, RZ ;  /* 0x0000000dd9d97c10 */ /* 0x000fe4000ff5e0ff */
[----:B-1----:R-:W-:-:S02]  /*f7e0*/  IADD3 R174, P1, R173, R9, RZ ;  /* 0x00000009adae7210 */ /* 0x002fc40007f3e0ff */
[----:B------:R-:W-:-:S03]  /*f7f0*/  IADD3.X R216, R216, UR19, RZ, P2, !PT ;  /* 0x00000013d8d87c10 */ /* 0x000fc600097fe4ff */
[----:B------:R-:W-:Y:S01]  /*f800*/  IMAD.X R175, R172, 0x1, R18, P1 ;  /* 0x00000001acaf7824 */ /* 0x000fe200008e0612 */
[----:B------:R-:W-:Y:S02]  /*f810*/  PRMT R172, RZ, 0x7610, R172 ;  /* 0x00007610ffac7816 */ /* 0x000fe400000000ac */
[----:B------:R-:W-:-:S04]  /*f820*/  IADD3 R229, P2, R229, UR13, RZ ;  /* 0x0000000de5e57c10 */ /* 0x000fc8000ff5e0ff */
[----:B------:R1:W4:Y:S01]  /*f830*/  @!P0 LDG.E.U8 R172, desc[UR14][R174.64] ;  /* 0x0000000eaeac8981 */ /* 0x000322000c1e1100 */
[----:B------:R-:W-:Y:S02]  /*f840*/  IADD3.X R228, R228, UR19, RZ, P2, !PT ;  /* 0x00000013e4e47c10 */ /* 0x000fe400097fe4ff */
[----:B------:R-:W-:Y:S02]  /*f850*/  IADD3 R242, P2, R242, UR13, RZ ;  /* 0x0000000df2f27c10 */ /* 0x000fe4000ff5e0ff */
[----:B------:R-:W-:Y:S01]  /*f860*/  LOP3.LUT R173, R211, 0x30, RZ, 0x3c, !PT ;  /* 0x00000030d3ad7812 */ /* 0x000fe200078e3cff */
[----:B------:R-:W1:Y:S04]  /*f870*/  LDL.LU R174, [R1+0x2c] ;  /* 0x00002c0001ae7983 */ /* 0x000e680000300800 */
[----:B------:R-:W2:Y:S01]  /*f880*/  LDL.LU R175, [R1] ;  /* 0x0000000001af7983 */ /* 0x000ea20000300800 */
[----:B------:R-:W-:-:S03]  /*f890*/  IADD3.X R241, R241, UR19, RZ, P2, !PT ;  /* 0x00000013f1f17c10 */ /* 0x000fc600097fe4ff */
[----:B0-----:R-:W3:Y:S01]  /*f8a0*/  LDL.LU R207, [R1+0x24] ;  /* 0x0000240001cf7983 */ /* 0x001ee20000300800 */
[----:B------:R-:W-:-:S03]  /*f8b0*/  IADD3 R247, P2, R247, UR13, RZ ;  /* 0x0000000df7f77c10 */ /* 0x000fc6000ff5e0ff */
[----:B------:R-:W4:Y:S04]  /*f8c0*/  LDL.LU R208, [R1+0xc] ;  /* 0x00000c0001d07983 */ /* 0x000f280000300800 */
[----:B------:R-:W2:Y:S04]  /*f8d0*/  LDL.LU R197, [R1+0x1c] ;  /* 0x00001c0001c57983 */ /* 0x000ea80000300800 */
[----:B------:R-:W2:Y:S04]  /*f8e0*/  LDL.LU R195, [R1+0x3c] ;  /* 0x00003c0001c37983 */ /* 0x000ea80000300800 */
[----:B------:R0:W-:Y:S04]  /*f8f0*/  STS.U8 [R173+UR12+0x3f80], R213 ;  /* 0x003f80d5ad007988 */ /* 0x0001e8000800000c */
[----:B------:R0:W-:Y:S04]  /*f900*/  STS.U8 [R173+UR12+0x180], R196 ;  /* 0x000180c4ad007988 */ /* 0x0001e8000800000c */
[----:B0-----:R-:W2:Y:S04]  /*f910*/  LDL.LU R213, [R1+0x8] ;  /* 0x0000080001d57983 */ /* 0x001ea80000300800 */
[----:B------:R-:W2:Y:S04]  /*f920*/  LDL.LU R196, [R1+0x34] ;  /* 0x0000340001c47983 */ /* 0x000ea80000300800 */
[----:B------:R0:W-:Y:S04]  /*f930*/  STL [R1+0x4], R247 ;  /* 0x000004f701007387 */ /* 0x0001e80000100800 */
[----:B0-----:R-:W2:Y:S01]  /*f940*/  LDL.LU R247, [R1+0x59c] ;  /* 0x00059c0001f77983 */ /* 0x001ea20000300800 */
[----:B------:R-:W-:-:S02]  /*f950*/  IADD3 R8, P3, R8, UR13, RZ ;  /* 0x0000000d08087c10 */ /* 0x000fc4000ff7e0ff */
[----:B------:R-:W-:Y:S02]  /*f960*/  IADD3 R9, P4, R9, UR13, RZ ;  /* 0x0000000d09097c10 */ /* 0x000fe4000ff9e0ff */
[----:B------:R-:W-:Y:S02]  /*f970*/  IADD3 R4, P6, R4, UR13, RZ ;  /* 0x0000000d04047c10 */ /* 0x000fe4000ffde0ff */
[----:B------:R-:W-:Y:S01]  /*f980*/  IADD3 R10, P5, R10, UR13, RZ ;  /* 0x0000000d0a0a7c10 */ /* 0x000fe2000ffbe0ff */
[----:B------:R0:W-:Y:S01]  /*f990*/  STS.U8 [R173+UR12+0x380], R185 ;  /* 0x000380b9ad007988 */ /* 0x0001e2000800000c */
[----:B------:R-:W-:Y:S02]  /*f9a0*/  IADD3.X R16, R16, UR19, RZ, P3, !PT ;  /* 0x0000001310107c10 */ /* 0x000fe40009ffe4ff */
[----:B------:R-:W-:Y:S01]  /*f9b0*/  IADD3 R19, P3, R19, UR13, RZ ;  /* 0x0000000d13137c10 */ /* 0x000fe2000ff7e0ff */
[----:B------:R-:W2:Y:S01]  /*f9c0*/  LDL.LU R209, [R1+0x44] ;  /* 0x0000440001d17983 */ /* 0x000ea20000300800 */
[----:B------:R-:W-:-:S02]  /*f9d0*/  IADD3.X R18, R18, UR19, RZ, P4, !PT ;  /* 0x0000001312127c10 */ /* 0x000fc4000a7fe4ff */
[----:B------:R-:W-:Y:S02]  /*f9e0*/  IADD3 R21, P4, R21, UR13, RZ ;  /* 0x0000000d15157c10 */ /* 0x000fe4000ff9e0ff */
[----:B------:R-:W-:Y:S01]  /*f9f0*/  IADD3.X R11, R11, UR19, RZ, P6, !PT ;  /* 0x000000130b0b7c10 */ /* 0x000fe2000b7fe4ff */
[----:B0-----:R-:W2:Y:S01]  /*fa00*/  LDL.LU R185, [R1+0x18] ;  /* 0x0000180001b97983 */ /* 0x001ea20000300800 */
[----:B------:R-:W-:Y:S02]  /*fa10*/  IADD3 R13, P6, R13, UR13, RZ ;  /* 0x0000000d0d0d7c10 */ /* 0x000fe4000ffde0ff */
[----:B------:R-:W-:Y:S02]  /*fa20*/  IADD3.X R156, R156, UR19, RZ, P3, !PT ;  /* 0x000000139c9c7c10 */ /* 0x000fe40009ffe4ff */
[----:B------:R-:W-:Y:S02]  /*fa30*/  IADD3 R159, P3, R159, UR13, RZ ;  /* 0x0000000d9f9f7c10 */ /* 0x000fe4000ff7e0ff */
[----:B------:R-:W-:-:S02]  /*fa40*/  IADD3.X R158, R158, UR19, RZ, P4, !PT ;  /* 0x000000139e9e7c10 */ /* 0x000fc4000a7fe4ff */
[----:B------:R-:W-:Y:S02]  /*fa50*/  IADD3 R161, P4, R161, UR13, RZ ;  /* 0x0000000da1a17c10 */ /* 0x000fe4000ff9e0ff */
[----:B------:R-:W-:Y:S02]  /*fa60*/  IADD3.X R22, R22, UR19, RZ, P6, !PT ;  /* 0x0000001316167c10 */ /* 0x000fe4000b7fe4ff */
[----:B------:R-:W-:Y:S02]  /*fa70*/  IADD3.X R20, R20, UR19, RZ, P5, !PT ;  /* 0x0000001314147c10 */ /* 0x000fe4000affe4ff */
[----:B------:R-:W-:Y:S02]  /*fa80*/  IADD3 R153, P6, R153, UR13, RZ ;  /* 0x0000000d99997c10 */ /* 0x000fe4000ffde0ff */
[----:B------:R-:W-:Y:S02]  /*fa90*/  IADD3.X R167, R167, UR19, RZ, P3, !PT ;  /* 0x00000013a7a77c10 */ /* 0x000fe40009ffe4ff */
[----:B------:R-:W-:-:S02]  /*faa0*/  IADD3 R23, P5, R23, UR13, RZ ;  /* 0x0000000d17177c10 */ /* 0x000fc4000ffbe0ff */
[----:B------:R-:W-:Y:S02]  /*fab0*/  IADD3 R219, P3, R219, UR13, RZ ;  /* 0x0000000ddbdb7c10 */ /* 0x000fe4000ff7e0ff */
[----:B------:R-:W-:Y:S02]  /*fac0*/  IADD3.X R168, R168, UR19, RZ, P4, !PT ;  /* 0x00000013a8a87c10 */ /* 0x000fe4000a7fe4ff */
[----:B------:R-:W-:Y:S02]  /*fad0*/  IADD3 R221, P4, R221, UR13, RZ ;  /* 0x0000000ddddd7c10 */ /* 0x000fe4000ff9e0ff */
[----:B------:R-:W-:Y:S02]  /*fae0*/  IADD3.X R162, R162, UR19, RZ, P6, !PT ;  /* 0x00000013a2a27c10 */ /* 0x000fe4000b7fe4ff */
[----:B------:R-:W-:Y:S02]  /*faf0*/  IADD3.X R160, R160, UR19, RZ, P5, !PT ;  /* 0x00000013a0a07c10 */ /* 0x000fe4000affe4ff */
[----:B------:R-:W-:-:S02]  /*fb00*/  IADD3 R165, P6, R165, UR13, RZ ;  /* 0x0000000da5a57c10 */ /* 0x000fc4000ffde0ff */
[----:B------:R-:W-:Y:S02]  /*fb10*/  IADD3.X R218, R218, UR19, RZ, P3, !PT ;  /* 0x00000013dada7c10 */ /* 0x000fe40009ffe4ff */
[----:B------:R-:W-:Y:S02]  /*fb20*/  IADD3 R163, P5, R163, UR13, RZ ;  /* 0x0000000da3a37c10 */ /* 0x000fe4000ffbe0ff */
[----:B------:R-:W-:Y:S02]  /*fb30*/  IADD3 R231, P3, R231, UR13, RZ ;  /* 0x0000000de7e77c10 */ /* 0x000fe4000ff7e0ff */
[----:B------:R-:W-:Y:S02]  /*fb40*/  IADD3.X R220, R220, UR19, RZ, P4, !PT ;  /* 0x00000013dcdc7c10 */ /* 0x000fe4000a7fe4ff */
[----:B------:R-:W-:Y:S02]  /*fb50*/  IADD3 R233, P4, R233, UR13, RZ ;  /* 0x0000000de9e97c10 */ /* 0x000fe4000ff9e0ff */
[----:B------:R-:W-:-:S02]  /*fb60*/  IADD3.X R170, R170, UR19, RZ, P6, !PT ;  /* 0x00000013aaaa7c10 */ /* 0x000fc4000b7fe4ff */
[----:B------:R-:W-:Y:S02]  /*fb70*/  IADD3.X R169, R169, UR19, RZ, P5, !PT ;  /* 0x00000013a9a97c10 */ /* 0x000fe4000affe4ff */
[----:B------:R-:W-:Y:S02]  /*fb80*/  IADD3 R225, P6, R225, UR13, RZ ;  /* 0x0000000de1e17c10 */ /* 0x000fe4000ffde0ff */
[----:B------:R-:W-:Y:S02]  /*fb90*/  IADD3.X R230, R230, UR19, RZ, P3, !PT ;  /* 0x00000013e6e67c10 */ /* 0x000fe40009ffe4ff */
[----:B------:R-:W-:Y:S02]  /*fba0*/  IADD3 R223, P5, R223, UR13, RZ ;  /* 0x0000000ddfdf7c10 */ /* 0x000fe4000ffbe0ff */
        /* <DEDUP_REMOVED lines=8> */
[----:B------:R-:W-:Y:S02]  /*fc30*/  IADD3.X R245, R245, UR19, RZ, P4, !PT ;  /* 0x00000013f5f57c10 */ /* 0x000fe4000a7fe4ff */
[----:B------:R-:W-:Y:S02]  /*fc40*/  IADD3 R212, P4, R212, UR13, RZ ;  /* 0x0000000dd4d47c10 */ /* 0x000fe4000ff9e0ff */
[----:B------:R-:W-:Y:S02]  /*fc50*/  IADD3.X R236, R236, UR19, RZ, P6, !PT ;  /* 0x00000013ecec7c10 */ /* 0x000fe4000b7fe4ff */
[----:B------:R-:W-:Y:S02]  /*fc60*/  IADD3.X R234, R234, UR19, RZ, P5, !PT ;  /* 0x00000013eaea7c10 */ /* 0x000fe4000affe4ff */
[----:B------:R-:W-:Y:S02]  /*fc70*/  IADD3 R250, P6, R250, UR13, RZ ;  /* 0x0000000dfafa7c10 */ /* 0x000fe4000ffde0ff */
[----:B------:R-:W-:-:S02]  /*fc80*/  IADD3 R248, P5, R248, UR13, RZ ;  /* 0x0000000df8f87c10 */ /* 0x000fc4000ffbe0ff */
[----:B------:R-:W-:Y:S02]  /*fc90*/  IADD3.X R249, R249, UR19, RZ, P6, !PT ;  /* 0x00000013f9f97c10 */ /* 0x000fe4000b7fe4ff */
[----:B----4-:R-:W-:-:S05]  /*fca0*/  IADD3 R208, P3, R208, UR13, RZ ;  /* 0x0000000dd0d07c10 */ /* 0x010fca000ff7e0ff */
[----:B------:R0:W-:Y:S01]  /*fcb0*/  STL [R1+0xc], R208 ;  /* 0x00000cd001007387 */ /* 0x0001e20000100800 */
[----:B---3--:R-:W-:-:S03]  /*fcc0*/  IADD3 R207, P6, R207, UR13, RZ ;  /* 0x0000000dcfcf7c10 */ /* 0x008fc6000ffde0ff */
[----:B0-----:R-:W3:Y:S04]  /*fcd0*/  LDL.LU R208, [R1+0x4c] ;  /* 0x00004c0001d07983 */ /* 0x001ee80000300800 */
[----:B------:R0:W-:Y:S04]  /*fce0*/  STL [R1+0x14], R212 ;  /* 0x000014d401007387 */ /* 0x0001e80000100800 */
[----:B0-----:R-:W4:Y:S04]  /*fcf0*/  LDL.LU R212, [R1+0x598] ;  /* 0x0005980001d47983 */ /* 0x001f280000300800 */
[----:B------:R-:W4:Y:S01]  /*fd00*/  LDL.LU R211, [R1+0x20] ;  /* 0x0000200001d37983 */ /* 0x000f220000300800 */
[----:B--2---:R-:W-:-:S02]  /*fd10*/  IADD3.X R247, R247, UR19, RZ, P5, !PT ;  /* 0x00000013f7f77c10 */ /* 0x004fc4000affe4ff */
[----:B------:R-:W-:Y:S01]  /*fd20*/  IADD3 R197, P5, R197, UR13, RZ ;  /* 0x0000000dc5c57c10 */ /* 0x000fe2000ffbe0ff */
[----:B------:R0:W-:Y:S04]  /*fd30*/  STL [R1+0x24], R207 ;  /* 0x000024cf01007387 */ /* 0x0001e80000100800 */
[----:B------:R-:W-:Y:S04]  /*fd40*/  STL [R1+0x1c], R197 ;  /* 0x00001cc501007387 */ /* 0x000fe80000100800 */
[----:B0-----:R-:W2:Y:S01]  /*fd50*/  LDL.LU R207, [R1+0x28] ;  /* 0x0000280001cf7983 */ /* 0x001ea20000300800 */
[----:B------:R-:W-:-:S04]  /*fd60*/  IADD3 R6, P1, R6, UR13, RZ ;  /* 0x0000000d06067c10 */ /* 0x000fc8000ff3e0ff */
[----:B------:R-:W-:Y:S02]  /*fd70*/  IADD3.X R12, R12, UR19, RZ, P1, !PT ;  /* 0x000000130c0c7c10 */ /* 0x000fe40008ffe4ff */
        /* <DEDUP_REMOVED lines=10> */
[----:B------:R-:W-:Y:S01]  /*fe20*/  IADD3 R252, P1, R252, UR13, RZ ;  /* 0x0000000dfcfc7c10 */ /* 0x000fe2000ff3e0ff */
[----:B------:R0:W-:Y:S03]  /*fe30*/  STS.U8 [R173+UR12+0x1180], R191 ;  /* 0x001180bfad007988 */ /* 0x0001e6000800000c */
[----:B------:R-:W-:Y:S01]  /*fe40*/  IADD3.X R251, R251, UR19, RZ, P1, !PT ;  /* 0x00000013fbfb7c10 */ /* 0x000fe20008ffe4ff */
[----:B------:R0:W-:Y:S01]  /*fe50*/  STS.U8 [R173+UR12+0xf80], R190 ;  /* 0x000f80bead007988 */ /* 0x0001e2000800000c */
[----:B-1----:R-:W-:Y:S02]  /*fe60*/  IADD3 R174, P1, R174, UR13, RZ ;  /* 0x0000000daeae7c10 */ /* 0x002fe4000ff3e0ff */
[----:B------:R-:W-:Y:S01]  /*fe70*/  IADD3.X R175, R175, UR19, RZ, P2, !PT ;  /* 0x00000013afaf7c10 */ /* 0x000fe200097fe4ff */
[----:B------:R1:W-:Y:S04]  /*fe80*/  STS.U8 [R173+UR12+0xd80], R210 ;  /* 0x000d80d2ad007988 */ /* 0x0003e8000800000c */
[----:B0-----:R-:W2:Y:S01]  /*fe90*/  LDL.LU R191, [R1+0x5c] ;  /* 0x00005c0001bf7983 */ /* 0x001ea20000300800 */
[----:B------:R-:W-:-:S03]  /*fea0*/  IADD3 R196, P2, R196, UR13, RZ ;  /* 0x0000000dc4c47c10 */ /* 0x000fc6000ff5e0ff */
[----:B------:R-:W2:Y:S04]  /*feb0*/  LDL.LU R190, [R1+0x64] ;  /* 0x0000640001be7983 */ /* 0x000ea80000300800 */
[----:B-1----:R-:W2:Y:S01]  /*fec0*/  LDL.LU R210, [R1+0x38] ;  /* 0x0000380001d27983 */ /* 0x002ea20000300800 */
[----:B------:R-:W-:-:S03]  /*fed0*/  IADD3.X R213, R213, UR19, RZ, P3, !PT ;  /* 0x00000013d5d57c10 */ /* 0x000fc60009ffe4ff */
[----:B------:R-:W2:Y:S04]  /*fee0*/  LDL.LU R197, [R1+0x6c] ;  /* 0x00006c0001c57983 */ /* 0x000ea80000300800 */
[----:B------:R0:W-:Y:S01]  /*fef0*/  STL [R1+0x2c], R174 ;  /* 0x00002cae01007387 */ /* 0x0001e20000100800 */
[----:B------:R-:W-:-:S03]  /*ff00*/  IADD3 R195, P3, R195, UR13, RZ ;  /* 0x0000000dc3c37c10 */ /* 0x000fc6000ff7e0ff */
[----:B------:R-:W-:Y:S01]  /*ff10*/  STS.U8 [R173+UR12+0xb80], R186 ;  /* 0x000b80baad007988 */ /* 0x000fe2000800000c */
[----:B------:R-:W-:-:S03]  /*ff20*/  IADD3.X R2, R2, UR19, RZ, P4, !PT ;  /* 0x0000001302027c10 */ /* 0x000fc6000a7fe4ff */
[----:B0-----:R-:W2:Y:S04]  /*ff30*/  LDL.LU R174, [R1+0x40] ;  /* 0x0000400001ae7983 */ /* 0x001ea80000300800 */
[----:B------:R0:W-:Y:S01]  /*ff40*/  STL [R1], R175 ;  /* 0x000000af01007387 */ /* 0x0001e20000100800 */
[----:B------:R-:W-:-:S03]  /*ff50*/  IADD3 R209, P4, R209, UR13, RZ ;  /* 0x0000000dd1d17c10 */ /* 0x000fc6000ff9e0ff */
[----:B0-----:R-:W2:Y:S04]  /*ff60*/  LDL.LU R175, [R1+0x74] ;  /* 0x0000740001af7983 */ /* 0x001ea80000300800 */
[----:B------:R-:W2:Y:S04]  /*ff70*/  LDL.LU R186, [R1+0x48] ;  /* 0x0000480001ba7983 */ /* 0x000ea80000300800 */
[----:B------:R0:W-:Y:S01]  /*ff80*/  STL [R1+0x34], R196 ;  /* 0x000034c401007387 */ /* 0x0001e20000100800 */
[----:B------:R-:W-:-:S03]  /*ff90*/  IADD3.X R185, R185, UR19, RZ, P5, !PT ;  /* 0x00000013b9b97c10 */ /* 0x000fc6000affe4ff */
[----:B------:R-:W-:Y:S04]  /*ffa0*/  STS.U8 [R173+UR12+0x980], R192 ;  /* 0x000980c0ad007988 */ /* 0x000fe8000800000c */
[----:B0-----:R-:W2:Y:S04]  /*ffb0*/  LDL.LU R196, [R1+0x7c] ;  /* 0x00007c0001c47983 */ /* 0x001ea80000300800 */
[----:B------:R0:W-:Y:S04]  /*ffc0*/  STL [R1+0x8], R213 ;  /* 0x000008d501007387 */ /* 0x0001e80000100800 */
[----:B0-----:R-:W2:Y:S04]  /*ffd0*/  LDL.LU R213, [R1+0x84] ;  /* 0x0000840001d57983 */ /* 0x001ea80000300800 */
[----:B------:R0:W-:Y:S04]  /*ffe0*/  STL [R1+0x3c], R195 ;  /* 0x00003cc301007387 */ /* 0x0001e80000100800 */
[----:B------:R-:W-:Y:S04]  /*fff0*/  STS.U8 [R173+UR12+0x780], R193 ;  /* 0x000780c1ad007988 */ /* 0x000fe8000800000c */
[----:B0-----:R-:W2:Y:S04]  /*10000*/  LDL.LU R195, [R1+0x58] ;  /* 0x0000580001c37983 */ /* 0x001ea80000300800 */
[----:B------:R0:W-:Y:S04]  /*10010*/  STL [R1+0x10], R2 ;  /* 0x0000100201007387 */ /* 0x0001e80000100800 */
[----:B0-----:R-:W2:Y:S04]  /*10020*/  LDL.LU R2, [R1+0x594] ;  /* 0x0005940001027983 */ /* 0x001ea80000300800 */
[----:B------:R-:W2:Y:S04]  /*10030*/  LDL.LU R192, [R1+0x8c] ;  /* 0x00008c0001c07983 */ /* 0x000ea80000300800 */
[----:B------:R0:W-:Y:S01]  /*10040*/  STL [R1+0x44], R209 ;  /* 0x000044d101007387 */ /* 0x0001e20000100800 */
[----:B------:R-:W-:-:S03]  /*10050*/  IADD3.X R0, R0, UR19, RZ, P2, !PT ;  /* 0x0000001300007c10 */ /* 0x000fc600097fe4ff */
[----:B0-----:R-:W2:Y:S04]  /*10060*/  LDL.LU R209, [R1+0x60] ;  /* 0x0000600001d17983 */ /* 0x001ea80000300800 */
[----:B------:R-:W2:Y:S04]  /*10070*/  LDL.LU R193, [R1+0x68] ;  /* 0x0000680001c17983 */ /* 0x000ea80000300800 */
[----:B------:R-:W-:Y:S01]  /*10080*/  STS.U8 [R173+UR12+0x580], R194 ;  /* 0x000580c2ad007988 */ /* 0x000fe2000800000c */
[----:B---3--:R-:W-:-:S05]  /*10090*/  IADD3 R208, P5, R208, UR13, RZ ;  /* 0x0000000dd0d07c10 */ /* 0x008fca000ffbe0ff */
[----:B------:R0:W-:Y:S04]  /*100a0*/  STL [R1+0x4c], R208 ;  /* 0x00004cd001007387 */ /* 0x0001e80000100800 */
[----:B------:R-:W-:Y:S04]  /*100b0*/  STL [R1+0x18], R185 ;  /* 0x000018b901007387 */ /* 0x000fe80000100800 */
[----:B0-----:R-:W3:Y:S01]  /*100c0*/  LDL.LU R208, [R1+0x9c] ;  /* 0x00009c0001d07983 */ /* 0x001ee20000300800 */
[----:B----4-:R-:W-:Y:S02]  /*100d0*/  IADD3.X R211, R211, UR19, RZ, P6, !PT ;  /* 0x00000013d3d37c10 */ /* 0x010fe4000b7fe4ff */
[----:B------:R-:W-:-:S05]  /*100e0*/  IADD3 R212, P6, R212, UR13, RZ ;  /* 0x0000000dd4d47c10 */ /* 0x000fca000ffde0ff */
[----:B------:R0:W-:Y:S04]  /*100f0*/  STL [R1+0x54], R212 ;  /* 0x000054d401007387 */ /* 0x0001e80000100800 */
[----:B0-----:R-:W4:Y:S01]  /*10100*/  LDL.LU R212, [R1+0x590] ;  /* 0x0005900001d47983 */ /* 0x001f220000300800 */
[----:B--2---:R-:W-:-:S03]  /*10110*/  IADD3.X R207, R207, UR19, RZ, P1, !PT ;  /* 0x00000013cfcf7c10 */ /* 0x004fc60008ffe4ff */
[----:B------:R0:W-:Y:S04]  /*10120*/  STL [R1+0x20], R211 ;  /* 0x000020d301007387 */ /* 0x0001e80000100800 */
[----:B------:R-:W2:Y:S04]  /*10130*/  LDL.LU R194, [R1+0xa4] ;  /* 0x0000a40001c27983 */ /* 0x000ea80000300800 */
[----:B------:R-:W4:Y:S04]  /*10140*/  LDL.LU R185, [R1+0x78] ;  /* 0x0000780001b97983 */ /* 0x000f280000300800 */
[----:B0-----:R-:W4:Y:S04]  /*10150*/  LDL.LU R211, [R1+0xac] ;  /* 0x0000ac0001d37983 */ /* 0x001f280000300800 */
[----:B------:R0:W-:Y:S04]  /*10160*/  STL [R1+0x28], R207 ;  /* 0x000028cf01007387 */ /* 0x0001e80000100800 */
[----:B0-----:R-:W4:Y:S04]  /*10170*/  LDL.LU R207, [R1+0x80] ;  /* 0x0000800001cf7983 */ /* 0x001f280000300800 */
[----:B------:R0:W-:Y:S04]  /*10180*/  STL [R1+0x30], R0 ;  /* 0x0000300001007387 */ /* 0x0001e80000100800 */
[----:B0-----:R-:W2:Y:S01]  /*10190*/  LDL.LU R0, [R1+0x58c] ;  /* 0x00058c0001007983 */ /* 0x001ea20000300800 */
[----:B------:R-:W-:-:S02]  /*101a0*/  IADD3 R191, P1, R191, UR13, RZ ;  /* 0x0000000dbfbf7c10 */ /* 0x000fc4000ff3e0ff */
[----:B------:R-:W-:Y:S02]  /*101b0*/  IADD3 R190, P2, R190, UR13, RZ ;  /* 0x0000000dbebe7c10 */ /* 0x000fe4000ff5e0ff */
[----:B------:R-:W-:Y:S02]  /*101c0*/  IADD3.X R210, R210, UR19, RZ, P3, !PT ;  /* 0x00000013d2d27c10 */ /* 0x000fe40009ffe4ff */
[----:B------:R-:W-:Y:S01]  /*101d0*/  IADD3 R197, P3, R197, UR13, RZ ;  /* 0x0000000dc5c57c10 */ /* 0x000fe2000ff7e0ff */
[----:B------:R-:W-:Y:S01]  /*101e0*/  STL [R1+0x5c], R191 ;  /* 0x00005cbf01007387 */ /* 0x000fe20000100800 */
[----:B------:R-:W-:-:S03]  /*101f0*/  IADD3.X R238, R238, UR19, RZ, P6, !PT ;  /* 0x00000013eeee7c10 */ /* 0x000fc6000b7fe4ff */
[----:B------:R0:W-:Y:S04]  /*10200*/  STL [R1+0x6c], R197 ;  /* 0x00006cc501007387 */ /* 0x0001e80000100800 */
[----:B------:R-:W-:Y:S01]  /*10210*/  STL [R1+0x64], R190 ;  /* 0x000064be01007387 */ /* 0x000fe20000100800 */
[----:B------:R-:W-:-:S03]  /*10220*/  IADD3.X R174, R174, UR19, RZ, P4, !PT ;  /* 0x00000013aeae7c10 */ /* 0x000fc6000a7fe4ff */
[----:B0-----:R-:W4:Y:S04]  /*10230*/  LDL.LU R197, [R1+0xb4] ;  /* 0x0000b40001c57983 */ /* 0x001f280000300800 */
[----:B------:R-:W-:Y:S04]  /*10240*/  STL [R1+0x38], R210 ;  /* 0x000038d201007387 */ /* 0x000fe80000100800 */
[----:B------:R0:W-:Y:S01]  /*10250*/  STL [R1+0x40], R174 ;  /* 0x000040ae01007387 */ /* 0x0001e20000100800 */
[----:B------:R-:W-:Y:S02]  /*10260*/  IADD3 R175, P4, R175, UR13, RZ ;  /* 0x0000000dafaf7c10 */ /* 0x000fe4000ff9e0ff */
[----:B------:R-:W-:Y:S01]  /*10270*/  IADD3.X R186, R186, UR19, RZ, P5, !PT ;  /* 0x00000013baba7c10 */ /* 0x000fe2000affe4ff */
[----:B0-----:R-:W4:Y:S04]  /*10280*/  LDL.LU R174, [R1+0x88] ;  /* 0x0000880001ae7983 */ /* 0x001f280000300800 */
[----:B------:R0:W-:Y:S01]  /*10290*/  STL [R1+0x74], R175 ;  /* 0x000074af01007387 */ /* 0x0001e20000100800 */
[----:B------:R-:W-:-:S03]  /*102a0*/  IADD3 R196, P5, R196, UR13, RZ ;  /* 0x0000000dc4c47c10 */ /* 0x000fc6000ffbe0ff */
[----:B0-----:R-:W4:Y:S04]  /*102b0*/  LDL.LU R175, [R1+0xbc] ;  /* 0x0000bc0001af7983 */ /* 0x001f280000300800 */
[----:B------:R0:W-:Y:S04]  /*102c0*/  STL [R1+0x50], R238 ;  /* 0x000050ee01007387 */ /* 0x0001e80000100800 */
[----:B------:R-:W-:Y:S01]  /*102d0*/  STL [R1+0x48], R186 ;  /* 0x000048ba01007387 */ /* 0x000fe20000100800 */
[----:B------:R-:W-:-:S03]  /*102e0*/  IADD3 R213, P6, R213, UR13, RZ ;  /* 0x0000000dd5d57c10 */ /* 0x000fc6000ffde0ff */
[----:B0-----:R-:W4:Y:S04]  /*102f0*/  LDL.LU R238, [R1+0x588] ;  /* 0x0005880001ee7983 */ /* 0x001f280000300800 */
[----:B------:R0:W-:Y:S01]  /*10300*/  STL [R1+0x7c], R196 ;  /* 0x00007cc401007387 */ /* 0x0001e20000100800 */
[----:B------:R-:W-:-:S03]  /*10310*/  IADD3.X R195, R195, UR19, RZ, P1, !PT ;  /* 0x00000013c3c37c10 */ /* 0x000fc60008ffe4ff */
[----:B0-----:R-:W4:Y:S04]  /*10320*/  LDL.LU R196, [R1+0xc4] ;  /* 0x0000c40001c47983 */ /* 0x001f280000300800 */
[----:B------:R0:W-:Y:S04]  /*10330*/  STL [R1+0x84], R213 ;  /* 0x000084d501007387 */ /* 0x0001e80000100800 */
[----:B0-----:R-:W4:Y:S01]  /*10340*/  LDL.LU R213, [R1+0x98] ;  /* 0x0000980001d57983 */ /* 0x001f220000300800 */
[----:B------:R-:W-:-:S03]  /*10350*/  IADD3 R192, P1, R192, UR13, RZ ;  /* 0x0000000dc0c07c10 */ /* 0x000fc6000ff3e0ff */
[----:B------:R0:W-:Y:S01]  /*10360*/  STL [R1+0x58], R195 ;  /* 0x000058c301007387 */ /* 0x0001e20000100800 */
[----:B------:R-:W-:-:S03]  /*10370*/  IADD3.X R2, R2, UR19, RZ, P4, !PT ;  /* 0x0000001302027c10 */ /* 0x000fc6000a7fe4ff */
[----:B0-----:R-:W4:Y:S01]  /*10380*/  LDL.LU R195, [R1+0xcc] ;  /* 0x0000cc0001c37983 */ /* 0x001f220000300800 */
[----:B------:R-:W-:Y:S02]  /*10390*/  IADD3.X R209, R209, UR19, RZ, P2, !PT ;  /* 0x00000013d1d17c10 */ /* 0x000fe400097fe4ff */
[----:B------:R-:W-:-:S03]  /*103a0*/  IADD3.X R193, R193, UR19, RZ, P3, !PT ;  /* 0x00000013c1c17c10 */ /* 0x000fc60009ffe4ff */
[----:B------:R0:W-:Y:S04]  /*103b0*/  STL [R1+0x60], R209 ;  /* 0x000060d101007387 */ /* 0x0001e80000100800 */
[----:B0-----:R-:W4:Y:S04]  /*103c0*/  LDL.LU R209, [R1+0xa0] ;  /* 0x0000a00001d17983 */ /* 0x001f280000300800 */
[----:B------:R-:W-:Y:S01]  /*103d0*/  STL [R1+0x8c], R192 ;  /* 0x00008cc001007387 */ /* 0x000fe20000100800 */
[----:B---3--:R-:W-:Y:S02]  /*103e0*/  IADD3 R208, P3, R208, UR13, RZ ;  /* 0x0000000dd0d07c10 */ /* 0x008fe4000ff7e0ff */
[----:B--2---:R-:W-:-:S05]  /*103f0*/  IADD3 R0, P2, R0, UR13, RZ ;  /* 0x0000000d00007c10 */ /* 0x004fca000ff5e0ff */
[----:B------:R0:W-:Y:S04]  /*10400*/  STL [R1+0x94], R0 ;  /* 0x0000940001007387 */ /* 0x0001e80000100800 */
[----:B0-----:R-:W2:Y:S04]  /*10410*/  LDL.LU R0, [R1+0x584] ;  /* 0x0005840001007983 */ /* 0x001ea80000300800 */
[----:B------:R0:W-:Y:S04]  /*10420*/  STL [R1+0x9c], R208 ;  /* 0x00009cd001007387 */ /* 0x0001e80000100800 */
[----:B0-----:R-:W3:Y:S04]  /*10430*/  LDL.LU R208, [R1+0xa8] ;  /* 0x0000a80001d07983 */ /* 0x001ee80000300800 */
[----:B------:R-:W-:Y:S04]  /*10440*/  STL [R1+0x68], R193 ;  /* 0x000068c101007387 */ /* 0x000fe80000100800 */
[----:B------:R0:W-:Y:S04]  /*10450*/  STL [R1+0x70], R2 ;  /* 0x0000700201007387 */ /* 0x0001e80000100800 */
[----:B0-----:R-:W2:Y:S01]  /*10460*/  LDL.LU R2, [R1+0x580] ;  /* 0x0005800001027983 */ /* 0x001ea20000300800 */
[----:B------:R-:W-:-:S02]  /*10470*/  IADD3 R194, P4, R194, UR13, RZ ;  /* 0x0000000dc2c27c10 */ /* 0x000fc4000ff9e0ff */
[----:B----4-:R-:W-:Y:S01]  /*10480*/  IADD3.X R185, R185, UR19, RZ, P5, !PT ;  /* 0x00000013b9b97c10 */ /* 0x010fe2000affe4ff */
[----:B------:R0:W-:Y:S01]  /*10490*/  STS.U8 [R173+UR12+0x1580], R181 ;  /* 0x001580b5ad007988 */ /* 0x0001e2000800000c */
[----:B------:R-:W-:Y:S02]  /*104a0*/  IADD3 R211, P5, R211, UR13, RZ ;  /* 0x0000000dd3d37c10 */ /* 0x000fe4000ffbe0ff */
[----:B------:R-:W-:Y:S01]  /*104b0*/  IADD3.X R207, R207, UR19, RZ, P6, !PT ;  /* 0x00000013cfcf7c10 */ /* 0x000fe2000b7fe4ff */
[----:B------:R1:W-:Y:S04]  /*104c0*/  STS.U8 [R173+UR12+0x1380], R180 ;  /* 0x001380b4ad007988 */ /* 0x0003e8000800000c */
[----:B0-----:R-:W4:Y:S04]  /*104d0*/  LDL.LU R181, [R1+0xdc] ;  /* 0x0000dc0001b57983 */ /* 0x001f280000300800 */
[----:B------:R-:W-:Y:S04]  /*104e0*/  STL [R1+0xa4], R194 ;  /* 0x0000a4c201007387 */ /* 0x000fe80000100800 */
[----:B------:R-:W-:Y:S01]  /*104f0*/  STL [R1+0x78], R185 ;  /* 0x000078b901007387 */ /* 0x000fe20000100800 */
[----:B------:R-:W-:-:S03]  /*10500*/  IADD3 R197, P6, R197, UR13, RZ ;  /* 0x0000000dc5c57c10 */ /* 0x000fc6000ffde0ff */
[----:B-1----:R-:W4:Y:S04]  /*10510*/  LDL.LU R180, [R1+0xe4] ;  /* 0x0000e40001b47983 */ /* 0x002f280000300800 */
[----:B------:R-:W-:Y:S04]  /*10520*/  STL [R1+0xac], R211 ;  /* 0x0000acd301007387 */ /* 0x000fe80000100800 */
[----:B------:R-:W4:Y:S01]  /*10530*/  LDL.LU R191, [R1+0xb8] ;  /* 0x0000b80001bf7983 */ /* 0x000f220000300800 */
[----:B------:R-:W-:-:S03]  /*10540*/  IADD3.X R174, R174, UR19, RZ, P1, !PT ;  /* 0x00000013aeae7c10 */ /* 0x000fc60008ffe4ff */
[----:B------:R-:W4:Y:S04]  /*10550*/  LDL.LU R190, [R1+0xec] ;  /* 0x0000ec0001be7983 */ /* 0x000f280000300800 */
[----:B------:R0:W-:Y:S01]  /*10560*/  STL [R1+0x80], R207 ;  /* 0x000080cf01007387 */ /* 0x0001e20000100800 */
[----:B------:R-:W-:-:S03]  /*10570*/  IADD3 R175, P1, R175, UR13, RZ ;  /* 0x0000000dafaf7c10 */ /* 0x000fc6000ff3e0ff */
[----:B------:R-:W4:Y:S01]  /*10580*/  LDL.LU R210, [R1+0xc0] ;  /* 0x0000c00001d27983 */ /* 0x000f220000300800 */
[----:B------:R-:W-:-:S03]  /*10590*/  IADD3.X R212, R212, UR19, RZ, P2, !PT ;  /* 0x00000013d4d47c10 */ /* 0x000fc600097fe4ff */
[----:B0-----:R-:W4:Y:S04]  /*105a0*/  LDL.LU R207, [R1+0xf4] ;  /* 0x0000f40001cf7983 */ /* 0x001f280000300800 */
[----:B------:R-:W4:Y:S04]  /*105b0*/  LDL.LU R186, [R1+0xc8] ;  /* 0x0000c80001ba7983 */ /* 0x000f280000300800 */
[----:B------:R0:W-:Y:S01]  /*105c0*/  STL [R1+0xb4], R197 ;  /* 0x0000b4c501007387 */ /* 0x0001e20000100800 */
[----:B------:R-:W-:Y:S02]  /*105d0*/  IADD3 R196, P2, R196, UR13, RZ ;  /* 0x0000000dc4c47c10 */ /* 0x000fe4000ff5e0ff */
[----:B------:R-:W-:Y:S01]  /*105e0*/  IADD3.X R213, R213, UR19, RZ, P3, !PT ;  /* 0x00000013d5d57c10 */ /* 0x000fe20009ffe4ff */
[----:B0-----:R-:W4:Y:S04]  /*105f0*/  LDL.LU R197, [R1+0xfc] ;  /* 0x0000fc0001c57983 */ /* 0x001f280000300800 */
[----:B------:R-:W4:Y:S04]  /*10600*/  LDL.LU R192, [R1+0x104] ;  /* 0x0001040001c07983 */ /* 0x000f280000300800 */
[----:B------:R0:W-:Y:S01]  /*10610*/  STL [R1+0x88], R174 ;  /* 0x000088ae01007387 */ /* 0x0001e20000100800 */
[----:B------:R-:W-:-:S03]  /*10620*/  IADD3 R195, P3, R195, UR13, RZ ;  /* 0x0000000dc3c37c10 */ /* 0x000fc6000ff7e0ff */
[----:B0-----:R-:W4:Y:S04]  /*10630*/  LDL.LU R174, [R1+0xd8] ;  /* 0x0000d80001ae7983 */ /* 0x001f280000300800 */
[----:B------:R-:W-:Y:S04]  /*10640*/  STL [R1+0xbc], R175 ;  /* 0x0000bcaf01007387 */ /* 0x000fe80000100800 */
[----:B------:R0:W-:Y:S01]  /*10650*/  STL [R1+0x90], R212 ;  /* 0x000090d401007387 */ /* 0x0001e20000100800 */
[----:B------:R-:W-:-:S03]  /*10660*/  IADD3.X R209, R209, UR19, RZ, P4, !PT ;  /* 0x00000013d1d17c10 */ /* 0x000fc6000a7fe4ff */
[----:B0-----:R-:W4:Y:S04]  /*10670*/  LDL.LU R212, [R1+0x57c] ;  /* 0x00057c0001d47983 */ /* 0x001f280000300800 */
[----:B------:R-:W4:Y:S04]  /*10680*/  LDL.LU R211, [R1+0x10c] ;  /* 0x00010c0001d37983 */ /* 0x000f280000300800 */
[----:B------:R-:W4:Y:S04]  /*10690*/  LDL.LU R175, [R1+0xe0] ;  /* 0x0000e00001af7983 */ /* 0x000f280000300800 */
[----:B------:R-:W4:Y:S04]  /*106a0*/  LDL.LU R193, [R1+0xe8] ;  /* 0x0000e80001c17983 */ /* 0x000f280000300800 */
[----:B------:R-:W-:Y:S04]  /*106b0*/  STL [R1+0xc4], R196 ;  /* 0x0000c4c401007387 */ /* 0x000fe80000100800 */
[----:B------:R0:W-:Y:S04]  /*106c0*/  STL [R1+0xcc], R195 ;  /* 0x0000ccc301007387 */ /* 0x0001e80000100800 */
[----:B------:R-:W-:Y:S04]  /*106d0*/  STL [R1+0x98], R213 ;  /* 0x000098d501007387 */ /* 0x000fe80000100800 */
[----:B0-----:R-:W4:Y:S01]  /*106e0*/  LDL.LU R195, [R1+0x11c] ;  /* 0x00011c0001c37983 */ /* 0x001f220000300800 */
[----:B------:R-:W-:-:S02]  /*106f0*/  IADD3.X R238, R238, UR19, RZ, P6, !PT ;  /* 0x00000013eeee7c10 */ /* 0x000fc4000b7fe4ff */
[----:B---3--:R-:W-:Y:S02]  /*10700*/  IADD3.X R208, R208, UR19, RZ, P5, !PT ;  /* 0x00000013d0d07c10 */ /* 0x008fe4000affe4ff */
[----:B--2---:R-:W-:-:S05]  /*10710*/  IADD3 R2, P4, R2, UR13, RZ ;  /* 0x0000000d02027c10 */ /* 0x004fca000ff9e0ff */
[----:B------:R0:W-:Y:S04]  /*10720*/  STL [R1+0xd4], R2 ;  /* 0x0000d40201007387 */ /* 0x0001e80000100800 */
[----:B0-----:R-:W2:Y:S04]  /*10730*/  LDL.LU R2, [R1+0x578] ;  /* 0x0005780001027983 */ /* 0x001ea80000300800 */
[----:B------:R0:W-:Y:S04]  /*10740*/  STL [R1+0xa0], R209 ;  /* 0x0000a0d101007387 */ /* 0x0001e80000100800 */
[----:B------:R-:W3:Y:S04]  /*10750*/  LDL.LU R194, [R1+0x124] ;  /* 0x0001240001c27983 */ /* 0x000ee80000300800 */
[----:B0-----:R-:W2:Y:S04]  /*10760*/  LDL.LU R209, [R1+0xf8] ;  /* 0x0000f80001d17983 */ /* 0x001ea80000300800 */
[----:B------:R-:W3:Y:S04]  /*10770*/  LDL.LU R185, [R1+0x12c] ;  /* 0x00012c0001b97983 */ /* 0x000ee80000300800 */
[----:B------:R-:W3:Y:S04]  /*10780*/  LDL.LU R196, [R1+0x100] ;  /* 0x0001000001c47983 */ /* 0x000ee80000300800 */
[----:B------:R-:W3:Y:S04]  /*10790*/  LDL.LU R213, [R1+0x134] ;  /* 0x0001340001d57983 */ /* 0x000ee80000300800 */
[----:B------:R0:W-:Y:S04]  /*107a0*/  STL [R1+0xa8], R208 ;  /* 0x0000a8d001007387 */ /* 0x0001e80000100800 */
[----:B0-----:R-:W3:Y:S04]  /*107b0*/  LDL.LU R208, [R1+0x108] ;  /* 0x0001080001d07983 */ /* 0x001ee80000300800 */
[----:B------:R0:W-:Y:S04]  /*107c0*/  STL [R1+0xb0], R238 ;  /* 0x0000b0ee01007387 */ /* 0x0001e80000100800 */
[----:B0-----:R-:W2:Y:S01]  /*107d0*/  LDL.LU R238, [R1+0x574] ;  /* 0x0005740001ee7983 */ /* 0x001ea20000300800 */
[----:B----4-:R-:W-:-:S02]  /*107e0*/  IADD3 R181, P5, R181, UR13, RZ ;  /* 0x0000000db5b57c10 */ /* 0x010fc4000ffbe0ff */
[----:B------:R-:W-:Y:S02]  /*107f0*/  IADD3 R180, P6, R180, UR13, RZ ;  /* 0x0000000db4b47c10 */ /* 0x000fe4000ffde0ff */
[----:B------:R-:W-:Y:S02]  /*10800*/  IADD3.X R191, R191, UR19, RZ, P1, !PT ;  /* 0x00000013bfbf7c10 */ /* 0x000fe40008ffe4ff */
[----:B------:R-:W-:Y:S02]  /*10810*/  IADD3.X R210, R210, UR19, RZ, P2, !PT ;  /* 0x00000013d2d27c10 */ /* 0x000fe400097fe4ff */
[----:B------:R-:W-:Y:S01]  /*10820*/  IADD3 R207, P2, R207, UR13, RZ ;  /* 0x0000000dcfcf7c10 */ /* 0x000fe2000ff5e0ff */
[----:B------:R-:W-:Y:S01]  /*10830*/  STL [R1+0xdc], R181 ;  /* 0x0000dcb501007387 */ /* 0x000fe20000100800 */
[----:B------:R-:W-:Y:S02]  /*10840*/  IADD3 R190, P1, R190, UR13, RZ ;  /* 0x0000000dbebe7c10 */ /* 0x000fe4000ff3e0ff */
[----:B------:R-:W-:Y:S01]  /*10850*/  IADD3.X R0, R0, UR19, RZ, P4, !PT ;  /* 0x0000001300007c10 */ /* 0x000fe2000a7fe4ff */
[----:B------:R-:W-:Y:S01]  /*10860*/  STL [R1+0xe4], R180 ;  /* 0x0000e4b401007387 */ /* 0x000fe20000100800 */
[----:B------:R-:W-:-:S03]  /*10870*/  IADD3.X R186, R186, UR19, RZ, P3, !PT ;  /* 0x00000013baba7c10 */ /* 0x000fc60009ffe4ff */
[----:B------:R-:W-:Y:S01]  /*10880*/  STL [R1+0xb8], R191 ;  /* 0x0000b8bf01007387 */ /* 0x000fe20000100800 */
[----:B------:R-:W-:-:S03]  /*10890*/  IADD3 R197, P3, R197, UR13, RZ ;  /* 0x0000000dc5c57c10 */ /* 0x000fc6000ff7e0ff */
[----:B------:R0:W-:Y:S01]  /*108a0*/  STL [R1+0xf4], R207 ;  /* 0x0000f4cf01007387 */ /* 0x0001e20000100800 */
[----:B------:R-:W-:-:S03]  /*108b0*/  IADD3.X R174, R174, UR19, RZ, P5, !PT ;  /* 0x00000013aeae7c10 */ /* 0x000fc6000affe4ff */
[----:B------:R-:W-:Y:S01]  /*108c0*/  STL [R1+0xec], R190 ;  /* 0x0000ecbe01007387 */ /* 0x000fe20000100800 */
[----:B------:R-:W-:-:S03]  /*108d0*/  IADD3 R192, P4, R192, UR13, RZ ;  /* 0x0000000dc0c07c10 */ /* 0x000fc6000ff9e0ff */
[----:B0-----:R-:W4:Y:S04]  /*108e0*/  LDL.LU R207, [R1+0x13c] ;  /* 0x00013c0001cf7983 */ /* 0x001f280000300800 */
[----:B------:R-:W-:Y:S04]  /*108f0*/  STL [R1+0xc0], R210 ;  /* 0x0000c0d201007387 */ /* 0x000fe80000100800 */
[----:B------:R0:W-:Y:S04]  /*10900*/  STL [R1+0xd0], R0 ;  /* 0x0000d00001007387 */ /* 0x0001e80000100800 */
[----:B------:R-:W-:Y:S01]  /*10910*/  STL [R1+0xc8], R186 ;  /* 0x0000c8ba01007387 */ /* 0x000fe20000100800 */
[----:B------:R-:W-:-:S02]  /*10920*/  IADD3.X R175, R175, UR19, RZ, P6, !PT ;  /* 0x00000013afaf7c10 */ /* 0x000fc4000b7fe4ff */
[----:B------:R-:W-:Y:S01]  /*10930*/  IADD3 R211, P5, R211, UR13, RZ ;  /* 0x0000000dd3d37c10 */ /* 0x000fe2000ffbe0ff */
[----:B0-----:R-:W4:Y:S04]  /*10940*/  LDL.LU R0, [R1+0x570] ;  /* 0x0005700001007983 */ /* 0x001f280000300800 */
[----:B------:R0:W-:Y:S01]  /*10950*/  STL [R1+0xfc], R197 ;  /* 0x0000fcc501007387 */ /* 0x0001e20000100800 */
[----:B------:R-:W-:-:S03]  /*10960*/  IADD3.X R193, R193, UR19, RZ, P1, !PT ;  /* 0x00000013c1c17c10 */ /* 0x000fc60008ffe4ff */
[----:B0-----:R-:W4:Y:S04]  /*10970*/  LDL.LU R197, [R1+0x144] ;  /* 0x0001440001c57983 */ /* 0x001f280000300800 */
[----:B------:R0:W-:Y:S01]  /*10980*/  STL [R1+0xd8], R174 ;  /* 0x0000d8ae01007387 */ /* 0x0001e20000100800 */
[----:B------:R-:W-:Y:S02]  /*10990*/  IADD3 R195, P1, R195, UR13, RZ ;  /* 0x0000000dc3c37c10 */ /* 0x000fe4000ff3e0ff */
[----:B------:R-:W-:Y:S01]  /*109a0*/  IADD3.X R212, R212, UR19, RZ, P2, !PT ;  /* 0x00000013d4d47c10 */ /* 0x000fe200097fe4ff */
[----:B0-----:R-:W4:Y:S04]  /*109b0*/  LDL.LU R174, [R1+0x118] ;  /* 0x0001180001ae7983 */ /* 0x001f280000300800 */
[----:B------:R-:W-:Y:S04]  /*109c0*/  STL [R1+0x104], R192 ;  /* 0x000104c001007387 */ /* 0x000fe80000100800 */
[----:B------:R0:W-:Y:S04]  /*109d0*/  STL [R1+0xe0], R175 ;  /* 0x0000e0af01007387 */ /* 0x0001e80000100800 */
[----:B0-----:R-:W4:Y:S04]  /*109e0*/  LDL.LU R175, [R1+0x14c] ;  /* 0x00014c0001af7983 */ /* 0x001f280000300800 */
[----:B------:R-:W-:Y:S01]  /*109f0*/  STL [R1+0x10c], R211 ;  /* 0x00010cd301007387 */ /* 0x000fe20000100800 */
[----:B--2---:R-:W-:-:S05]  /*10a00*/  IADD3 R238, P6, R238, UR13, RZ ;  /* 0x0000000deeee7c10 */ /* 0x004fca000ffde0ff */
[----:B------:R0:W-:Y:S04]  /*10a10*/  STL [R1+0x114], R238 ;  /* 0x000114ee01007387 */ /* 0x0001e80000100800 */
[----:B0-----:R-:W2:Y:S04]  /*10a20*/  LDL.LU R238, [R1+0x56c] ;  /* 0x00056c0001ee7983 */ /* 0x001ea80000300800 */
[----:B------:R-:W2:Y:S04]  /*10a30*/  LDL.LU R211, [R1+0x120] ;  /* 0x0001200001d37983 */ /* 0x000ea80000300800 */
[----:B------:R0:W-:Y:S04]  /*10a40*/  STL [R1+0x11c], R195 ;  /* 0x00011cc301007387 */ /* 0x0001e80000100800 */
[----:B0-----:R-:W2:Y:S04]  /*10a50*/  LDL.LU R195, [R1+0x128] ;  /* 0x0001280001c37983 */ /* 0x001ea80000300800 */
[----:B------:R-:W-:Y:S04]  /*10a60*/  STL [R1+0xe8], R193 ;  /* 0x0000e8c101007387 */ /* 0x000fe80000100800 */
[----:B------:R0:W-:Y:S04]  /*10a70*/  STL [R1+0xf0], R212 ;  /* 0x0000f0d401007387 */ /* 0x0001e80000100800 */
[----:B0-----:R-:W2:Y:S01]  /*10a80*/  LDL.LU R212, [R1+0x568] ;  /* 0x0005680001d47983 */ /* 0x001ea20000300800 */
[----:B------:R-:W-:-:S02]  /*10a90*/  IADD3.X R209, R209, UR19, RZ, P3, !PT ;  /* 0x00000013d1d17c10 */ /* 0x000fc40009ffe4ff */
[----:B---3--:R-:W-:Y:S02]  /*10aa0*/  IADD3 R194, P2, R194, UR13, RZ ;  /* 0x0000000dc2c27c10 */ /* 0x008fe4000ff5e0ff */
[----:B------:R-:W-:Y:S01]  /*10ab0*/  IADD3 R185, P3, R185, UR13, RZ ;  /* 0x0000000db9b97c10 */ /* 0x000fe2000ff7e0ff */
[----:B------:R0:W-:Y:S01]  /*10ac0*/  STL [R1+0xf8], R209 ;  /* 0x0000f8d101007387 */ /* 0x0001e20000100800 */
[----:B------:R-:W-:Y:S02]  /*10ad0*/  IADD3.X R196, R196, UR19, RZ, P4, !PT ;  /* 0x00000013c4c47c10 */ /* 0x000fe4000a7fe4ff */
[----:B------:R-:W-:Y:S02]  /*10ae0*/  IADD3 R213, P4, R213, UR13, RZ ;  /* 0x0000000dd5d57c10 */ /* 0x000fe4000ff9e0ff */
[----:B------:R-:W-:Y:S01]  /*10af0*/  IADD3.X R208, R208, UR19, RZ, P5, !PT ;  /* 0x00000013d0d07c10 */ /* 0x000fe2000affe4ff */
[----:B0-----:R-:W3:Y:S04]  /*10b00*/  LDL.LU R209, [R1+0x15c] ;  /* 0x00015c0001d17983 */ /* 0x001ee80000300800 */
[----:B------:R-:W-:Y:S04]  /*10b10*/  STL [R1+0x124], R194 ;  /* 0x000124c201007387 */ /* 0x000fe80000100800 */
[----:B------:R-:W-:Y:S04]  /*10b20*/  STL [R1+0x12c], R185 ;  /* 0x00012cb901007387 */ /* 0x000fe80000100800 */
[----:B------:R-:W3:Y:S04]  /*10b30*/  LDL.LU R181, [R1+0x164] ;  /* 0x0001640001b57983 */ /* 0x000ee80000300800 */
[----:B------:R-:W-:Y:S04]  /*10b40*/  STL [R1+0x100], R196 ;  /* 0x000100c401007387 */ /* 0x000fe80000100800 */
[----:B------:R-:W3:Y:S01]  /*10b50*/  LDL.LU R180, [R1+0x138] ;  /* 0x0001380001b47983 */ /* 0x000ee20000300800 */
[----:B------:R-:W-:-:S03]  /*10b60*/  IADD3.X R2, R2, UR19, RZ, P6, !PT ;  /* 0x0000001302027c10 */ /* 0x000fc6000b7fe4ff */
[----:B------:R-:W-:Y:S04]  /*10b70*/  STL [R1+0x134], R213 ;  /* 0x000134d501007387 */ /* 0x000fe80000100800 */
[----:B------:R-:W3:Y:S01]  /*10b80*/  LDL.LU R191, [R1+0x16c] ;  /* 0x00016c0001bf7983 */ /* 0x000ee20000300800 */
[----:B----4-:R-:W-:-:S03]  /*10b90*/  IADD3 R207, P5, R207, UR13, RZ ;  /* 0x0000000dcfcf7c10 */ /* 0x010fc6000ffbe0ff */
[----:B------:R0:W-:Y:S04]  /*10ba0*/  STL [R1+0x108], R208 ;  /* 0x000108d001007387 */ /* 0x0001e80000100800 */
[----:B------:R-:W4:Y:S04]  /*10bb0*/  LDL.LU R190, [R1+0x140] ;  /* 0x0001400001be7983 */ /* 0x000f280000300800 */
[----:B------:R-:W4:Y:S04]  /*10bc0*/  LDL.LU R210, [R1+0x174] ;  /* 0x0001740001d27983 */ /* 0x000f280000300800 */
[----:B------:R-:W4:Y:S01]  /*10bd0*/  LDL.LU R186, [R1+0x148] ;  /* 0x0001480001ba7983 */ /* 0x000f220000300800 */
[----:B------:R-:W-:-:S03]  /*10be0*/  IADD3 R197, P6, R197, UR13, RZ ;  /* 0x0000000dc5c57c10 */ /* 0x000fc6000ffde0ff */
[----:B0-----:R-:W4:Y:S04]  /*10bf0*/  LDL.LU R208, [R1+0x17c] ;  /* 0x00017c0001d07983 */ /* 0x001f280000300800 */
[----:B------:R0:W-:Y:S01]  /*10c00*/  STL [R1+0x110], R2 ;  /* 0x0001100201007387 */ /* 0x0001e20000100800 */
[----:B------:R-:W-:Y:S02]  /*10c10*/  IADD3.X R174, R174, UR19, RZ, P1, !PT ;  /* 0x00000013aeae7c10 */ /* 0x000fe40008ffe4ff */
[----:B------:R-:W-:Y:S01]  /*10c20*/  IADD3 R175, P1, R175, UR13, RZ ;  /* 0x0000000dafaf7c10 */ /* 0x000fe2000ff3e0ff */
[----:B0-----:R-:W4:Y:S04]  /*10c30*/  LDL.LU R2, [R1+0x564] ;  /* 0x0005640001027983 */ /* 0x001f280000300800 */
[----:B------:R0:W-:Y:S04]  /*10c40*/  STL [R1+0x13c], R207 ;  /* 0x00013ccf01007387 */ /* 0x0001e80000100800 */
[----:B------:R-:W4:Y:S04]  /*10c50*/  LDL.LU R192, [R1+0x184] ;  /* 0x0001840001c07983 */ /* 0x000f280000300800 */
[----:B0-----:R-:W4:Y:S04]  /*10c60*/  LDL.LU R207, [R1+0x158] ;  /* 0x0001580001cf7983 */ /* 0x001f280000300800 */
[----:B------:R-:W4:Y:S04]  /*10c70*/  LDL.LU R193, [R1+0x18c] ;  /* 0x00018c0001c17983 */ /* 0x000f280000300800 */
[----:B------:R0:W-:Y:S04]  /*10c80*/  STL [R1+0x144], R197 ;  /* 0x000144c501007387 */ /* 0x0001e80000100800 */
[----:B0-----:R-:W4:Y:S04]  /*10c90*/  LDL.LU R197, [R1+0x160] ;  /* 0x0001600001c57983 */ /* 0x001f280000300800 */
[----:B------:R-:W4:Y:S04]  /*10ca0*/  LDL.LU R194, [R1+0x194] ;  /* 0x0001940001c27983 */ /* 0x000f280000300800 */
[----:B------:R0:W-:Y:S04]  /*10cb0*/  STL [R1+0x118], R174 ;  /* 0x000118ae01007387 */ /* 0x0001e80000100800 */
[----:B0-----:R-:W4:Y:S04]  /*10cc0*/  LDL.LU R174, [R1+0x168] ;  /* 0x0001680001ae7983 */ /* 0x001f280000300800 */
[----:B------:R0:W-:Y:S04]  /*10cd0*/  STL [R1+0x14c], R175 ;  /* 0x00014caf01007387 */ /* 0x0001e80000100800 */
[----:B0-----:R-:W4:Y:S01]  /*10ce0*/  LDL.LU R175, [R1+0x19c] ;  /* 0x00019c0001af7983 */ /* 0x001f220000300800 */
[----:B--2---:R-:W-:-:S02]  /*10cf0*/  IADD3.X R211, R211, UR19, RZ, P2, !PT ;  /* 0x00000013d3d37c10 */ /* 0x004fc400097fe4ff */
[----:B------:R-:W-:-:S05]  /*10d00*/  IADD3 R212, P2, R212, UR13, RZ ;  /* 0x0000000dd4d47c10 */ /* 0x000fca000ff5e0ff */
[----:B------:R0:W-:Y:S04]  /*10d10*/  STL [R1+0x154], R212 ;  /* 0x000154d401007387 */ /* 0x0001e80000100800 */
[----:B0-----:R-:W2:Y:S01]  /*10d20*/  LDL.LU R212, [R1+0x1a4] ;  /* 0x0001a40001d47983 */ /* 0x001ea20000300800 */
[----:B------:R-:W-:-:S03]  /*10d30*/  IADD3.X R195, R195, UR19, RZ, P3, !PT ;  /* 0x00000013c3c37c10 */ /* 0x000fc60009ffe4ff */
[----:B------:R-:W-:Y:S04]  /*10d40*/  STL [R1+0x120], R211 ;  /* 0x000120d301007387 */ /* 0x000fe80000100800 */
[----:B------:R-:W2:Y:S01]  /*10d50*/  LDL.LU R185, [R1+0x178] ;  /* 0x0001780001b97983 */ /* 0x000ea20000300800 */
[----:B---3--:R-:W-:-:S03]  /*10d60*/  IADD3 R209, P3, R209, UR13, RZ ;  /* 0x0000000dd1d17c10 */ /* 0x008fc6000ff7e0ff */
[----:B------:R-:W3:Y:S04]  /*10d70*/  LDL.LU R196, [R1+0x1ac] ;  /* 0x0001ac0001c47983 */ /* 0x000ee80000300800 */
[----:B------:R0:W-:Y:S01]  /*10d80*/  STL [R1+0x128], R195 ;  /* 0x000128c301007387 */ /* 0x0001e20000100800 */
[----:B------:R-:W-:Y:S02]  /*10d90*/  IADD3.X R0, R0, UR19, RZ, P4, !PT ;  /* 0x0000001300007c10 */ /* 0x000fe4000a7fe4ff */
[----:B------:R-:W-:Y:S01]  /*10da0*/  IADD3 R181, P4, R181, UR13, RZ ;  /* 0x0000000db5b57c10 */ /* 0x000fe2000ff9e0ff */
[----:B0-----:R-:W3:Y:S01]  /*10db0*/  LDL.LU R195, [R1+0x180] ;  /* 0x0001800001c37983 */ /* 0x001ee20000300800 */
[----:B------:R-:W-:-:S03]  /*10dc0*/  IADD3.X R180, R180, UR19, RZ, P5, !PT ;  /* 0x00000013b4b47c10 */ /* 0x000fc6000affe4ff */
[----:B------:R-:W3:Y:S01]  /*10dd0*/  LDL.LU R213, [R1+0x1b4] ;  /* 0x0001b40001d57983 */ /* 0x000ee20000300800 */
[----:B------:R-:W-:-:S03]  /*10de0*/  IADD3 R191, P5, R191, UR13, RZ ;  /* 0x0000000dbfbf7c10 */ /* 0x000fc6000ffbe0ff */
[----:B------:R-:W3:Y:S04]  /*10df0*/  LDL.LU R211, [R1+0x188] ;  /* 0x0001880001d37983 */ /* 0x000ee80000300800 */
[----:B------:R0:W-:Y:S01]  /*10e00*/  STL [R1+0x15c], R209 ;  /* 0x00015cd101007387 */ /* 0x0001e20000100800 */
[----:B----4-:R-:W-:Y:S02]  /*10e10*/  IADD3.X R190, R190, UR19, RZ, P6, !PT ;  /* 0x00000013bebe7c10 */ /* 0x010fe4000b7fe4ff */
[----:B------:R-:W-:Y:S02]  /*10e20*/  IADD3 R210, P6, R210, UR13, RZ ;  /* 0x0000000dd2d27c10 */ /* 0x000fe4000ffde0ff */
[----:B------:R-:W-:Y:S01]  /*10e30*/  IADD3.X R186, R186, UR19, RZ, P1, !PT ;  /* 0x00000013baba7c10 */ /* 0x000fe20008ffe4ff */
[----:B0-----:R-:W4:Y:S01]  /*10e40*/  LDL.LU R209, [R1+0x1bc] ;  /* 0x0001bc0001d17983 */ /* 0x001f220000300800 */
[----:B------:R-:W-:-:S03]  /*10e50*/  IADD3 R208, P1, R208, UR13, RZ ;  /* 0x0000000dd0d07c10 */ /* 0x000fc6000ff3e0ff */
[----:B------:R0:W-:Y:S01]  /*10e60*/  STL [R1+0x130], R0 ;  /* 0x0001300001007387 */ /* 0x0001e20000100800 */
[----:B------:R-:W-:-:S03]  /*10e70*/  IADD3.X R238, R238, UR19, RZ, P2, !PT ;  /* 0x00000013eeee7c10 */ /* 0x000fc600097fe4ff */
[----:B0-----:R-:W4:Y:S04]  /*10e80*/  LDL.LU R0, [R1+0x560] ;  /* 0x0005600001007983 */ /* 0x001f280000300800 */
[----:B------:R-:W-:Y:S04]  /*10e90*/  STL [R1+0x164], R181 ;  /* 0x000164b501007387 */ /* 0x000fe80000100800 */
[----:B------:R-:W-:Y:S04]  /*10ea0*/  STL [R1+0x138], R180 ;  /* 0x000138b401007387 */ /* 0x000fe80000100800 */
[----:B------:R-:W-:Y:S04]  /*10eb0*/  STL [R1+0x16c], R191 ;  /* 0x00016cbf01007387 */ /* 0x000fe80000100800 */
[----:B------:R-:W-:Y:S01]  /*10ec0*/  STL [R1+0x140], R190 ;  /* 0x000140be01007387 */ /* 0x000fe20000100800 */
[----:B------:R-:W-:-:S03]  /*10ed0*/  IADD3.X R207, R207, UR19, RZ, P3, !PT ;  /* 0x00000013cfcf7c10 */ /* 0x000fc60009ffe4ff */
[----:B------:R0:W-:Y:S01]  /*10ee0*/  STL [R1+0x17c], R208 ;  /* 0x00017cd001007387 */ /* 0x0001e20000100800 */
[----:B------:R-:W-:-:S03]  /*10ef0*/  IADD3 R192, P2, R192, UR13, RZ ;  /* 0x0000000dc0c07c10 */ /* 0x000fc6000ff5e0ff */
[----:B------:R-:W-:Y:S01]  /*10f00*/  STL [R1+0x174], R210 ;  /* 0x000174d201007387 */ /* 0x000fe20000100800 */
[----:B------:R-:W-:-:S03]  /*10f10*/  IADD3 R193, P3, R193, UR13, RZ ;  /* 0x0000000dc1c17c10 */ /* 0x000fc6000ff7e0ff */
[----:B0-----:R-:W4:Y:S01]  /*10f20*/  LDL.LU R208, [R1+0x1c4] ;  /* 0x0001c40001d07983 */ /* 0x001f220000300800 */
[----:B------:R-:W-:-:S03]  /*10f30*/  IADD3.X R197, R197, UR19, RZ, P4, !PT ;  /* 0x00000013c5c57c10 */ /* 0x000fc6000a7fe4ff */
[----:B------:R-:W-:Y:S04]  /*10f40*/  STL [R1+0x148], R186 ;  /* 0x000148ba01007387 */ /* 0x000fe80000100800 */
[----:B------:R0:W-:Y:S01]  /*10f50*/  STL [R1+0x150], R238 ;  /* 0x000150ee01007387 */ /* 0x0001e20000100800 */
[----:B------:R-:W-:Y:S02]  /*10f60*/  IADD3 R194, P4, R194, UR13, RZ ;  /* 0x0000000dc2c27c10 */ /* 0x000fe4000ff9e0ff */
[----:B------:R-:W-:Y:S01]  /*10f70*/  IADD3.X R2, R2, UR19, RZ, P6, !PT ;  /* 0x0000001302027c10 */ /* 0x000fe2000b7fe4ff */
[----:B0-----:R-:W4:Y:S01]  /*10f80*/  LDL.LU R238, [R1+0x55c] ;  /* 0x00055c0001ee7983 */ /* 0x001f220000300800 */
[----:B------:R-:W-:-:S03]  /*10f90*/  IADD3.X R174, R174, UR19, RZ, P5, !PT ;  /* 0x00000013aeae7c10 */ /* 0x000fc6000affe4ff */
[----:B------:R0:W-:Y:S04]  /*10fa0*/  STL [R1+0x158], R207 ;  /* 0x000158cf01007387 */ /* 0x0001e80000100800 */
[----:B0-----:R-:W4:Y:S04]  /*10fb0*/  LDL.LU R207, [R1+0x198] ;  /* 0x0001980001cf7983 */ /* 0x001f280000300800 */
[----:B------:R-:W-:Y:S01]  /*10fc0*/  STL [R1+0x184], R192 ;  /* 0x000184c001007387 */ /* 0x000fe20000100800 */
[----:B------:R-:W-:-:S03]  /*10fd0*/  IADD3 R175, P5, R175, UR13, RZ ;  /* 0x0000000dafaf7c10 */ /* 0x000fc6000ffbe0ff */
[----:B------:R0:W-:Y:S04]  /*10fe0*/  STL [R1+0x160], R197 ;  /* 0x000160c501007387 */ /* 0x0001e80000100800 */
[----:B0-----:R-:W4:Y:S04]  /*10ff0*/  LDL.LU R197, [R1+0x1cc] ;  /* 0x0001cc0001c57983 */ /* 0x001f280000300800 */
[----:B------:R-:W-:Y:S04]  /*11000*/  STL [R1+0x18c], R193 ;  /* 0x00018cc101007387 */ /* 0x000fe80000100800 */
[----:B------:R0:W-:Y:S04]  /*11010*/  STL [R1+0x168], R174 ;  /* 0x000168ae01007387 */ /* 0x0001e80000100800 */
[----:B0-----:R-:W4:Y:S04]  /*11020*/  LDL.LU R174, [R1+0x1a0] ;  /* 0x0001a00001ae7983 */ /* 0x001f280000300800 */
[----:B------:R-:W-:Y:S04]  /*11030*/  STL [R1+0x194], R194 ;  /* 0x000194c201007387 */ /* 0x000fe80000100800 */
[----:B------:R0:W-:Y:S04]  /*11040*/  STL [R1+0x19c], R175 ;  /* 0x00019caf01007387 */ /* 0x0001e80000100800 */
[----:B0-----:R-:W4:Y:S04]  /*11050*/  LDL.LU R175, [R1+0x1d4] ;  /* 0x0001d40001af7983 */ /* 0x001f280000300800 */
[----:B------:R0:W-:Y:S04]  /*11060*/  STL [R1+0x170], R2 ;  /* 0x0001700201007387 */ /* 0x0001e80000100800 */
[----:B0-----:R-:W4:Y:S01]  /*11070*/  LDL.LU R2, [R1+0x558] ;  /* 0x0005580001027983 */ /* 0x001f220000300800 */
[----:B--2---:R-:W-:-:S05]  /*11080*/  IADD3 R212, P6, R212, UR13, RZ ;  /* 0x0000000dd4d47c10 */ /* 0x004fca000ffde0ff */
[----:B------:R0:W-:Y:S04]  /*11090*/  STL [R1+0x1a4], R212 ;  /* 0x0001a4d401007387 */ /* 0x0001e80000100800 */
[----:B0-----:R-:W2:Y:S01]  /*110a0*/  LDL.LU R212, [R1+0x1a8] ;  /* 0x0001a80001d47983 */ /* 0x001ea20000300800 */
[----:B------:R-:W-:Y:S02]  /*110b0*/  IADD3.X R185, R185, UR19, RZ, P1, !PT ;  /* 0x00000013b9b97c10 */ /* 0x000fe40008ffe4ff */
[----:B---3--:R-:W-:Y:S02]  /*110c0*/  IADD3 R196, P1, R196, UR13, RZ ;  /* 0x0000000dc4c47c10 */ /* 0x008fe4000ff3e0ff */
[----:B------:R-:W-:Y:S01]  /*110d0*/  IADD3.X R195, R195, UR19, RZ, P2, !PT ;  /* 0x00000013c3c37c10 */ /* 0x000fe200097fe4ff */
[----:B------:R-:W-:Y:S01]  /*110e0*/  STS.U8 [R173+UR12+0x1780], R178 ;  /* 0x001780b2ad007988 */ /* 0x000fe2000800000c */
[----:B------:R-:W-:-:S03]  /*110f0*/  IADD3 R213, P2, R213, UR13, RZ ;  /* 0x0000000dd5d57c10 */ /* 0x000fc6000ff5e0ff */
[----:B------:R0:W-:Y:S01]  /*11100*/  STL [R1+0x180], R195 ;  /* 0x000180c301007387 */ /* 0x0001e20000100800 */
[----:B------:R-:W-:-:S03]  /*11110*/  IADD3.X R211, R211, UR19, RZ, P3, !PT ;  /* 0x00000013d3d37c10 */ /* 0x000fc60009ffe4ff */
[----:B------:R-:W-:Y:S04]  /*11120*/  STL [R1+0x178], R185 ;  /* 0x000178b901007387 */ /* 0x000fe80000100800 */
[----:B0-----:R-:W3:Y:S04]  /*11130*/  LDL.LU R195, [R1+0x1dc] ;  /* 0x0001dc0001c37983 */ /* 0x001ee80000300800 */
[----:B------:R-:W-:Y:S01]  /*11140*/  STL [R1+0x1ac], R196 ;  /* 0x0001acc401007387 */ /* 0x000fe20000100800 */
[----:B----4-:R-:W-:-:S03]  /*11150*/  IADD3 R209, P3, R209, UR13, RZ ;  /* 0x0000000dd1d17c10 */ /* 0x010fc6000ff7e0ff */
[----:B------:R-:W4:Y:S04]  /*11160*/  LDL.LU R178, [R1+0x1e4] ;  /* 0x0001e40001b27983 */ /* 0x000f280000300800 */
[----:B------:R-:W-:Y:S04]  /*11170*/  STL [R1+0x1b4], R213 ;  /* 0x0001b4d501007387 */ /* 0x000fe80000100800 */
[----:B------:R-:W4:Y:S04]  /*11180*/  LDL.LU R181, [R1+0x1b8] ;  /* 0x0001b80001b57983 */ /* 0x000f280000300800 */
[----:B------:R-:W-:Y:S01]  /*11190*/  STL [R1+0x188], R211 ;  /* 0x000188d301007387 */ /* 0x000fe20000100800 */
[----:B------:R-:W-:-:S03]  /*111a0*/  IADD3.X R0, R0, UR19, RZ, P4, !PT ;  /* 0x0000001300007c10 */ /* 0x000fc6000a7fe4ff */
[----:B------:R-:W4:Y:S04]  /*111b0*/  LDL.LU R180, [R1+0x1ec] ;  /* 0x0001ec0001b47983 */ /* 0x000f280000300800 */
[----:B------:R0:W-:Y:S04]  /*111c0*/  STL [R1+0x1bc], R209 ;  /* 0x0001bcd101007387 */ /* 0x0001e80000100800 */
[----:B------:R-:W4:Y:S04]  /*111d0*/  LDL.LU R191, [R1+0x1c0] ;  /* 0x0001c00001bf7983 */ /* 0x000f280000300800 */
[----:B------:R-:W4:Y:S04]  /*111e0*/  LDL.LU R190, [R1+0x1f4] ;  /* 0x0001f40001be7983 */ /* 0x000f280000300800 */
[----:B------:R-:W4:Y:S04]  /*111f0*/  LDL.LU R210, [R1+0x1c8] ;  /* 0x0001c80001d27983 */ /* 0x000f280000300800 */
[----:B0-----:R-:W4:Y:S04]  /*11200*/  LDL.LU R209, [R1+0x1fc] ;  /* 0x0001fc0001d17983 */ /* 0x001f280000300800 */
[----:B------:R0:W-:Y:S01]  /*11210*/  STL [R1+0x190], R0 ;  /* 0x0001900001007387 */ /* 0x0001e20000100800 */
[----:B------:R-:W-:-:S03]  /*11220*/  IADD3 R208, P4, R208, UR13, RZ ;  /* 0x0000000dd0d07c10 */ /* 0x000fc6000ff9e0ff */
[----:B0-----:R-:W4:Y:S04]  /*11230*/  LDL.LU R0, [R1+0x554] ;  /* 0x0005540001007983 */ /* 0x001f280000300800 */
[----:B------:R-:W4:Y:S04]  /*11240*/  LDL.LU R186, [R1+0x204] ;  /* 0x0002040001ba7983 */ /* 0x000f280000300800 */
[----:B------:R-:W4:Y:S04]  /*11250*/  LDL.LU R192, [R1+0x1d8] ;  /* 0x0001d80001c07983 */ /* 0x000f280000300800 */
[----:B------:R0:W-:Y:S04]  /*11260*/  STL [R1+0x1c4], R208 ;  /* 0x0001c4d001007387 */ /* 0x0001e80000100800 */
[----:B0-----:R-:W4:Y:S01]  /*11270*/  LDL.LU R208, [R1+0x20c] ;  /* 0x00020c0001d07983 */ /* 0x001f220000300800 */
[----:B------:R-:W-:-:S03]  /*11280*/  IADD3.X R207, R207, UR19, RZ, P5, !PT ;  /* 0x00000013cfcf7c10 */ /* 0x000fc6000affe4ff */
[----:B------:R-:W4:Y:S04]  /*11290*/  LDL.LU R193, [R1+0x1e0] ;  /* 0x0001e00001c17983 */ /* 0x000f280000300800 */
[----:B------:R0:W-:Y:S04]  /*112a0*/  STL [R1+0x198], R207 ;  /* 0x000198cf01007387 */ /* 0x0001e80000100800 */
[----:B0-----:R-:W4:Y:S01]  /*112b0*/  LDL.LU R207, [R1+0x214] ;  /* 0x0002140001cf7983 */ /* 0x001f220000300800 */
[----:B------:R-:W-:-:S03]  /*112c0*/  IADD3 R197, P5, R197, UR13, RZ ;  /* 0x0000000dc5c57c10 */ /* 0x000fc6000ffbe0ff */
[----:B------:R-:W4:Y:S04]  /*112d0*/  LDL.LU R194, [R1+0x1e8] ;  /* 0x0001e80001c27983 */ /* 0x000f280000300800 */
[----:B------:R-:W4:Y:S04]  /*112e0*/  LDL.LU R185, [R1+0x21c] ;  /* 0x00021c0001b97983 */ /* 0x000f280000300800 */
[----:B------:R-:W-:Y:S01]  /*112f0*/  STL [R1+0x1cc], R197 ;  /* 0x0001ccc501007387 */ /* 0x000fe20000100800 */
[----:B------:R-:W-:-:S05]  /*11300*/  IADD3.X R174, R174, UR19, RZ, P6, !PT ;  /* 0x00000013aeae7c10 */ /* 0x000fca000b7fe4ff */
[----:B------:R0:W-:Y:S04]  /*11310*/  STL [R1+0x1a0], R174 ;  /* 0x0001a0ae01007387 */ /* 0x0001e80000100800 */
[----:B0-----:R-:W4:Y:S01]  /*11320*/  LDL.LU R174, [R1+0x224] ;  /* 0x0002240001ae7983 */ /* 0x001f220000300800 */
[----:B------:R-:W-:-:S03]  /*11330*/  IADD3 R175, P6, R175, UR13, RZ ;  /* 0x0000000dafaf7c10 */ /* 0x000fc6000ffde0ff */
[----:B------:R-:W4:Y:S04]  /*11340*/  LDL.LU R196, [R1+0x1f8] ;  /* 0x0001f80001c47983 */ /* 0x000f280000300800 */
[----:B------:R0:W-:Y:S04]  /*11350*/  STL [R1+0x1d4], R175 ;  /* 0x0001d4af01007387 */ /* 0x0001e80000100800 */
[----:B0-----:R-:W4:Y:S04]  /*11360*/  LDL.LU R175, [R1+0x22c] ;  /* 0x00022c0001af7983 */ /* 0x001f280000300800 */
[----:B------:R-:W4:Y:S04]  /*11370*/  LDL.LU R213, [R1+0x200] ;  /* 0x0002000001d57983 */ /* 0x000f280000300800 */
[----:B------:R-:W4:Y:S01]  /*11380*/  LDL.LU R211, [R1+0x234] ;  /* 0x0002340001d37983 */ /* 0x000f220000300800 */
[----:B--2---:R-:W-:-:S05]  /*11390*/  IADD3.X R212, R212, UR19, RZ, P1, !PT ;  /* 0x00000013d4d47c10 */ /* 0x004fca0008ffe4ff */
[----:B------:R0:W-:Y:S04]  /*113a0*/  STL [R1+0x1a8], R212 ;  /* 0x0001a8d401007387 */ /* 0x0001e80000100800 */
[----:B0-----:R-:W2:Y:S01]  /*113b0*/  LDL.LU R212, [R1+0x208] ;  /* 0x0002080001d47983 */ /* 0x001ea20000300800 */
[----:B------:R-:W-:-:S03]  /*113c0*/  IADD3.X R238, R238, UR19, RZ, P2, !PT ;  /* 0x00000013eeee7c10 */ /* 0x000fc600097fe4ff */
[----:B------:R-:W2:Y:S01]  /*113d0*/  LDL.LU R197, [R1+0x23c] ;  /* 0x00023c0001c57983 */ /* 0x000ea20000300800 */
[----:B---3--:R-:W-:-:S03]  /*113e0*/  IADD3 R195, P1, R195, UR13, RZ ;  /* 0x0000000dc3c37c10 */ /* 0x008fc6000ff3e0ff */
[----:B------:R0:W-:Y:S04]  /*113f0*/  STL [R1+0x1b0], R238 ;  /* 0x0001b0ee01007387 */ /* 0x0001e80000100800 */
[----:B------:R1:W-:Y:S01]  /*11400*/  STL [R1+0x1dc], R195 ;  /* 0x0001dcc301007387 */ /* 0x0003e20000100800 */
[----:B----4-:R-:W-:-:S03]  /*11410*/  IADD3 R178, P2, R178, UR13, RZ ;  /* 0x0000000db2b27c10 */ /* 0x010fc6000ff5e0ff */
[----:B0-----:R-:W3:Y:S04]  /*11420*/  LDL.LU R238, [R1+0x550] ;  /* 0x0005500001ee7983 */ /* 0x001ee80000300800 */
[----:B-1----:R-:W4:Y:S01]  /*11430*/  LDL.LU R195, [R1+0x244] ;  /* 0x0002440001c37983 */ /* 0x002f220000300800 */
[----:B------:R-:W-:-:S03]  /*11440*/  IADD3.X R181, R181, UR19, RZ, P3, !PT ;  /* 0x00000013b5b57c10 */ /* 0x000fc60009ffe4ff */
[----:B------:R-:W-:Y:S01]  /*11450*/  STL [R1+0x1e4], R178 ;  /* 0x0001e4b201007387 */ /* 0x000fe20000100800 */
[----:B------:R-:W-:-:S03]  /*11460*/  IADD3 R180, P3, R180, UR13, RZ ;  /* 0x0000000db4b47c10 */ /* 0x000fc6000ff7e0ff */
[----:B------:R-:W-:Y:S01]  /*11470*/  STL [R1+0x1b8], R181 ;  /* 0x0001b8b501007387 */ /* 0x000fe20000100800 */
[----:B------:R-:W-:Y:S02]  /*11480*/  IADD3.X R2, R2, UR19, RZ, P6, !PT ;  /* 0x0000001302027c10 */ /* 0x000fe4000b7fe4ff */
[----:B------:R-:W-:Y:S01]  /*11490*/  IADD3.X R191, R191, UR19, RZ, P4, !PT ;  /* 0x00000013bfbf7c10 */ /* 0x000fe2000a7fe4ff */
[----:B------:R-:W-:Y:S01]  /*114a0*/  STL [R1+0x1ec], R180 ;  /* 0x0001ecb401007387 */ /* 0x000fe20000100800 */
[----:B------:R-:W-:Y:S02]  /*114b0*/  IADD3 R190, P4, R190, UR13, RZ ;  /* 0x0000000dbebe7c10 */ /* 0x000fe4000ff9e0ff */
[----:B------:R-:W-:Y:S02]  /*114c0*/  IADD3.X R210, R210, UR19, RZ, P5, !PT ;  /* 0x00000013d2d27c10 */ /* 0x000fe4000affe4ff */
[----:B------:R-:W-:Y:S01]  /*114d0*/  IADD3 R209, P5, R209, UR13, RZ ;  /* 0x0000000dd1d17c10 */ /* 0x000fe2000ffbe0ff */
[----:B------:R-:W-:Y:S04]  /*114e0*/  STL [R1+0x1c0], R191 ;  /* 0x0001c0bf01007387 */ /* 0x000fe80000100800 */
[----:B------:R0:W-:Y:S04]  /*114f0*/  STL [R1+0x1fc], R209 ;  /* 0x0001fcd101007387 */ /* 0x0001e80000100800 */
[----:B------:R-:W-:Y:S04]  /*11500*/  STL [R1+0x1f4], R190 ;  /* 0x0001f4be01007387 */ /* 0x000fe80000100800 */
[----:B0-----:R-:W4:Y:S01]  /*11510*/  LDL.LU R209, [R1+0x218] ;  /* 0x0002180001d17983 */ /* 0x001f220000300800 */
[----:B------:R-:W-:-:S03]  /*11520*/  IADD3 R186, P6, R186, UR13, RZ ;  /* 0x0000000dbaba7c10 */ /* 0x000fc6000ffde0ff */
[----:B------:R-:W-:Y:S01]  /*11530*/  STL [R1+0x1c8], R210 ;  /* 0x0001c8d201007387 */ /* 0x000fe20000100800 */
[----:B------:R-:W-:-:S03]  /*11540*/  IADD3.X R192, R192, UR19, RZ, P1, !PT ;  /* 0x00000013c0c07c10 */ /* 0x000fc60008ffe4ff */
[----:B------:R0:W-:Y:S01]  /*11550*/  STL [R1+0x1d0], R2 ;  /* 0x0001d00201007387 */ /* 0x0001e20000100800 */
[----:B------:R-:W-:-:S03]  /*11560*/  IADD3.X R0, R0, UR19, RZ, P4, !PT ;  /* 0x0000001300007c10 */ /* 0x000fc6000a7fe4ff */
[----:B0-----:R-:W4:Y:S01]  /*11570*/  LDL.LU R2, [R1+0x54c] ;  /* 0x00054c0001027983 */ /* 0x001f220000300800 */
[----:B------:R-:W-:Y:S02]  /*11580*/  IADD3 R208, P1, R208, UR13, RZ ;  /* 0x0000000dd0d07c10 */ /* 0x000fe4000ff3e0ff */
[----:B------:R-:W-:-:S03]  /*11590*/  IADD3.X R193, R193, UR19, RZ, P2, !PT ;  /* 0x00000013c1c17c10 */ /* 0x000fc600097fe4ff */
[----:B------:R0:W-:Y:S04]  /*115a0*/  STL [R1+0x20c], R208 ;  /* 0x00020cd001007387 */ /* 0x0001e80000100800 */
[----:B------:R-:W-:Y:S04]  /*115b0*/  STL [R1+0x204], R186 ;  /* 0x000204ba01007387 */ /* 0x000fe80000100800 */
[----:B0-----:R-:W4:Y:S01]  /*115c0*/  LDL.LU R208, [R1+0x24c] ;  /* 0x00024c0001d07983 */ /* 0x001f220000300800 */
[----:B------:R-:W-:-:S03]  /*115d0*/  IADD3 R207, P2, R207, UR13, RZ ;  /* 0x0000000dcfcf7c10 */ /* 0x000fc6000ff5e0ff */
[----:B------:R-:W-:Y:S01]  /*115e0*/  STL [R1+0x1d8], R192 ;  /* 0x0001d8c001007387 */ /* 0x000fe20000100800 */
[----:B------:R-:W-:-:S03]  /*115f0*/  IADD3.X R194, R194, UR19, RZ, P3, !PT ;  /* 0x00000013c2c27c10 */ /* 0x000fc60009ffe4ff */
[----:B------:R0:W-:Y:S01]  /*11600*/  STL [R1+0x214], R207 ;  /* 0x000214cf01007387 */ /* 0x0001e20000100800 */
[----:B------:R-:W-:-:S03]  /*11610*/  IADD3 R185, P3, R185, UR13, RZ ;  /* 0x0000000db9b97c10 */ /* 0x000fc6000ff7e0ff */
[----:B0-----:R-:W4:Y:S04]  /*11620*/  LDL.LU R207, [R1+0x220] ;  /* 0x0002200001cf7983 */ /* 0x001f280000300800 */
[----:B------:R-:W-:Y:S04]  /*11630*/  STL [R1+0x1e0], R193 ;  /* 0x0001e0c101007387 */ /* 0x000fe80000100800 */
[----:B------:R0:W-:Y:S04]  /*11640*/  STL [R1+0x1f0], R0 ;  /* 0x0001f00001007387 */ /* 0x0001e80000100800 */
[----:B------:R-:W-:Y:S04]  /*11650*/  STL [R1+0x1e8], R194 ;  /* 0x0001e8c201007387 */ /* 0x000fe80000100800 */
[----:B0-----:R-:W4:Y:S01]  /*11660*/  LDL.LU R0, [R1+0x548] ;  /* 0x0005480001007983 */ /* 0x001f220000300800 */
[----:B------:R-:W-:-:S03]  /*11670*/  IADD3 R174, P4, R174, UR13, RZ ;  /* 0x0000000daeae7c10 */ /* 0x000fc6000ff9e0ff */
[----:B------:R-:W-:Y:S01]  /*11680*/  STL [R1+0x21c], R185 ;  /* 0x00021cb901007387 */ /* 0x000fe20000100800 */
[----:B------:R-:W-:-:S03]  /*11690*/  IADD3.X R196, R196, UR19, RZ, P5, !PT ;  /* 0x00000013c4c47c10 */ /* 0x000fc6000affe4ff */
[----:B------:R0:W-:Y:S04]  /*116a0*/  STL [R1+0x224], R174 ;  /* 0x000224ae01007387 */ /* 0x0001e80000100800 */
[----:B0-----:R-:W4:Y:S01]  /*116b0*/  LDL.LU R174, [R1+0x254] ;  /* 0x0002540001ae7983 */ /* 0x001f220000300800 */
[----:B------:R-:W-:Y:S02]  /*116c0*/  IADD3 R175, P5, R175, UR13, RZ ;  /* 0x0000000dafaf7c10 */ /* 0x000fe4000ffbe0ff */
[----:B------:R-:W-:-:S03]  /*116d0*/  IADD3.X R213, R213, UR19, RZ, P6, !PT ;  /* 0x00000013d5d57c10 */ /* 0x000fc6000b7fe4ff */
[----:B------:R0:W-:Y:S04]  /*116e0*/  STL [R1+0x22c], R175 ;  /* 0x00022caf01007387 */ /* 0x0001e80000100800 */
[----:B0-----:R-:W4:Y:S04]  /*116f0*/  LDL.LU R175, [R1+0x228] ;  /* 0x0002280001af7983 */ /* 0x001f280000300800 */
[----:B------:R-:W-:Y:S01]  /*11700*/  STL [R1+0x1f8], R196 ;  /* 0x0001f8c401007387 */ /* 0x000fe20000100800 */
[----:B--2---:R-:W-:-:S05]  /*11710*/  IADD3.X R212, R212, UR19, RZ, P1, !PT ;  /* 0x00000013d4d47c10 */ /* 0x004fca0008ffe4ff */
[----:B------:R0:W-:Y:S04]  /*11720*/  STL [R1+0x208], R212 ;  /* 0x000208d401007387 */ /* 0x0001e80000100800 */
[----:B------:R-:W-:Y:S04]  /*11730*/  STL [R1+0x200], R213 ;  /* 0x000200d501007387 */ /* 0x000fe80000100800 */
[----:B0-----:R-:W2:Y:S01]  /*11740*/  LDL.LU R212, [R1+0x25c] ;  /* 0x00025c0001d47983 */ /* 0x001ea20000300800 */
[----:B------:R-:W-:Y:S02]  /*11750*/  IADD3 R211, P6, R211, UR13, RZ ;  /* 0x0000000dd3d37c10 */ /* 0x000fe4000ffde0ff */
[----:B------:R-:W-:-:S02]  /*11760*/  IADD3 R197, P1, R197, UR13, RZ ;  /* 0x0000000dc5c57c10 */ /* 0x000fc4000ff3e0ff */
[----:B---3--:R-:W-:Y:S01]  /*11770*/  IADD3.X R238, R238, UR19, RZ, P2, !PT ;  /* 0x00000013eeee7c10 */ /* 0x008fe200097fe4ff */
[----:B------:R-:W-:Y:S01]  /*11780*/  STL [R1+0x234], R211 ;  /* 0x000234d301007387 */ /* 0x000fe20000100800 */
[----:B----4-:R-:W-:-:S03]  /*11790*/  IADD3 R195, P2, R195, UR13, RZ ;  /* 0x0000000dc3c37c10 */ /* 0x010fc6000ff5e0ff */
[----:B------:R0:W-:Y:S04]  /*117a0*/  STL [R1+0x210], R238 ;  /* 0x000210ee01007387 */ /* 0x0001e80000100800 */
[----:B------:R1:W-:Y:S04]  /*117b0*/  STS.U8 [R173+UR12+0x1b80], R176 ;  /* 0x001b80b0ad007988 */ /* 0x0003e8000800000c */
[----:B------:R3:W-:Y:S04]  /*117c0*/  STS.U8 [R173+UR12+0x1980], R179 ;  /* 0x001980b3ad007988 */ /* 0x0007e8000800000c */
[----:B0-----:R-:W4:Y:S04]  /*117d0*/  LDL.LU R238, [R1+0x544] ;  /* 0x0005440001ee7983 */ /* 0x001f280000300800 */
[----:B------:R0:W-:Y:S04]  /*117e0*/  STL [R1+0x23c], R197 ;  /* 0x00023cc501007387 */ /* 0x0001e80000100800 */
[----:B-1----:R-:W4:Y:S04]  /*117f0*/  LDL.LU R176, [R1+0x264] ;  /* 0x0002640001b07983 */ /* 0x002f280000300800 */
[----:B---3--:R-:W3:Y:S04]  /*11800*/  LDL.LU R179, [R1+0x238] ;  /* 0x0002380001b37983 */ /* 0x008ee80000300800 */
[----:B------:R-:W3:Y:S04]  /*11810*/  LDL.LU R178, [R1+0x26c] ;  /* 0x00026c0001b27983 */ /* 0x000ee80000300800 */
[----:B------:R1:W-:Y:S04]  /*11820*/  STL [R1+0x244], R195 ;  /* 0x000244c301007387 */ /* 0x0003e80000100800 */
[----:B------:R-:W3:Y:S04]  /*11830*/  LDL.LU R181, [R1+0x240] ;  /* 0x0002400001b57983 */ /* 0x000ee80000300800 */
[----:B------:R-:W3:Y:S01]  /*11840*/  LDL.LU R180, [R1+0x274] ;  /* 0x0002740001b47983 */ /* 0x000ee20000300800 */
[----:B------:R-:W-:-:S03]  /*11850*/  IADD3.X R209, R209, UR19, RZ, P3, !PT ;  /* 0x00000013d1d17c10 */ /* 0x000fc60009ffe4ff */
[----:B------:R-:W3:Y:S04]  /*11860*/  LDL.LU R191, [R1+0x248] ;  /* 0x0002480001bf7983 */ /* 0x000ee80000300800 */
[----:B------:R-:W3:Y:S04]  /*11870*/  LDL.LU R190, [R1+0x27c] ;  /* 0x00027c0001be7983 */ /* 0x000ee80000300800 */
[----:B------:R-:W3:Y:S04]  /*11880*/  LDL.LU R210, [R1+0x284] ;  /* 0x0002840001d27983 */ /* 0x000ee80000300800 */
[----:B------:R-:W3:Y:S04]  /*11890*/  LDL.LU R186, [R1+0x258] ;  /* 0x0002580001ba7983 */ /* 0x000ee80000300800 */
[----:B------:R-:W3:Y:S04]  /*118a0*/  LDL.LU R192, [R1+0x28c] ;  /* 0x00028c0001c07983 */ /* 0x000ee80000300800 */
[----:B------:R1:W-:Y:S04]  /*118b0*/  STL [R1+0x218], R209 ;  /* 0x000218d101007387 */ /* 0x0003e80000100800 */
[----:B------:R-:W3:Y:S04]  /*118c0*/  LDL.LU R193, [R1+0x260] ;  /* 0x0002600001c17983 */ /* 0x000ee80000300800 */
[----:B------:R-:W3:Y:S04]  /*118d0*/  LDL.LU R194, [R1+0x268] ;  /* 0x0002680001c27983 */ /* 0x000ee80000300800 */
[----:B------:R-:W3:Y:S01]  /*118e0*/  LDL.LU R185, [R1+0x29c] ;  /* 0x00029c0001b97983 */ /* 0x000ee20000300800 */
[----:B------:R-:W-:-:S05]  /*118f0*/  IADD3 R208, P3, R208, UR13, RZ ;  /* 0x0000000dd0d07c10 */ /* 0x000fca000ff7e0ff */
[----:B------:R1:W-:Y:S04]  /*11900*/  STL [R1+0x24c], R208 ;  /* 0x00024cd001007387 */ /* 0x0003e80000100800 */
[----:B------:R-:W3:Y:S04]  /*11910*/  LDL.LU R196, [R1+0x2a4] ;  /* 0x0002a40001c47983 */ /* 0x000ee80000300800 */
[----:B------:R-:W3:Y:S04]  /*11920*/  LDL.LU R213, [R1+0x278] ;  /* 0x0002780001d57983 */ /* 0x000ee80000300800 */
[----:B------:R-:W3:Y:S01]  /*11930*/  LDL.LU R211, [R1+0x2ac] ;  /* 0x0002ac0001d37983 */ /* 0x000ee20000300800 */
[----:B------:R-:W-:-:S05]  /*11940*/  IADD3.X R207, R207, UR19, RZ, P4, !PT ;  /* 0x00000013cfcf7c10 */ /* 0x000fca000a7fe4ff */
[----:B------:R1:W-:Y:S04]  /*11950*/  STL [R1+0x220], R207 ;  /* 0x000220cf01007387 */ /* 0x0003e80000100800 */
[----:B0-----:R-:W3:Y:S04]  /*11960*/  LDL.LU R197, [R1+0x280] ;  /* 0x0002800001c57983 */ /* 0x001ee80000300800 */
[----:B-1----:R-:W3:Y:S04]  /*11970*/  LDL.LU R195, [R1+0x288] ;  /* 0x0002880001c37983 */ /* 0x002ee80000300800 */
[----:B------:R-:W3:Y:S01]  /*11980*/  LDL.LU R209, [R1+0x2bc] ;  /* 0x0002bc0001d17983 */ /* 0x000ee20000300800 */
[----:B------:R-:W-:-:S02]  /*11990*/  IADD3.X R2, R2, UR19, RZ, P6, !PT ;  /* 0x0000001302027c10 */ /* 0x000fc4000b7fe4ff */
[----:B------:R-:W-:-:S05]  /*119a0*/  IADD3 R174, P4, R174, UR13, RZ ;  /* 0x0000000daeae7c10 */ /* 0x000fca000ff9e0ff */
[----:B------:R0:W-:Y:S04]  /*119b0*/  STL [R1+0x254], R174 ;  /* 0x000254ae01007387 */ /* 0x0001e80000100800 */
[----:B------:R-:W3:Y:S04]  /*119c0*/  LDL.LU R208, [R1+0x2c4] ;  /* 0x0002c40001d07983 */ /* 0x000ee80000300800 */
[----:B------:R-:W3:Y:S04]  /*119d0*/  LDL.LU R207, [R1+0x298] ;  /* 0x0002980001cf7983 */ /* 0x000ee80000300800 */
[----:B0-----:R-:W3:Y:S01]  /*119e0*/  LDL.LU R174, [R1+0x2cc] ;  /* 0x0002cc0001ae7983 */ /* 0x001ee20000300800 */
[----:B------:R-:W-:-:S05]  /*119f0*/  IADD3.X R175, R175, UR19, RZ, P5, !PT ;  /* 0x00000013afaf7c10 */ /* 0x000fca000affe4ff */
[----:B------:R0:W-:Y:S04]  /*11a00*/  STL [R1+0x228], R175 ;  /* 0x000228af01007387 */ /* 0x0001e80000100800 */
[----:B0-----:R-:W3:Y:S01]  /*11a10*/  LDL.LU R175, [R1+0x2a8] ;  /* 0x0002a80001af7983 */ /* 0x001ee20000300800 */
[----:B--2---:R-:W-:-:S05]  /*11a20*/  IADD3 R212, P5, R212, UR13, RZ ;  /* 0x0000000dd4d47c10 */ /* 0x004fca000ffbe0ff */
[----:B------:R0:W-:Y:S04]  /*11a30*/  STL [R1+0x25c], R212 ;  /* 0x00025cd401007387 */ /* 0x0001e80000100800 */
[----:B0-----:R-:W2:Y:S04]  /*11a40*/  LDL.LU R212, [R1+0x2b0] ;  /* 0x0002b00001d47983 */ /* 0x001ea80000300800 */
[----:B------:R0:W-:Y:S04]  /*11a50*/  STL [R1+0x230], R2 ;  /* 0x0002300201007387 */ /* 0x0001e80000100800 */
[----:B0-----:R-:W2:Y:S01]  /*11a60*/  LDL.LU R2, [R1+0x540] ;  /* 0x0005400001027983 */ /* 0x001ea20000300800 */
[----:B----4-:R-:W-:-:S02]  /*11a70*/  IADD3 R176, P6, R176, UR13, RZ ;  /* 0x0000000db0b07c10 */ /* 0x010fc4000ffde0ff */
[----:B---3--:R-:W-:-:S03]  /*11a80*/  IADD3.X R179, R179, UR19, RZ, P1, !PT ;  /* 0x00000013b3b37c10 */ /* 0x008fc60008ffe4ff */
[----:B------:R-:W-:Y:S01]  /*11a90*/  STL [R1+0x264], R176 ;  /* 0x000264b001007387 */ /* 0x000fe20000100800 */
[----:B------:R-:W-:-:S03]  /*11aa0*/  IADD3 R178, P1, R178, UR13, RZ ;  /* 0x0000000db2b27c10 */ /* 0x000fc6000ff3e0ff */
[----:B------:R-:W-:Y:S01]  /*11ab0*/  STL [R1+0x238], R179 ;  /* 0x000238b301007387 */ /* 0x000fe20000100800 */
[----:B------:R-:W-:Y:S02]  /*11ac0*/  IADD3.X R0, R0, UR19, RZ, P4, !PT ;  /* 0x0000001300007c10 */ /* 0x000fe4000a7fe4ff */
[----:B------:R-:W-:Y:S01]  /*11ad0*/  IADD3.X R181, R181, UR19, RZ, P2, !PT ;  /* 0x00000013b5b57c10 */ /* 0x000fe200097fe4ff */
[----:B------:R-:W-:Y:S01]  /*11ae0*/  STL [R1+0x26c], R178 ;  /* 0x00026cb201007387 */ /* 0x000fe20000100800 */
[----:B------:R-:W-:-:S03]  /*11af0*/  IADD3 R180, P2, R180, UR13, RZ ;  /* 0x0000000db4b47c10 */ /* 0x000fc6000ff5e0ff */
[----:B------:R-:W-:Y:S01]  /*11b00*/  STL [R1+0x240], R181 ;  /* 0x000240b501007387 */ /* 0x000fe20000100800 */
[----:B------:R-:W-:-:S03]  /*11b10*/  IADD3.X R191, R191, UR19, RZ, P3, !PT ;  /* 0x00000013bfbf7c10 */ /* 0x000fc60009ffe4ff */
[----:B------:R-:W-:Y:S01]  /*11b20*/  STL [R1+0x274], R180 ;  /* 0x000274b401007387 */ /* 0x000fe20000100800 */
[----:B------:R-:W-:-:S03]  /*11b30*/  IADD3 R190, P3, R190, UR13, RZ ;  /* 0x0000000dbebe7c10 */ /* 0x000fc6000ff7e0ff */
[----:B------:R0:W-:Y:S01]  /*11b40*/  STL [R1+0x250], R0 ;  /* 0x0002500001007387 */ /* 0x0001e20000100800 */
[----:B------:R-:W-:-:S03]  /*11b50*/  IADD3 R210, P4, R210, UR13, RZ ;  /* 0x0000000dd2d27c10 */ /* 0x000fc6000ff9e0ff */
[----:B------:R-:W-:Y:S01]  /*11b60*/  STL [R1+0x248], R191 ;  /* 0x000248bf01007387 */ /* 0x000fe20000100800 */
[----:B------:R-:W-:-:S03]  /*11b70*/  IADD3.X R186, R186, UR19, RZ, P5, !PT ;  /* 0x00000013baba7c10 */ /* 0x000fc6000affe4ff */
[----:B0-----:R-:W3:Y:S01]  /*11b80*/  LDL.LU R0, [R1+0x53c] ;  /* 0x00053c0001007983 */ /* 0x001ee20000300800 */
[----:B------:R-:W-:-:S03]  /*11b90*/  IADD3 R192, P5, R192, UR13, RZ ;  /* 0x0000000dc0c07c10 */ /* 0x000fc6000ffbe0ff */
[----:B------:R-:W-:Y:S01]  /*11ba0*/  STL [R1+0x27c], R190 ;  /* 0x00027cbe01007387 */ /* 0x000fe20000100800 */
[----:B------:R-:W-:-:S03]  /*11bb0*/  IADD3.X R193, R193, UR19, RZ, P6, !PT ;  /* 0x00000013c1c17c10 */ /* 0x000fc6000b7fe4ff */
[----:B------:R-:W-:Y:S04]  /*11bc0*/  STL [R1+0x284], R210 ;  /* 0x000284d201007387 */ /* 0x000fe80000100800 */
[----:B------:R-:W-:Y:S01]  /*11bd0*/  STL [R1+0x258], R186 ;  /* 0x000258ba01007387 */ /* 0x000fe20000100800 */
[----:B--2---:R-:W-:-:S05]  /*11be0*/  IADD3 R2, P6, R2, UR13, RZ ;  /* 0x0000000d02027c10 */ /* 0x004fca000ffde0ff */
[----:B------:R0:W-:Y:S04]  /*11bf0*/  STL [R1+0x294], R2 ;  /* 0x0002940201007387 */ /* 0x0001e80000100800 */
[----:B------:R-:W-:Y:S04]  /*11c00*/  STL [R1+0x28c], R192 ;  /* 0x00028cc001007387 */ /* 0x000fe80000100800 */
[----:B0-----:R-:W2:Y:S01]  /*11c10*/  LDL.LU R2, [R1+0x538] ;  /* 0x0005380001027983 */ /* 0x001ea20000300800 */
[----:B------:R-:W-:Y:S02]  /*11c20*/  IADD3.X R238, R238, UR19, RZ, P2, !PT ;  /* 0x00000013eeee7c10 */ /* 0x000fe400097fe4ff */
[----:B------:R-:W-:Y:S01]  /*11c30*/  IADD3.X R194, R194, UR19, RZ, P1, !PT ;  /* 0x00000013c2c27c10 */ /* 0x000fe20008ffe4ff */
[----:B------:R-:W-:Y:S01]  /*11c40*/  STL [R1+0x260], R193 ;  /* 0x000260c101007387 */ /* 0x000fe20000100800 */
[----:B------:R-:W-:-:S02]  /*11c50*/  IADD3 R185, P1, R185, UR13, RZ ;  /* 0x0000000db9b97c10 */ /* 0x000fc4000ff3e0ff */
[----:B------:R-:W-:Y:S01]  /*11c60*/  IADD3 R196, P2, R196, UR13, RZ ;  /* 0x0000000dc4c47c10 */ /* 0x000fe2000ff5e0ff */
[----:B------:R0:W-:Y:S01]  /*11c70*/  STL [R1+0x270], R238 ;  /* 0x000270ee01007387 */ /* 0x0001e20000100800 */
[----:B------:R-:W-:Y:S02]  /*11c80*/  IADD3.X R213, R213, UR19, RZ, P3, !PT ;  /* 0x00000013d5d57c10 */ /* 0x000fe40009ffe4ff */
[----:B------:R-:W-:Y:S01]  /*11c90*/  IADD3.X R197, R197, UR19, RZ, P4, !PT ;  /* 0x00000013c5c57c10 */ /* 0x000fe2000a7fe4ff */
[----:B------:R-:W-:Y:S01]  /*11ca0*/  STL [R1+0x268], R194 ;  /* 0x000268c201007387 */ /* 0x000fe20000100800 */
[----:B------:R-:W-:-:S03]  /*11cb0*/  IADD3 R211, P3, R211, UR13, RZ ;  /* 0x0000000dd3d37c10 */ /* 0x000fc6000ff7e0ff */
[----:B0-----:R-:W4:Y:S04]  /*11cc0*/  LDL.LU R238, [R1+0x534] ;  /* 0x0005340001ee7983 */ /* 0x001f280000300800 */
[----:B------:R-:W-:Y:S04]  /*11cd0*/  STL [R1+0x29c], R185 ;  /* 0x00029cb901007387 */ /* 0x000fe80000100800 */
[----:B------:R-:W-:Y:S04]  /*11ce0*/  STL [R1+0x2a4], R196 ;  /* 0x0002a4c401007387 */ /* 0x000fe80000100800 */
[----:B------:R-:W-:Y:S01]  /*11cf0*/  STL [R1+0x278], R213 ;  /* 0x000278d501007387 */ /* 0x000fe20000100800 */
[----:B--2---:R-:W-:-:S05]  /*11d00*/  IADD3 R2, P4, R2, UR13, RZ ;  /* 0x0000000d02027c10 */ /* 0x004fca000ff9e0ff */
[----:B------:R0:W-:Y:S04]  /*11d10*/  STL [R1+0x2b4], R2 ;  /* 0x0002b40201007387 */ /* 0x0001e80000100800 */
[----:B------:R-:W-:Y:S04]  /*11d20*/  STL [R1+0x2ac], R211 ;  /* 0x0002acd301007387 */ /* 0x000fe80000100800 */
[----:B0-----:R-:W2:Y:S01]  /*11d30*/  LDL.LU R2, [R1+0x530] ;  /* 0x0005300001027983 */ /* 0x001ea20000300800 */
[----:B---3--:R-:W-:Y:S02]  /*11d40*/  IADD3.X R0, R0, UR19, RZ, P6, !PT ;  /* 0x0000001300007c10 */ /* 0x008fe4000b7fe4ff */
[----:B------:R-:W-:Y:S01]  /*11d50*/  IADD3.X R195, R195, UR19, RZ, P5, !PT ;  /* 0x00000013c3c37c10 */ /* 0x000fe2000affe4ff */
[----:B------:R-:W-:Y:S01]  /*11d60*/  STL [R1+0x280], R197 ;  /* 0x000280c501007387 */ /* 0x000fe20000100800 */
[----:B------:R-:W-:-:S02]  /*11d70*/  IADD3 R209, P5, R209, UR13, RZ ;  /* 0x0000000dd1d17c10 */ /* 0x000fc4000ffbe0ff */
[----:B------:R-:W-:Y:S01]  /*11d80*/  IADD3 R208, P6, R208, UR13, RZ ;  /* 0x0000000dd0d07c10 */ /* 0x000fe2000ffde0ff */
[----:B------:R0:W-:Y:S01]  /*11d90*/  STL [R1+0x290], R0 ;  /* 0x0002900001007387 */ /* 0x0001e20000100800 */
[----:B------:R-:W-:-:S03]  /*11da0*/  IADD3.X R207, R207, UR19, RZ, P1, !PT ;  /* 0x00000013cfcf7c10 */ /* 0x000fc60008ffe4ff */
[----:B------:R-:W-:Y:S04]  /*11db0*/  STL [R1+0x288], R195 ;  /* 0x000288c301007387 */ /* 0x000fe80000100800 */
[----:B0-----:R-:W3:Y:S04]  /*11dc0*/  LDL.LU R0, [R1+0x52c] ;  /* 0x00052c0001007983 */ /* 0x001ee80000300800 */
[----:B------:R-:W-:Y:S04]  /*11dd0*/  STL [R1+0x2bc], R209 ;  /* 0x0002bcd101007387 */ /* 0x000fe80000100800 */
[----:B------:R-:W-:Y:S04]  /*11de0*/  STL [R1+0x2c4], R208 ;  /* 0x0002c4d001007387 */ /* 0x000fe80000100800 */
[----:B------:R-:W-:Y:S04]  /*11df0*/  STS.U8 [R173+UR12+0x1d80], R177 ;  /* 0x001d80b1ad007988 */ /* 0x000fe8000800000c */
        /* <DEDUP_REMOVED lines=14> */
[----:B------:R-:W-:Y:S01]  /*11ee0*/  STS.U8 [R173+UR12+0x3b80], R206 ;  /* 0x003b80cead007988 */ /* 0x000fe2000800000c */
[----:B--2---:R-:W-:-:S05]  /*11ef0*/  IADD3.X R2, R2, UR19, RZ, P2, !PT ;  /* 0x0000001302027c10 */ /* 0x004fca00097fe4ff */
[----:B------:R0:W-:Y:S04]  /*11f00*/  STL [R1+0x2a0], R2 ;  /* 0x0002a00201007387 */ /* 0x0001e80000100800 */
[----:B------:R-:W-:Y:S04]  /*11f10*/  STL [R1+0x298], R207 ;  /* 0x000298cf01007387 */ /* 0x000fe80000100800 */
[----:B0-----:R-:W2:Y:S04]  /*11f20*/  LDL.LU R2, [R1+0x528] ;  /* 0x0005280001027983 */ /* 0x001ea80000300800 */
[----:B------:R0:W-:Y:S01]  /*11f30*/  STS.U8 [R173+UR12+0x3d80], R172 ;  /* 0x003d80acad007988 */ /* 0x0001e2000800000c */
[----:B------:R1:W-:Y:S06]  /*11f40*/  MEMBAR.ALL.CTA ;  /* 0x0000000000007992 */ /* 0x0003ec0000008000 */
[----:B-1----:R-:W1:Y:S01]  /*11f50*/  FENCE.VIEW.ASYNC.S ;  /* 0x00000000000073c6 */ /* 0x002e620000000000 */
[----:B------:R-:W-:Y:S01]  /*11f60*/  UMOV UR20, UR6 ;  /* 0x0000000600147c82 */ /* 0x000fe20008000000 */
[----:B------:R-:W-:Y:S01]  /*11f70*/  UMOV UR21, 0x80000020 ;  /* 0x8000002000157882 */ /* 0x000fe20000000000 */
[----:B------:R-:W-:Y:S01]  /*11f80*/  UMOV UR22, UR4 ;  /* 0x0000000400167c82 */ /* 0x000fe20008000000 */
[----:B------:R-:W-:Y:S01]  /*11f90*/  UMOV UR23, 0x80000020 ;  /* 0x8000002000177882 */ /* 0x000fe20000000000 */
[----:B------:R-:W-:Y:S01]  /*11fa0*/  IADD3 R174, P1, R174, UR13, RZ ;  /* 0x0000000daeae7c10 */ /* 0x000fe2000ff3e0ff */
[----:B0-----:R-:W0:Y:S08]  /*11fb0*/  LDC R172, c[0x0][0x238] ;  /* 0x00008e00ffac7b82 */ /* 0x001e300000000800 */
[----:B-1----:R-:W-:Y:S06]  /*11fc0*/  BAR.SYNC.DEFER_BLOCKING 0x0 ;  /* 0x0000000000007b1d */ /* 0x002fec0000010000 */
[----:B------:R-:W-:-:S06]  /*11fd0*/  WARPGROUP.ARRIVE ;  /* 0x00000000000079c5 */ /* 0x000fcc0000000000 */
[----:B------:R-:W-:Y:S01]  /*11fe0*/  QGMMA.64x256x32.F32.E4M3.E4M3 R24, gdesc[UR20], R24 ;  /* 0x03e00000141879f3 */ /* 0x000fe20008700818 */
[----:B------:R-:W-:Y:S02]  /*11ff0*/  IADD3.X R175, R175, UR19, RZ, P3, !PT ;  /* 0x00000013afaf7c10 */ /* 0x000fe40009ffe4ff */
[----:B---3--:R-:W-:Y:S02]  /*12000*/  IADD3.X R0, R0, UR19, RZ, P6, !PT ;  /* 0x0000001300007c10 */ /* 0x008fe4000b7fe4ff */
[----:B------:R-:W-:Y:S01]  /*12010*/  IADD3.X R212, R212, UR19, RZ, P4, !PT ;  /* 0x00000013d4d47c10 */ /* 0x000fe2000a7fe4ff */
[----:B------:R-:W-:Y:S01]  /*12020*/  STL [R1+0x2cc], R174 ;  /* 0x0002ccae01007387 */ /* 0x000fe20000100800 */
[----:B----4-:R-:W-:-:S03]  /*12030*/  IADD3.X R238, R238, UR19, RZ, P5, !PT ;  /* 0x00000013eeee7c10 */ /* 0x010fc6000affe4ff */
[----:B------:R-:W-:Y:S04]  /*12040*/  STL [R1+0x2a8], R175 ;  /* 0x0002a8af01007387 */ /* 0x000fe80000100800 */
[----:B------:R-:W-:Y:S04]  /*12050*/  STL [R1+0x2c0], R0 ;  /* 0x0002c00001007387 */ /* 0x000fe80000100800 */
[----:B------:R-:W-:Y:S04]  /*12060*/  STL [R1+0x2b0], R212 ;  /* 0x0002b0d401007387 */ /* 0x000fe80000100800 */
[----:B------:R-:W-:Y:S01]  /*12070*/  STL [R1+0x2b8], R238 ;  /* 0x0002b8ee01007387 */ /* 0x000fe20000100800 */
[----:B--2---:R-:W-:-:S05]  /*12080*/  IADD3.X R2, R2, UR19, RZ, P1, !PT ;  /* 0x0000001302027c10 */ /* 0x004fca0008ffe4ff */
[----:B------:R-:W-:Y:S01]  /*12090*/  QGMMA.64x256x32.F32.E4M3.E4M3 R24, gdesc[UR8], R24, gsb0 ;  /* 0x03e00000081879f3 */ /* 0x000fe20008000818 */
[----:B------:R1:W-:Y:S04]  /*120a0*/  STL [R1+0x2c8], R2 ;  /* 0x0002c80201007387 */ /* 0x0003e80000100800 */
[----:B-1----:R1:W5:Y:S01]  /*120b0*/  LDL.LU R2, [R1+0x524] ;  /* 0x0005240001027983 */ /* 0x0023620000300800 */
[----:B------:R-:W2:Y:S01]  /*120c0*/  S2R R0, SR_TID.X ;  /* 0x0000000000007919 */ /* 0x000ea20000002100 */
[----:B0-----:R-:W-:Y:S02]  /*120d0*/  IMAD.SHL.U32 R172, R172, 0x40, RZ ;  /* 0x00000040acac7824 */ /* 0x001fe400078e00ff */
[----:B------:R-:W-:-:S03]  /*120e0*/  VIADD R5, R5, 0xffffffff ;  /* 0xffffffff05057836 */ /* 0x000fc60000000000 */
[----:B------:R-:W-:-:S04]  /*120f0*/  IADD3 R171, P0, R172, R171, RZ ;  /* 0x000000abacab7210 */ /* 0x000fc80007f1e0ff */
[----:B------:R-:W-:Y:S02]  /*12100*/  LEA.HI.X.SX32 R3, R172, R3, 0x1, P0 ;  /* 0x00000003ac037211 */ /* 0x000fe400000f0eff */
[----:B------:R-:W-:Y:S01]  /*12110*/  ISETP.NE.U32.AND P0, PT, R5, RZ, PT ;  /* 0x000000ff0500720c */ /* 0x000fe20003f05070 */
[----:B------:R-:W-:Y:S01]  /*12120*/  UIADD3 UR16, UR16, -0x40, URZ ;  /* 0xffffffc010107890 */ /* 0x000fe2000fffe03f */
[----:B--2---:R-:W-:-:S04]  /*12130*/  SHF.R.U32.HI R0, RZ, 0x6, R0 ;  /* 0x00000006ff007819 */ /* 0x004fc80000011600 */
[----:B------:R-:W-:Y:S01]  /*12140*/  SGXT.U32 R0, R0, 0x1 ;  /* 0x000000010000781a */ /* 0x000fe20000000000 */
[----:B------:R-:W-:-:S06]  /*12150*/  WARPGROUP.DEPBAR.LE gsb0, 0x0 ;  /* 0x00008000000079c5 */ /* 0x000fcc0000010000 */
[----:B-1----:R-:W-:Y:S05]  /*12160*/  @P0 BRA `(.L_x_2) ;  /* 0xffffff8c00b80947 */ /* 0x002fea000383ffff */
.L_x_1:
[----:B------:R-:W2:Y:S01]  /*12170*/  LDL.LU R177, [R1+0x2d4] ;  /* 0x0002d40001b17983 */ /* 0x000ea20000300800 */
[----:B------:R-:W0:Y:S01]  /*12180*/  S2R R178, SR_TID.X ;  /* 0x0000000000b27919 */ /* 0x000e220000002100 */
[----:B------:R-:W-:Y:S01]  /*12190*/  F2FP.SATFINITE.E4M3.F32.PACK_AB_MERGE_C R40, R41, R40, RZ ;  /* 0x000000282928723e */ /* 0x000fe200048070ff */
[----:B------:R-:W-:Y:S01]  /*121a0*/  ULDC.64 UR4, c[0x0][0x228] ;  /* 0x00008a0000047ab9 */ /* 0x000fe20000000a00 */
[----:B------:R-:W-:Y:S01]  /*121b0*/  F2FP.SATFINITE.E4M3.F32.PACK_AB_MERGE_C R44, R45, R44, RZ ;  /* 0x0000002c2d2c723e */ /* 0x000fe200048070ff */
[----:B------:R-:W3:Y:S01]  /*121c0*/  LDL.LU R176, [R1+0x3c4] ;  /* 0x0003c40001b07983 */ /* 0x000ee20000300800 */
[----:B------:R-:W-:Y:S01]  /*121d0*/  F2FP.SATFINITE.E4M3.F32.PACK_AB_MERGE_C R48, R49, R48, RZ ;  /* 0x000000303130723e */ /* 0x000fe200048070ff */
[----:B------:R-:W-:Y:S02]  /*121e0*/  ULDC UR6, c[0x0][0x22c] ;  /* 0x00008b0000067ab9 */ /* 0x000fe40000000800 */
[----:B------:R-:W4:Y:S01]  /*121f0*/  LDL.LU R175, [R1+0x4f0] ;  /* 0x0004f00001af7983 */ /* 0x000f220000300800 */
[----:B------:R-:W-:-:S02]  /*12200*/  LOP3.LUT R40, R40, 0xffff, RZ, 0xc0, !PT ;  /* 0x0000ffff28287812 */ /* 0x000fc400078ec0ff */
[----:B-1----:R-:W-:Y:S01]  /*12210*/  LOP3.LUT R17, R44, 0xffff, RZ, 0xc0, !PT ;  /* 0x0000ffff2c117812 */ /* 0x002fe200078ec0ff */
[----:B------:R-:W2:Y:S01]  /*12220*/  LDL.LU R174, [R1+0x3c0] ;  /* 0x0003c00001ae7983 */ /* 0x000ea20000300800 */
[----:B------:R-:W-:Y:S02]  /*12230*/  LOP3.LUT R48, R48, 0xffff, RZ, 0xc0, !PT ;  /* 0x0000ffff30307812 */ /* 0x000fe400078ec0ff */
[----:B------:R-:W-:Y:S01]  /*12240*/  F2FP.SATFINITE.E4M3.F32.PACK_AB_MERGE_C R72, R73, R72, RZ ;  /* 0x000000484948723e */ /* 0x000fe200048070ff */
[----:B------:R-:W2:Y:S01]  /*12250*/  LDL.LU R173, [R1+0x3bc] ;  /* 0x0003bc0001ad7983 */ /* 0x000ea20000300800 */
[----:B------:R-:W-:Y:S02]  /*12260*/  F2FP.SATFINITE.E4M3.F32.PACK_AB_MERGE_C R76, R77, R76, RZ ;  /* 0x0000004c4d4c723e */ /* 0x000fe400048070ff */
[----:B------:R-:W-:Y:S01]  /*12270*/  F2FP.SATFINITE.E4M3.F32.PACK_AB_MERGE_C R80, R81, R80, RZ ;  /* 0x000000505150723e */ /* 0x000fe200048070ff */
[----:B------:R-:W3:Y:S01]  /*12280*/  LDL.LU R172, [R1+0x2d0] ;  /* 0x0002d00001ac7983 */ /* 0x000ee20000300800 */
[----:B------:R-:W-:-:S02]  /*12290*/  F2FP.SATFINITE.E4M3.F32.PACK_AB_MERGE_C R26, R27, R26, RZ ;  /* 0x0000001a1b1a723e */ /* 0x000fc400048070ff */
[----:B------:R-:W-:Y:S01]  /*122a0*/  PRMT R9, R48, 0x3340, R1 ;  /* 0x0000334030097816 */ /* 0x000fe20000000001 */
[----:B------:R-:W2:Y:S01]  /*122b0*/  LDL.LU R155, [R1+0x4a8] ;  /* 0x0004a800019b7983 */ /* 0x000ea20000300800 */
[----:B------:R-:W-:Y:S02]  /*122c0*/  PRMT R12, R40, 0x3340, R17 ;  /* 0x00003340280c7816 */ /* 0x000fe40000000011 */
[----:B------:R-:W-:Y:S01]  /*122d0*/  LOP3.LUT R72, R72, 0xffff, RZ, 0xc0, !PT ;  /* 0x0000ffff48487812 */ /* 0x000fe200078ec0ff */
[----:B------:R-:W2:Y:S01]  /*122e0*/  LDL.LU R152, [R1+0x4a4] ;  /* 0x0004a40001987983 */ /* 0x000ea20000300800 */
[----:B------:R-:W-:Y:S02]  /*122f0*/  LOP3.LUT R27, R76, 0xffff, RZ, 0xc0, !PT ;  /* 0x0000ffff4c1b7812 */ /* 0x000fe400078ec0ff */
[----:B------:R-:W-:Y:S01]  /*12300*/  LOP3.LUT R80, R80, 0xffff, RZ, 0xc0, !PT ;  /* 0x0000ffff50507812 */ /* 0x000fe200078ec0ff */
[C---:B0-----:R-:W-:Y:S01]  /*12310*/  IMAD.SHL.U32 R0, R178.reuse, 0x10, RZ ;  /* 0x00000010b2007824 */ /* 0x041fe200078e00ff */
[----:B------:R-:W-:Y:S01]  /*12320*/  F2FP.SATFINITE.E4M3.F32.PACK_AB_MERGE_C R24, R25, R24, RZ ;  /* 0x000000181918723e */ /* 0x000fe200048070ff */
[----:B------:R-:W-:Y:S01]  /*12330*/  IMAD.SHL.U32 R3, R178, 0x80, RZ ;  /* 0x00000080b2037824 */ /* 0x000fe200078e00ff */
[----:B------:R-:W-:Y:S01]  /*12340*/  F2FP.SATFINITE.E4M3.F32.PACK_AB_MERGE_C R28, R29, R28, RZ ;  /* 0x0000001c1d1c723e */ /* 0x000fe200048070ff */
[----:B------:R-:W2:Y:S01]  /*12350*/  LDL.LU R153, [R1+0x4f4] ;  /* 0x0004f40001997983 */ /* 0x000ea20000300800 */
[----:B------:R-:W-:-:S02]  /*12360*/  LOP3.LUT R0, R0, 0x70, RZ, 0xc0, !PT ;  /* 0x0000007000007812 */ /* 0x000fc400078ec0ff */
[----:B------:R-:W-:Y:S01]  /*12370*/  LOP3.LUT R3, R3, 0x400, RZ, 0xc0, !PT ;  /* 0x0000040003037812 */ /* 0x000fe200078ec0ff */
[----:B------:R-:W2:Y:S01]  /*12380*/  LDL.LU R154, [R1+0x4f8] ;  /* 0x0004f800019a7983 */ /* 0x000ea20000300800 */
[----:B------:R-:W-:Y:S02]  /*12390*/  F2FP.SATFINITE.E4M3.F32.PACK_AB_MERGE_C R88, R89, R88, RZ ;  /* 0x000000585958723e */ /* 0x000fe400048070ff */
[----:B------:R-:W-:Y:S02]  /*123a0*/  F2FP.SATFINITE.E4M3.F32.PACK_AB_MERGE_C R92, R93, R92, RZ ;  /* 0x0000005c5d5c723e */ /* 0x000fe400048070ff */
[----:B------:R-:W-:Y:S02]  /*123b0*/  F2FP.SATFINITE.E4M3.F32.PACK_AB_MERGE_C R96, R97, R96, RZ ;  /* 0x000000606160723e */ /* 0x000fe400048070ff */
[----:B------:R-:W-:Y:S02]  /*123c0*/  F2FP.SATFINITE.E4M3.F32.PACK_AB_MERGE_C R106, R107, R106, RZ ;  /* 0x0000006a6b6a723e */ /* 0x000fe400048070ff */
[----:B------:R-:W-:-:S02]  /*123d0*/  F2FP.SATFINITE.E4M3.F32.PACK_AB_MERGE_C R110, R111, R110, RZ ;  /* 0x0000006e6f6e723e */ /* 0x000fc400048070ff */
[----:B------:R-:W-:Y:S02]  /*123e0*/  F2FP.SATFINITE.E4M3.F32.PACK_AB_MERGE_C R114, R115, R114, RZ ;  /* 0x000000727372723e */ /* 0x000fe400048070ff */
[----:B------:R-:W-:Y:S02]  /*123f0*/  F2FP.SATFINITE.E4M3.F32.PACK_AB_MERGE_C R32, R33, R32, RZ ;  /* 0x000000202120723e */ /* 0x000fe400048070ff */
[----:B------:R-:W-:Y:S02]  /*12400*/  F2FP.SATFINITE.E4M3.F32.PACK_AB_MERGE_C R30, R31, R30, RZ ;  /* 0x0000001e1f1e723e */ /* 0x000fe400048070ff */
[----:B------:R-:W-:Y:S02]  /*12410*/  PRMT R12, R12, 0x5410, R9 ;  /* 0x000054100c0c7816 */ /* 0x000fe40000000009 */
[----:B------:R-:W-:Y:S02]  /*12420*/  F2FP.SATFINITE.E4M3.F32.PACK_AB_MERGE_C R34, R35, R34, RZ ;  /* 0x000000222322723e */ /* 0x000fe400048070ff */
[----:B------:R-:W-:-:S02]  /*12430*/  F2FP.SATFINITE.E4M3.F32.PACK_AB_MERGE_C R38, R39, R38, RZ ;  /* 0x000000262726723e */ /* 0x000fc400048070ff */
[----:B------:R-:W-:Y:S02]  /*12440*/  IADD3 R3, R3, UR12, R0 ;  /* 0x0000000c03037c10 */ /* 0x000fe4000fffe000 */
[----:B------:R-:W-:Y:S02]  /*12450*/  PRMT R18, R80, 0x3340, R1 ;  /* 0x0000334050127816 */ /* 0x000fe40000000001 */
[----:B------:R-:W-:Y:S02]  /*12460*/  PRMT R9, R72, 0x3340, R27 ;  /* 0x0000334048097816 */ /* 0x000fe4000000001b */
[----:B------:R-:W-:Y:S02]  /*12470*/  LOP3.LUT R4, R24, 0xffff, RZ, 0xc0, !PT ;  /* 0x0000ffff18047812 */ /* 0x000fe400078ec0ff */
[----:B------:R-:W-:Y:S02]  /*12480*/  LOP3.LUT R15, R28, 0xffff, RZ, 0xc0, !PT ;  /* 0x0000ffff1c0f7812 */ /* 0x000fe400078ec0ff */
[----:B------:R-:W-:-:S02]  /*12490*/  LOP3.LUT R88, R88, 0xffff, RZ, 0xc0, !PT ;  /* 0x0000ffff58587812 */ /* 0x000fc400078ec0ff */
[----:B------:R-:W-:Y:S02]  /*124a0*/  LOP3.LUT R33, R92, 0xffff, RZ, 0xc0, !PT ;  /* 0x0000ffff5c217812 */ /* 0x000fe400078ec0ff */
[----:B------:R-:W-:Y:S02]  /*124b0*/  LOP3.LUT R96, R96, 0xffff, RZ, 0xc0, !PT ;  /* 0x0000ffff60607812 */ /* 0x000fe400078ec0ff */
[----:B------:R-:W-:Y:S02]  /*124c0*/  LOP3.LUT R106, R106, 0xffff, RZ, 0xc0, !PT ;  /* 0x0000ffff6a6a7812 */ /* 0x000fe400078ec0ff */
[----:B------:R-:W-:Y:S02]  /*124d0*/  LOP3.LUT R39, R110, 0xffff, RZ, 0xc0, !PT ;  /* 0x0000ffff6e277812 */ /* 0x000fe400078ec0ff */
[----:B------:R-:W-:Y:S02]  /*124e0*/  LOP3.LUT R114, R114, 0xffff, RZ, 0xc0, !PT ;  /* 0x0000ffff72727812 */ /* 0x000fe400078ec0ff */
[----:B------:R-:W-:-:S02]  /*124f0*/  F2FP.SATFINITE.E4M3.F32.PACK_AB_MERGE_C R120, R121, R120, RZ ;  /* 0x000000787978723e */ /* 0x000fc400048070ff */
[----:B------:R-:W-:Y:S02]  /*12500*/  F2FP.SATFINITE.E4M3.F32.PACK_AB_MERGE_C R124, R125, R124, RZ ;  /* 0x0000007c7d7c723e */ /* 0x000fe400048070ff */
[----:B------:R-:W-:Y:S02]  /*12510*/  F2FP.SATFINITE.E4M3.F32.PACK_AB_MERGE_C R128, R129, R128, RZ ;  /* 0x000000808180723e */ /* 0x000fe400048070ff */
[----:B------:R-:W-:Y:S02]  /*12520*/  LOP3.LUT R16, R32, 0xffff, RZ, 0xc0, !PT ;  /* 0x0000ffff20107812 */ /* 0x000fe400078ec0ff */
[----:B------:R-:W-:Y:S02]  /*12530*/  LOP3.LUT R7, R26, 0xffff, RZ, 0xc0, !PT ;  /* 0x0000ffff1a077812 */ /* 0x000fe400078ec0ff */
[----:B------:R-:W-:Y:S02]  /*12540*/  LOP3.LUT R30, R30, 0xffff, RZ, 0xc0, !PT ;  /* 0x0000ffff1e1e7812 */ /* 0x000fe400078ec0ff */
[----:B------:R-:W-:-:S02]  /*12550*/  LOP3.LUT R34, R34, 0xffff, RZ, 0xc0, !PT ;  /* 0x0000ffff22227812 */ /* 0x000fc400078ec0ff */
[----:B------:R-:W-:Y:S02]  /*12560*/  PRMT R9, R9, 0x5410, R18 ;  /* 0x0000541009097816 */ /* 0x000fe40000000012 */
[----:B------:R-:W-:Y:S02]  /*12570*/  PRMT R5, R4, 0x3340, R15 ;  /* 0x0000334004057816 */ /* 0x000fe4000000000f */
[--C-:B------:R-:W-:Y:S02]  /*12580*/  PRMT R18, R96, 0x3340, R1.reuse ;  /* 0x0000334060127816 */ /* 0x100fe40000000001 */
[----:B------:R-:W-:Y:S02]  /*12590*/  PRMT R29, R114, 0x3340, R1 ;  /* 0x00003340721d7816 */ /* 0x000fe40000000001 */
[----:B------:R-:W-:Y:S02]  /*125a0*/  PRMT R25, R88, 0x3340, R33 ;  /* 0x0000334058197816 */ /* 0x000fe40000000021 */
[----:B------:R-:W-:-:S02]  /*125b0*/  PRMT R26, R106, 0x3340, R39 ;  /* 0x000033406a1a7816 */ /* 0x000fc40000000027 */
[----:B------:R-:W-:Y:S02]  /*125c0*/  PRMT R6, R16, 0x3340, R1 ;  /* 0x0000334010067816 */ /* 0x000fe40000000001 */
[----:B------:R-:W-:Y:S02]  /*125d0*/  LOP3.LUT R120, R120, 0xffff, RZ, 0xc0, !PT ;  /* 0x0000ffff78787812 */ /* 0x000fe400078ec0ff */
[----:B------:R-:W-:Y:S02]  /*125e0*/  LOP3.LUT R41, R124, 0xffff, RZ, 0xc0, !PT ;  /* 0x0000ffff7c297812 */ /* 0x000fe400078ec0ff */
[----:B------:R-:W-:Y:S02]  /*125f0*/  LOP3.LUT R128, R128, 0xffff, RZ, 0xc0, !PT ;  /* 0x0000ffff80807812 */ /* 0x000fe400078ec0ff */
[----:B------:R-:W-:Y:S02]  /*12600*/  SHF.R.U32.HI R4, RZ, 0x8, R4 ;  /* 0x00000008ff047819 */ /* 0x000fe40000011604 */
[----:B------:R-:W-:-:S02]  /*12610*/  SHF.R.U32.HI R15, RZ, 0x8, R15 ;  /* 0x00000008ff0f7819 */ /* 0x000fc4000001160f */
[----:B------:R-:W-:Y:S02]  /*12620*/  SHF.R.U32.HI R16, RZ, 0x8, R16 ;  /* 0x00000008ff107819 */ /* 0x000fe40000011610 */
[----:B------:R-:W-:Y:S02]  /*12630*/  PRMT R8, R34, 0x3340, R1 ;  /* 0x0000334022087816 */ /* 0x000fe40000000001 */
[----:B------:R-:W-:Y:S02]  /*12640*/  PRMT R25, R25, 0x5410, R18 ;  /* 0x0000541019197816 */ /* 0x000fe40000000012 */
[----:B------:R-:W-:Y:S02]  /*12650*/  PRMT R26, R26, 0x5410, R29 ;  /* 0x000054101a1a7816 */ /* 0x000fe4000000001d */
[----:B------:R-:W-:Y:S02]  /*12660*/  SHF.R.U32.HI R34, RZ, 0x8, R34 ;  /* 0x00000008ff227819 */ /* 0x000fe40000011622 */
[----:B------:R-:W-:-:S02]  /*12670*/  PRMT R18, R128, 0x3340, R1 ;  /* 0x0000334080127816 */ /* 0x000fc40000000001 */
[----:B------:R-:W-:Y:S02]  /*12680*/  PRMT R29, R120, 0x3340, R41 ;  /* 0x00003340781d7816 */ /* 0x000fe40000000029 */
[----:B------:R-:W-:Y:S02]  /*12690*/  LOP3.LUT R15, R15, 0xffff, RZ, 0xc0, !PT ;  /* 0x0000ffff0f0f7812 */ /* 0x000fe400078ec0ff */
[----:B------:R-:W-:Y:S02]  /*126a0*/  LOP3.LUT R4, R4, 0xffff, RZ, 0xc0, !PT ;  /* 0x0000ffff04047812 */ /* 0x000fe400078ec0ff */
[----:B------:R-:W-:Y:S02]  /*126b0*/  SHF.R.U32.HI R48, RZ, 0x8, R48 ;  /* 0x00000008ff307819 */ /* 0x000fe40000011630 */
[----:B------:R-:W-:Y:S02]  /*126c0*/  LOP3.LUT R16, R16, 0xffff, RZ, 0xc0, !PT ;  /* 0x0000ffff10107812 */ /* 0x000fe400078ec0ff */
[----:B------:R-:W-:-:S02]  /*126d0*/  LOP3.LUT R34, R34, 0xffff, RZ, 0xc0, !PT ;  /* 0x0000ffff22227812 */ /* 0x000fc400078ec0ff */
[----:B------:R-:W-:Y:S02]  /*126e0*/  PRMT R29, R29, 0x5410, R18 ;  /* 0x000054101d1d7816 */ /* 0x000fe40000000012 */
[----:B------:R-:W-:Y:S02]  /*126f0*/  PRMT R15, R4, 0x3340, R15 ;  /* 0x00003340040f7816 */ /* 0x000fe4000000000f */
[----:B------:R-:W-:Y:S02]  /*12700*/  F2FP.SATFINITE.E4M3.F32.PACK_AB_MERGE_C R42, R43, R42, RZ ;  /* 0x0000002a2b2a723e */ /* 0x000fe400048070ff */
[----:B------:R-:W-:Y:S02]  /*12710*/  F2FP.SATFINITE.E4M3.F32.PACK_AB_MERGE_C R46, R47, R46, RZ ;  /* 0x0000002e2f2e723e */ /* 0x000fe400048070ff */
[----:B------:R-:W-:Y:S02]  /*12720*/  F2FP.SATFINITE.E4M3.F32.PACK_AB_MERGE_C R50, R51, R50, RZ ;  /* 0x000000323332723e */ /* 0x000fe400048070ff */
[----:B------:R-:W-:-:S02]  /*12730*/  PRMT R4, R16, 0x3340, R1 ;  /* 0x0000334010047816 */ /* 0x000fc40000000001 */
[----:B------:R-:W-:Y:S02]  /*12740*/  LOP3.LUT R18, R48, 0xffff, RZ, 0xc0, !PT ;  /* 0x0000ffff30127812 */ /* 0x000fe400078ec0ff */
[----:B------:R-:W0:Y:S01]  /*12750*/  S2R R48, SR_TID.X ;  /* 0x0000000000307919 */ /* 0x000e220000002100 */
[----:B------:R-:W-:Y:S02]  /*12760*/  F2FP.SATFINITE.E4M3.F32.PACK_AB_MERGE_C R36, R37, R36, RZ ;  /* 0x000000242524723e */ /* 0x000fe400048070ff */
[----:B------:R-:W-:Y:S02]  /*12770*/  F2FP.SATFINITE.E4M3.F32.PACK_AB_MERGE_C R56, R57, R56, RZ ;  /* 0x000000383938723e */ /* 0x000fe400048070ff */
[----:B------:R-:W-:Y:S02]  /*12780*/  F2FP.SATFINITE.E4M3.F32.PACK_AB_MERGE_C R58, R59, R58, RZ ;  /* 0x0000003a3b3a723e */ /* 0x000fe400048070ff */
[----:B------:R-:W-:Y:S02]  /*12790*/  F2FP.SATFINITE.E4M3.F32.PACK_AB_MERGE_C R60, R61, R60, RZ ;  /* 0x0000003c3d3c723e */ /* 0x000fe400048070ff */
[----:B------:R-:W-:-:S02]  /*127a0*/  F2FP.SATFINITE.E4M3.F32.PACK_AB_MERGE_C R62, R63, R62, RZ ;  /* 0x0000003e3f3e723e */ /* 0x000fc400048070ff */
[----:B------:R-:W-:Y:S02]  /*127b0*/  F2FP.SATFINITE.E4M3.F32.PACK_AB_MERGE_C R64, R65, R64, RZ ;  /* 0x000000404140723e */ /* 0x000fe400048070ff */
[----:B------:R-:W-:Y:S02]  /*127c0*/  F2FP.SATFINITE.E4M3.F32.PACK_AB_MERGE_C R66, R67, R66, RZ ;  /* 0x000000424342723e */ /* 0x000fe400048070ff */
[----:B------:R-:W-:Y:S02]  /*127d0*/  LOP3.LUT R42, R42, 0xffff, RZ, 0xc0, !PT ;  /* 0x0000ffff2a2a7812 */ /* 0x000fe400078ec0ff */
[----:B------:R-:W-:Y:S02]  /*127e0*/  LOP3.LUT R19, R46, 0xffff, RZ, 0xc0, !PT ;  /* 0x0000ffff2e137812 */ /* 0x000fe400078ec0ff */
[----:B------:R-:W-:Y:S02]  /*127f0*/  LOP3.LUT R50, R50, 0xffff, RZ, 0xc0, !PT ;  /* 0x0000ffff32327812 */ /* 0x000fe400078ec0ff */
[----:B------:R-:W-:-:S02]  /*12800*/  F2FP.SATFINITE.E4M3.F32.PACK_AB_MERGE_C R74, R75, R74, RZ ;  /* 0x0000004a4b4a723e */ /* 0x000fc400048070ff */
[----:B------:R-:W-:Y:S02]  /*12810*/  F2FP.SATFINITE.E4M3.F32.PACK_AB_MERGE_C R78, R79, R78, RZ ;  /* 0x0000004e4f4e723e */ /* 0x000fe400048070ff */
[----:B------:R-:W-:Y:S02]  /*12820*/  F2FP.SATFINITE.E4M3.F32.PACK_AB_MERGE_C R82, R83, R82, RZ ;  /* 0x000000525352723e */ /* 0x000fe400048070ff */
[----:B------:R-:W-:Y:S02]  /*12830*/  PRMT R5, R5, 0x5410, R6 ;  /* 0x0000541005057816 */ /* 0x000fe40000000006 */
[----:B------:R-:W-:Y:S02]  /*12840*/  LOP3.LUT R36, R36, 0xffff, RZ, 0xc0, !PT ;  /* 0x0000ffff24247812 */ /* 0x000fe400078ec0ff */
[----:B------:R-:W-:Y:S02]  /*12850*/  PRMT R11, R50, 0x3340, R1 ;  /* 0x00003340320b7816 */ /* 0x000fe40000000001 */
[----:B------:R-:W-:-:S02]  /*12860*/  PRMT R10, R42, 0x3340, R19 ;  /* 0x000033402a0a7816 */ /* 0x000fc40000000013 */
[----:B------:R-:W-:Y:S02]  /*12870*/  LOP3.LUT R56, R56, 0xffff, RZ, 0xc0, !PT ;  /* 0x0000ffff38387812 */ /* 0x000fe400078ec0ff */
[----:B------:R-:W-:Y:S02]  /*12880*/  LOP3.LUT R58, R58, 0xffff, RZ, 0xc0, !PT ;  /* 0x0000ffff3a3a7812 */ /* 0x000fe400078ec0ff */
[----:B------:R-:W-:Y:S02]  /*12890*/  LOP3.LUT R21, R60, 0xffff, RZ, 0xc0, !PT ;  /* 0x0000ffff3c157812 */ /* 0x000fe400078ec0ff */
[----:B------:R-:W-:Y:S02]  /*128a0*/  LOP3.LUT R23, R62, 0xffff, RZ, 0xc0, !PT ;  /* 0x0000ffff3e177812 */ /* 0x000fe400078ec0ff */
[----:B------:R-:W-:Y:S02]  /*128b0*/  LOP3.LUT R64, R64, 0xffff, RZ, 0xc0, !PT ;  /* 0x0000ffff40407812 */ /* 0x000fe400078ec0ff */
[----:B------:R-:W-:-:S02]  /*128c0*/  LOP3.LUT R66, R66, 0xffff, RZ, 0xc0, !PT ;  /* 0x0000ffff42427812 */ /* 0x000fc400078ec0ff */
[----:B------:R-:W-:Y:S02]  /*128d0*/  PRMT R15, R15, 0x5410, R4 ;  /* 0x000054100f0f7816 */ /* 0x000fe40000000004 */
[----:B------:R-:W-:Y:S02]  /*128e0*/  F2FP.SATFINITE.E4M3.F32.PACK_AB_MERGE_C R104, R105, R104, RZ ;  /* 0x000000686968723e */ /* 0x000fe400048070ff */
[----:B------:R-:W-:Y:S02]  /*128f0*/  F2FP.SATFINITE.E4M3.F32.PACK_AB_MERGE_C R108, R109, R108, RZ ;  /* 0x0000006c6d6c723e */ /* 0x000fe400048070ff */
[----:B------:R-:W-:Y:S02]  /*12900*/  F2FP.SATFINITE.E4M3.F32.PACK_AB_MERGE_C R112, R113, R112, RZ ;  /* 0x000000707170723e */ /* 0x000fe400048070ff */
[----:B------:R-:W-:Y:S02]  /*12910*/  LOP3.LUT R74, R74, 0xffff, RZ, 0xc0, !PT ;  /* 0x0000ffff4a4a7812 */ /* 0x000fe400078ec0ff */
[----:B------:R-:W-:-:S02]  /*12920*/  LOP3.LUT R31, R78, 0xffff, RZ, 0xc0, !PT ;  /* 0x0000ffff4e1f7812 */ /* 0x000fc400078ec0ff */
[----:B------:R-:W-:Y:S02]  /*12930*/  LOP3.LUT R82, R82, 0xffff, RZ, 0xc0, !PT ;  /* 0x0000ffff52527812 */ /* 0x000fe400078ec0ff */
[----:B------:R-:W-:Y:S02]  /*12940*/  F2FP.SATFINITE.E4M3.F32.PACK_AB_MERGE_C R90, R91, R90, RZ ;  /* 0x0000005a5b5a723e */ /* 0x000fe400048070ff */
[----:B------:R-:W-:Y:S02]  /*12950*/  F2FP.SATFINITE.E4M3.F32.PACK_AB_MERGE_C R94, R95, R94, RZ ;  /* 0x0000005e5f5e723e */ /* 0x000fe400048070ff */
[----:B------:R-:W-:Y:S02]  /*12960*/  F2FP.SATFINITE.E4M3.F32.PACK_AB_MERGE_C R98, R99, R98, RZ ;  /* 0x000000626362723e */ /* 0x000fe400048070ff */
[----:B------:R-:W-:Y:S02]  /*12970*/  PRMT R4, R5, 0x4210, R36 ;  /* 0x0000421005047816 */ /* 0x000fe40000000024 */
[----:B------:R-:W-:-:S02]  /*12980*/  PRMT R10, R10, 0x5410, R11 ;  /* 0x000054100a0a7816 */ /* 0x000fc4000000000b */
[----:B------:R-:W-:Y:S02]  /*12990*/  PRMT R14, R56, 0x3340, R21 ;  /* 0x00003340380e7816 */ /* 0x000fe40000000015 */
[----:B------:R-:W-:Y:S02]  /*129a0*/  PRMT R13, R58, 0x3340, R23 ;  /* 0x000033403a0d7816 */ /* 0x000fe40000000017 */
[----:B------:R-:W-:Y:S02]  /*129b0*/  PRMT R5, R15, 0x5210, R36 ;  /* 0x000052100f057816 */ /* 0x000fe40000000024 */
[----:B------:R-:W-:Y:S02]  /*129c0*/  PRMT R20, R82, 0x3340, R1 ;  /* 0x0000334052147816 */ /* 0x000fe40000000001 */
[----:B------:R-:W-:Y:S02]  /*129d0*/  PRMT R11, R74, 0x3340, R31 ;  /* 0x000033404a0b7816 */ /* 0x000fe4000000001f */
[----:B------:R-:W-:-:S02]  /*129e0*/  LOP3.LUT R104, R104, 0xffff, RZ, 0xc0, !PT ;  /* 0x0000ffff68687812 */ /* 0x000fc400078ec0ff */
[----:B------:R-:W-:Y:S02]  /*129f0*/  LOP3.LUT R37, R108, 0xffff, RZ, 0xc0, !PT ;  /* 0x0000ffff6c257812 */ /* 0x000fe400078ec0ff */
[----:B------:R-:W-:Y:S02]  /*12a00*/  LOP3.LUT R112, R112, 0xffff, RZ, 0xc0, !PT ;  /* 0x0000ffff70707812 */ /* 0x000fe400078ec0ff */
[----:B------:R-:W-:Y:S02]  /*12a10*/  F2FP.SATFINITE.E4M3.F32.PACK_AB_MERGE_C R122, R123, R122, RZ ;  /* 0x0000007a7b7a723e */ /* 0x000fe400048070ff */
[----:B------:R-:W-:Y:S02]  /*12a20*/  F2FP.SATFINITE.E4M3.F32.PACK_AB_MERGE_C R126, R127, R126, RZ ;  /* 0x0000007e7f7e723e */ /* 0x000fe400048070ff */
[----:B------:R-:W-:Y:S02]  /*12a30*/  F2FP.SATFINITE.E4M3.F32.PACK_AB_MERGE_C R130, R131, R130, RZ ;  /* 0x000000828382723e */ /* 0x000fe400048070ff */
[----:B------:R-:W-:-:S02]  /*12a40*/  LOP3.LUT R90, R90, 0xffff, RZ, 0xc0, !PT ;  /* 0x0000ffff5a5a7812 */ /* 0x000fc400078ec0ff */
[----:B------:R-:W-:Y:S02]  /*12a50*/  LOP3.LUT R35, R94, 0xffff, RZ, 0xc0, !PT ;  /* 0x0000ffff5e237812 */ /* 0x000fe400078ec0ff */
[----:B------:R-:W-:Y:S02]  /*12a60*/  LOP3.LUT R98, R98, 0xffff, RZ, 0xc0, !PT ;  /* 0x0000ffff62627812 */ /* 0x000fe400078ec0ff */
[----:B------:R-:W-:Y:S02]  /*12a70*/  F2FP.SATFINITE.E4M3.F32.PACK_AB_MERGE_C R136, R137, R136, RZ ;  /* 0x000000888988723e */ /* 0x000fe400048070ff */
[----:B------:R-:W-:Y:S02]  /*12a80*/  F2FP.SATFINITE.E4M3.F32.PACK_AB_MERGE_C R138, R139, R138, RZ ;  /* 0x0000008a8b8a723e */ /* 0x000fe400048070ff */
[----:B------:R-:W-:Y:S02]  /*12a90*/  F2FP.SATFINITE.E4M3.F32.PACK_AB_MERGE_C R140, R141, R140, RZ ;  /* 0x0000008c8d8c723e */ /* 0x000fe400048070ff */
[----:B------:R-:W-:-:S02]  /*12aa0*/  F2FP.SATFINITE.E4M3.F32.PACK_AB_MERGE_C R142, R143, R142, RZ ;  /* 0x0000008e8f8e723e */ /* 0x000fc400048070ff */
[----:B------:R-:W-:Y:S02]  /*12ab0*/  F2FP.SATFINITE.E4M3.F32.PACK_AB_MERGE_C R144, R145, R144, RZ ;  /* 0x000000909190723e */ /* 0x000fe400048070ff */
[----:B------:R-:W-:Y:S02]  /*12ac0*/  F2FP.SATFINITE.E4M3.F32.PACK_AB_MERGE_C R146, R147, R146, RZ ;  /* 0x000000929392723e */ /* 0x000fe400048070ff */
        /* <DEDUP_REMOVED lines=9> */
[----:B------:R-:W-:-:S02]  /*12b60*/  LOP3.LUT R146, R146, 0xffff, RZ, 0xc0, !PT ;  /* 0x0000ffff92927812 */ /* 0x000fc400078ec0ff */
[----:B------:R-:W-:Y:S02]  /*12b70*/  PRMT R28, R122, 0x3340, R43 ;  /* 0x000033407a1c7816 */ /* 0x000fe4000000002b */
[--C-:B------:R-:W-:Y:S02]  /*12b80*/  PRMT R49, R144, 0x3340, R1.reuse ;  /* 0x0000334090317816 */ /* 0x100fe40000000001 */
[----:B------:R-:W-:Y:S02]  /*12b90*/  PRMT R51, R146, 0x3340, R1 ;  /* 0x0000334092337816 */ /* 0x000fe40000000001 */
[----:B------:R-:W-:Y:S02]  /*12ba0*/  PRMT R32, R136, 0x3340, R45 ;  /* 0x0000334088207816 */ /* 0x000fe4000000002d */
[----:B------:R-:W-:Y:S02]  /*12bb0*/  SHF.R.U32.HI R40, RZ, 0x8, R40 ;  /* 0x00000008ff287819 */ /* 0x000fe40000011628 */
[----:B------:R-:W-:-:S02]  /*12bc0*/  SHF.R.U32.HI R17, RZ, 0x8, R17 ;  /* 0x00000008ff117819 */ /* 0x000fc40000011611 */
[----:B------:R-:W-:Y:S02]  /*12bd0*/  SHF.R.U32.HI R42, RZ, 0x8, R42 ;  /* 0x00000008ff2a7819 */ /* 0x000fe4000001162a */
[----:B------:R-:W-:Y:S02]  /*12be0*/  SHF.R.U32.HI R19, RZ, 0x8, R19 ;  /* 0x00000008ff137819 */ /* 0x000fe40000011613 */
[----:B----4-:R-:W-:Y:S02]  /*12bf0*/  LOP3.LUT R0, R175, 0x380, RZ, 0xc0, !PT ;  /* 0x00000380af007812 */ /* 0x010fe400078ec0ff */
[----:B------:R-:W-:Y:S02]  /*12c00*/  SHF.R.U32.HI R50, RZ, 0x8, R50 ;  /* 0x00000008ff327819 */ /* 0x000fe40000011632 */
[----:B------:R-:W-:Y:S01]  /*12c10*/  PRMT R32, R32, 0x5410, R49 ;  /* 0x0000541020207816 */ /* 0x000fe20000000031 */
[----:B------:R-:W-:Y:S01]  /*12c20*/  IMAD.IADD R0, R0, 0x1, R3 ;  /* 0x0000000100007824 */ /* 0x000fe200078e0203 */
[----:B------:R-:W-:-:S02]  /*12c30*/  PRMT R3, R7, 0x3340, R30 ;  /* 0x0000334007037816 */ /* 0x000fc4000000001e */
[----:B------:R-:W-:Y:S02]  /*12c40*/  SHF.R.U32.HI R7, RZ, 0x8, R7 ;  /* 0x00000008ff077819 */ /* 0x000fe40000011607 */
[----:B------:R-:W-:Y:S02]  /*12c50*/  SHF.R.U32.HI R30, RZ, 0x8, R30 ;  /* 0x00000008ff1e7819 */ /* 0x000fe4000001161e */
[----:B------:R-:W-:Y:S02]  /*12c60*/  LOP3.LUT R7, R7, 0xffff, RZ, 0xc0, !PT ;  /* 0x0000ffff07077812 */ /* 0x000fe400078ec0ff */
[----:B------:R-:W-:Y:S02]  /*12c70*/  LOP3.LUT R30, R30, 0xffff, RZ, 0xc0, !PT ;  /* 0x0000ffff1e1e7812 */ /* 0x000fe400078ec0ff */
[----:B------:R-:W-:Y:S02]  /*12c80*/  PRMT R6, R3, 0x5410, R8 ;  /* 0x0000541003067816 */ /* 0x000fe40000000008 */
[----:B------:R-:W-:-:S02]  /*12c90*/  PRMT R16, R7, 0x3340, R30 ;  /* 0x0000334007107816 */ /* 0x000fc4000000001e */
[--C-:B------:R-:W-:Y:S02]  /*12ca0*/  PRMT R7, R34, 0x3340, R1.reuse ;  /* 0x0000334022077816 */ /* 0x100fe40000000001 */
[----:B------:R-:W-:Y:S02]  /*12cb0*/  PRMT R3, R64, 0x3340, R1 ;  /* 0x0000334040037816 */ /* 0x000fe40000000001 */
[----:B------:R-:W-:Y:S02]  /*12cc0*/  PRMT R16, R16, 0x5410, R7 ;  /* 0x0000541010107816 */ /* 0x000fe40000000007 */
[----:B------:R-:W-:Y:S02]  /*12cd0*/  LOP3.LUT R7, R38, 0xffff, RZ, 0xc0, !PT ;  /* 0x0000ffff26077812 */ /* 0x000fe400078ec0ff */
[----:B------:R-:W-:Y:S02]  /*12ce0*/  PRMT R8, R66, 0x3340, R1 ;  /* 0x0000334042087816 */ /* 0x000fe40000000001 */
[----:B------:R-:W-:-:S02]  /*12cf0*/  PRMT R6, R6, 0x4210, R7 ;  /* 0x0000421006067816 */ /* 0x000fc40000000007 */
[----:B------:R-:W-:Y:S01]  /*12d00*/  PRMT R7, R16, 0x5210, R7 ;  /* 0x0000521010077816 */ /* 0x000fe20000000007 */
[----:B------:R-:W-:Y:S01]  /*12d10*/  BAR.SYNC.DEFER_BLOCKING 0x0 ;  /* 0x0000000000007b1d */ /* 0x000fe20000010000 */
[----:B------:R-:W-:Y:S02]  /*12d20*/  PRMT R14, R14, 0x5410, R3 ;  /* 0x000054100e0e7816 */ /* 0x000fe40000000003 */
[----:B------:R-:W-:Y:S02]  /*12d30*/  PRMT R13, R13, 0x5410, R8 ;  /* 0x000054100d0d7816 */ /* 0x000fe40000000008 */
[----:B------:R-:W-:Y:S02]  /*12d40*/  PRMT R8, R11, 0x5410, R20 ;  /* 0x000054100b087816 */ /* 0x000fe40000000014 */
[--C-:B------:R-:W-:Y:S02]  /*12d50*/  PRMT R3, R112, 0x3340, R1.reuse ;  /* 0x0000334070037816 */ /* 0x100fe40000000001 */
[----:B------:R-:W-:-:S02]  /*12d60*/  PRMT R20, R98, 0x3340, R1 ;  /* 0x0000334062147816 */ /* 0x000fc40000000001 */
[----:B------:R-:W-:Y:S02]  /*12d70*/  PRMT R11, R90, 0x3340, R35 ;  /* 0x000033405a0b7816 */ /* 0x000fe40000000023 */
[----:B------:R-:W-:Y:S02]  /*12d80*/  PRMT R24, R24, 0x5410, R3 ;  /* 0x0000541018187816 */ /* 0x000fe40000000003 */
[----:B------:R-:W-:Y:S02]  /*12d90*/  PRMT R11, R11, 0x5410, R20 ;  /* 0x000054100b0b7816 */ /* 0x000fe40000000014 */
[----:B------:R-:W-:Y:S02]  /*12da0*/  PRMT R3, R130, 0x3340, R1 ;  /* 0x0000334082037816 */ /* 0x000fe40000000001 */
[----:B------:R-:W-:Y:S02]  /*12db0*/  PRMT R20, R138, 0x3340, R47 ;  /* 0x000033408a147816 */ /* 0x000fe4000000002f */
[----:B------:R-:W-:-:S02]  /*12dc0*/  PRMT R28, R28, 0x5410, R3 ;  /* 0x000054101c1c7816 */ /* 0x000fc40000000003 */
[----:B------:R-:W-:Y:S01]  /*12dd0*/  PRMT R3, R20, 0x5410, R51 ;  /* 0x0000541014037816 */ /* 0x000fe20000000033 */
[----:B------:R1:W-:Y:S01]  /*12de0*/  STSM.16.M88.4 [R0], R4 ;  /* 0x0000000400007844 */ /* 0x0003e20000000200 */
[----:B------:R-:W-:Y:S02]  /*12df0*/  LOP3.LUT R17, R17, 0xffff, RZ, 0xc0, !PT ;  /* 0x0000ffff11117812 */ /* 0x000fe400078ec0ff */
[----:B------:R-:W-:Y:S02]  /*12e00*/  LOP3.LUT R40, R40, 0xffff, RZ, 0xc0, !PT ;  /* 0x0000ffff28287812 */ /* 0x000fe400078ec0ff */
[----:B------:R-:W-:Y:S02]  /*12e10*/  LOP3.LUT R20, R19, 0xffff, RZ, 0xc0, !PT ;  /* 0x0000ffff13147812 */ /* 0x000fe400078ec0ff */
[----:B------:R-:W-:Y:S02]  /*12e20*/  LOP3.LUT R49, R42, 0xffff, RZ, 0xc0, !PT ;  /* 0x0000ffff2a317812 */ /* 0x000fe400078ec0ff */
[----:B------:R-:W-:-:S02]  /*12e30*/  LOP3.LUT R50, R50, 0xffff, RZ, 0xc0, !PT ;  /* 0x0000ffff32327812 */ /* 0x000fc400078ec0ff */
[----:B------:R-:W-:Y:S02]  /*12e40*/  SHF.R.U32.HI R56, RZ, 0x8, R56 ;  /* 0x00000008ff387819 */ /* 0x000fe40000011638 */
[----:B------:R-:W-:Y:S02]  /*12e50*/  SHF.R.U32.HI R21, RZ, 0x8, R21 ;  /* 0x00000008ff157819 */ /* 0x000fe40000011615 */
[----:B------:R-:W-:Y:S02]  /*12e60*/  SHF.R.U32.HI R64, RZ, 0x8, R64 ;  /* 0x00000008ff407819 */ /* 0x000fe40000011640 */
[----:B------:R-:W-:Y:S02]  /*12e70*/  SHF.R.U32.HI R58, RZ, 0x8, R58 ;  /* 0x00000008ff3a7819 */ /* 0x000fe4000001163a */
[----:B------:R-:W-:Y:S02]  /*12e80*/  SHF.R.U32.HI R23, RZ, 0x8, R23 ;  /* 0x00000008ff177819 */ /* 0x000fe40000011617 */
[----:B------:R-:W-:-:S02]  /*12e90*/  SHF.R.U32.HI R66, RZ, 0x8, R66 ;  /* 0x00000008ff427819 */ /* 0x000fc40000011642 */
[----:B------:R-:W-:Y:S02]  /*12ea0*/  PRMT R19, R40, 0x3340, R17 ;  /* 0x0000334028137816 */ /* 0x000fe40000000011 */
[----:B------:R-:W-:Y:S02]  /*12eb0*/  PRMT R20, R49, 0x3340, R20 ;  /* 0x0000334031147816 */ /* 0x000fe40000000014 */
[----:B------:R-:W-:Y:S02]  /*12ec0*/  PRMT R17, R50, 0x3340, R1 ;  /* 0x0000334032117816 */ /* 0x000fe40000000001 */
[----:B------:R-:W-:Y:S02]  /*12ed0*/  LOP3.LUT R21, R21, 0xffff, RZ, 0xc0, !PT ;  /* 0x0000ffff15157812 */ /* 0x000fe400078ec0ff */
[----:B------:R-:W-:Y:S02]  /*12ee0*/  LOP3.LUT R56, R56, 0xffff, RZ, 0xc0, !PT ;  /* 0x0000ffff38387812 */ /* 0x000fe400078ec0ff */
[----:B------:R-:W-:-:S02]  /*12ef0*/  LOP3.LUT R22, R64, 0xffff, RZ, 0xc0, !PT ;  /* 0x0000ffff40167812 */ /* 0x000fc400078ec0ff */
[----:B------:R-:W-:Y:S02]  /*12f00*/  LOP3.LUT R23, R23, 0xffff, RZ, 0xc0, !PT ;  /* 0x0000ffff17177812 */ /* 0x000fe400078ec0ff */
[----:B------:R-:W-:Y:S02]  /*12f10*/  LOP3.LUT R58, R58, 0xffff, RZ, 0xc0, !PT ;  /* 0x0000ffff3a3a7812 */ /* 0x000fe400078ec0ff */
[----:B------:R-:W-:Y:S02]  /*12f20*/  F2FP.SATFINITE.E4M3.F32.PACK_AB_MERGE_C R54, R55, R54, RZ ;  /* 0x000000363736723e */ /* 0x000fe400048070ff */
[----:B------:R-:W-:Y:S02]  /*12f30*/  LOP3.LUT R30, R66, 0xffff, RZ, 0xc0, !PT ;  /* 0x0000ffff421e7812 */ /* 0x000fe400078ec0ff */
[----:B0-----:R-:W-:Y:S02]  /*12f40*/  LOP3.LUT R36, R48, 0x7f, RZ, 0xc0, !PT ;  /* 0x0000007f30247812 */ /* 0x001fe400078ec0ff */
[----:B------:R-:W-:-:S02]  /*12f50*/  PRMT R18, R18, 0x3340, R1 ;  /* 0x0000334012127816 */ /* 0x000fc40000000001 */
[----:B------:R-:W-:Y:S02]  /*12f60*/  PRMT R21, R56, 0x3340, R21 ;  /* 0x0000334038157816 */ /* 0x000fe40000000015 */
[----:B------:R-:W-:Y:S02]  /*12f70*/  PRMT R22, R22, 0x3340, R1 ;  /* 0x0000334016167816 */ /* 0x000fe40000000001 */
[----:B------:R-:W-:Y:S02]  /*12f80*/  PRMT R23, R58, 0x3340, R23 ;  /* 0x000033403a177816 */ /* 0x000fe40000000017 */
[----:B------:R-:W-:Y:S02]  /*12f90*/  PRMT R20, R20, 0x5410, R17 ;  /* 0x0000541014147816 */ /* 0x000fe40000000011 */
[----:B------:R-:W-:Y:S02]  /*12fa0*/  PRMT R30, R30, 0x3340, R1 ;  /* 0x000033401e1e7816 */ /* 0x000fe40000000001 */
[----:B------:R-:W-:-:S02]  /*12fb0*/  LOP3.LUT R17, R54, 0xffff, RZ, 0xc0, !PT ;  /* 0x0000ffff36117812 */ /* 0x000fc400078ec0ff */
[----:B------:R-:W-:Y:S02]  /*12fc0*/  LEA R36, R36, UR12, 0x4 ;  /* 0x0000000c24247c11 */ /* 0x000fe4000f8e20ff */
[----:B------:R-:W-:Y:S02]  /*12fd0*/  PRMT R18, R19, 0x5410, R18 ;  /* 0x0000541013127816 */ /* 0x000fe40000000012 */
[----:B------:R-:W-:Y:S02]  /*12fe0*/  PRMT R46, R21, 0x5410, R22 ;  /* 0x00005410152e7816 */ /* 0x000fe40000000016 */
[----:B------:R-:W-:Y:S02]  /*12ff0*/  PRMT R19, R23, 0x5410, R30 ;  /* 0x0000541017137816 */ /* 0x000fe4000000001e */
[----:B-1----:R-:W-:Y:S01]  /*13000*/  PRMT R7, R20, 0x5210, R17 ;  /* 0x0000521014077816 */ /* 0x002fe20000000011 */
[----:B------:R-:W-:Y:S01]  /*13010*/  BAR.SYNC.DEFER_BLOCKING 0x0 ;  /* 0x0000000000007b1d */ /* 0x000fe20000010000 */
[----:B------:R-:W-:-:S02]  /*13020*/  F2FP.SATFINITE.E4M3.F32.PACK_AB_MERGE_C R52, R53, R52, RZ ;  /* 0x000000343534723e */ /* 0x000fc400048070ff */
[----:B------:R-:W-:Y:S02]  /*13030*/  PRMT R6, R10, 0x4210, R17 ;  /* 0x000042100a067816 */ /* 0x000fe40000000011 */
[----:B------:R-:W-:Y:S02]  /*13040*/  LOP3.LUT R15, R52, 0xffff, RZ, 0xc0, !PT ;  /* 0x0000ffff340f7812 */ /* 0x000fe400078ec0ff */
[----:B------:R-:W-:Y:S02]  /*13050*/  F2FP.SATFINITE.E4M3.F32.PACK_AB_MERGE_C R70, R71, R70, RZ ;  /* 0x000000464746723e */ /* 0x000fe400048070ff */
[--C-:B------:R-:W-:Y:S02]  /*13060*/  PRMT R4, R12, 0x4210, R15.reuse ;  /* 0x000042100c047816 */ /* 0x100fe4000000000f */
[----:B------:R-:W-:Y:S02]  /*13070*/  PRMT R5, R18, 0x5210, R15 ;  /* 0x0000521012057816 */ /* 0x000fe4000000000f */
[----:B------:R-:W-:-:S02]  /*13080*/  LOP3.LUT R70, R70, 0xffff, RZ, 0xc0, !PT ;  /* 0x0000ffff46467812 */ /* 0x000fc400078ec0ff */
[----:B------:R-:W-:Y:S02]  /*13090*/  F2FP.SATFINITE.E4M3.F32.PACK_AB_MERGE_C R68, R69, R68, RZ ;  /* 0x000000444544723e */ /* 0x000fe400048070ff */
[----:B------:R-:W-:Y:S02]  /*130a0*/  SHF.R.U32.HI R74, RZ, 0x8, R74 ;  /* 0x00000008ff4a7819 */ /* 0x000fe4000001164a */
[----:B------:R-:W-:Y:S02]  /*130b0*/  LOP3.LUT R15, R68, 0xffff, RZ, 0xc0, !PT ;  /* 0x0000ffff440f7812 */ /* 0x000fe400078ec0ff */
[----:B------:R-:W-:Y:S02]  /*130c0*/  SHF.R.U32.HI R31, RZ, 0x8, R31 ;  /* 0x00000008ff1f7819 */ /* 0x000fe4000001161f */
[----:B------:R-:W-:Y:S01]  /*130d0*/  SHF.R.U32.HI R82, RZ, 0x8, R82 ;  /* 0x00000008ff527819 */ /* 0x000fe20000011652 */
[----:B------:R-:W0:Y:S01]  /*130e0*/  LDS.128 R20, [R36] ;  /* 0x0000000024147984 */ /* 0x000e220000000c00 */
[----:B------:R-:W-:-:S02]  /*130f0*/  LOP3.LUT R31, R31, 0xffff, RZ, 0xc0, !PT ;  /* 0x0000ffff1f1f7812 */ /* 0x000fc400078ec0ff */
[----:B------:R-:W-:Y:S01]  /*13100*/  LOP3.LUT R74, R74, 0xffff, RZ, 0xc0, !PT ;  /* 0x0000ffff4a4a7812 */ /* 0x000fe200078ec0ff */
[----:B------:R-:W-:Y:S01]  /*13110*/  BAR.SYNC.DEFER_BLOCKING 0x0 ;  /* 0x0000000000007b1d */ /* 0x000fe20000010000 */
[----:B------:R-:W-:Y:S02]  /*13120*/  LOP3.LUT R40, R82, 0xffff, RZ, 0xc0, !PT ;  /* 0x0000ffff52287812 */ /* 0x000fe400078ec0ff */
[----:B------:R-:W-:Y:S02]  /*13130*/  F2FP.SATFINITE.E4M3.F32.PACK_AB_MERGE_C R86, R87, R86, RZ ;  /* 0x000000565756723e */ /* 0x000fe400048070ff */
[----:B------:R-:W-:Y:S02]  /*13140*/  PRMT R31, R74, 0x3340, R31 ;  /* 0x000033404a1f7816 */ /* 0x000fe4000000001f */
[----:B------:R-:W-:Y:S02]  /*13150*/  PRMT R40, R40, 0x3340, R1 ;  /* 0x0000334028287816 */ /* 0x000fe40000000001 */
[----:B------:R-:W-:-:S02]  /*13160*/  SHF.R.U32.HI R72, RZ, 0x8, R72 ;  /* 0x00000008ff487819 */ /* 0x000fc40000011648 */
[----:B------:R-:W-:Y:S02]  /*13170*/  PRMT R40, R31, 0x5410, R40 ;  /* 0x000054101f287816 */ /* 0x000fe40000000028 */
[----:B------:R-:W-:Y:S02]  /*13180*/  SHF.R.U32.HI R27, RZ, 0x8, R27 ;  /* 0x00000008ff1b7819 */ /* 0x000fe4000001161b */
[----:B------:R-:W-:Y:S02]  /*13190*/  SHF.R.U32.HI R80, RZ, 0x8, R80 ;  /* 0x00000008ff507819 */ /* 0x000fe40000011650 */
[----:B------:R-:W-:Y:S02]  /*131a0*/  LOP3.LUT R27, R27, 0xffff, RZ, 0xc0, !PT ;  /* 0x0000ffff1b1b7812 */ /* 0x000fe400078ec0ff */
[----:B------:R-:W-:Y:S02]  /*131b0*/  LOP3.LUT R72, R72, 0xffff, RZ, 0xc0, !PT ;  /* 0x0000ffff48487812 */ /* 0x000fe400078ec0ff */
[----:B------:R-:W-:-:S02]  /*131c0*/  LOP3.LUT R34, R80, 0xffff, RZ, 0xc0, !PT ;  /* 0x0000ffff50227812 */ /* 0x000fc400078ec0ff */
[----:B------:R-:W-:Y:S01]  /*131d0*/  F2FP.SATFINITE.E4M3.F32.PACK_AB_MERGE_C R84, R85, R84, RZ ;  /* 0x000000545554723e */ /* 0x000fe200048070ff */
[----:B------:R1:W-:Y:S01]  /*131e0*/  STSM.16.M88.4 [R0], R4 ;  /* 0x0000000400007844 */ /* 0x0003e20000000200 */
[----:B------:R-:W-:Y:S02]  /*131f0*/  PRMT R27, R72, 0x3340, R27 ;  /* 0x00003340481b7816 */ /* 0x000fe4000000001b */
[----:B------:R-:W-:Y:S02]  /*13200*/  PRMT R34, R34, 0x3340, R1 ;  /* 0x0000334022227816 */ /* 0x000fe40000000001 */
[----:B------:R-:W-:Y:S02]  /*13210*/  LOP3.LUT R84, R84, 0xffff, RZ, 0xc0, !PT ;  /* 0x0000ffff54547812 */ /* 0x000fe400078ec0ff */
[----:B------:R-:W-:Y:S02]  /*13220*/  PRMT R27, R27, 0x5410, R34 ;  /* 0x000054101b1b7816 */ /* 0x000fe40000000022 */
[----:B------:R-:W-:-:S02]  /*13230*/  F2FP.SATFINITE.E4M3.F32.PACK_AB_MERGE_C R102, R103, R102, RZ ;  /* 0x000000666766723e */ /* 0x000fc400048070ff */
[----:B------:R-:W-:Y:S02]  /*13240*/  SHF.R.U32.HI R88, RZ, 0x8, R88 ;  /* 0x00000008ff587819 */ /* 0x000fe40000011658 */
[----:B------:R-:W-:Y:S02]  /*13250*/  LOP3.LUT R102, R102, 0xffff, RZ, 0xc0, !PT ;  /* 0x0000ffff66667812 */ /* 0x000fe400078ec0ff */
[----:B------:R-:W-:Y:S02]  /*13260*/  SHF.R.U32.HI R33, RZ, 0x8, R33 ;  /* 0x00000008ff217819 */ /* 0x000fe40000011621 */
[----:B-1----:R-:W-:Y:S01]  /*13270*/  PRMT R7, R19, 0x5210, R70 ;  /* 0x0000521013077816 */ /* 0x002fe20000000046 */
[----:B------:R-:W-:Y:S01]  /*13280*/  BAR.SYNC.DEFER_BLOCKING 0x0 ;  /* 0x0000000000007b1d */ /* 0x000fe20000010000 */
[--C-:B------:R-:W-:Y:S02]  /*13290*/  PRMT R4, R14, 0x4210, R15.reuse ;  /* 0x000042100e047816 */ /* 0x100fe4000000000f */
[----:B------:R-:W-:-:S02]  /*132a0*/  PRMT R5, R46, 0x5210, R15 ;  /* 0x000052102e057816 */ /* 0x000fc4000000000f */
[----:B------:R-:W-:Y:S02]  /*132b0*/  PRMT R6, R13, 0x4210, R70 ;  /* 0x000042100d067816 */ /* 0x000fe40000000046 */
[----:B------:R-:W-:Y:S02]  /*132c0*/  LOP3.LUT R13, R86, 0xffff, RZ, 0xc0, !PT ;  /* 0x0000ffff560d7812 */ /* 0x000fe400078ec0ff */
[----:B------:R-:W-:Y:S02]  /*132d0*/  SHF.R.U32.HI R96, RZ, 0x8, R96 ;  /* 0x00000008ff607819 */ /* 0x000fe40000011660 */
[----:B------:R-:W-:Y:S02]  /*132e0*/  SHF.R.U32.HI R90, RZ, 0x8, R90 ;  /* 0x00000008ff5a7819 */ /* 0x000fe4000001165a */
[----:B------:R-:W-:Y:S02]  /*132f0*/  SHF.R.U32.HI R35, RZ, 0x8, R35 ;  /* 0x00000008ff237819 */ /* 0x000fe40000011623 */
[----:B------:R-:W-:-:S02]  /*13300*/  SHF.R.U32.HI R98, RZ, 0x8, R98 ;  /* 0x00000008ff627819 */ /* 0x000fc40000011662 */
[----:B------:R-:W-:Y:S02]  /*13310*/  LOP3.LUT R33, R33, 0xffff, RZ, 0xc0, !PT ;  /* 0x0000ffff21217812 */ /* 0x000fe400078ec0ff */
[----:B------:R-:W-:Y:S02]  /*13320*/  LOP3.LUT R88, R88, 0xffff, RZ, 0xc0, !PT ;  /* 0x0000ffff58587812 */ /* 0x000fe400078ec0ff */
[----:B------:R-:W-:Y:S02]  /*13330*/  LOP3.LUT R42, R96, 0xffff, RZ, 0xc0, !PT ;  /* 0x0000ffff602a7812 */ /* 0x000fe400078ec0ff */
[----:B------:R-:W-:Y:S01]  /*13340*/  LOP3.LUT R35, R35, 0xffff, RZ, 0xc0, !PT ;  /* 0x0000ffff23237812 */ /* 0x000fe200078ec0ff */
[----:B------:R-:W1:Y:S01]  /*13350*/  LDS.128 R16, [R36] ;  /* 0x0000000024107984 */ /* 0x000e620000000c00 */
[----:B------:R-:W-:Y:S02]  /*13360*/  LOP3.LUT R90, R90, 0xffff, RZ, 0xc0, !PT ;  /* 0x0000ffff5a5a7812 */ /* 0x000fe400078ec0ff */
[----:B------:R-:W-:Y:S01]  /*13370*/  LOP3.LUT R44, R98, 0xffff, RZ, 0xc0, !PT ;  /* 0x0000ffff622c7812 */ /* 0x000fe200078ec0ff */
[----:B------:R-:W-:Y:S01]  /*13380*/  BAR.SYNC.DEFER_BLOCKING 0x0 ;  /* 0x0000000000007b1d */ /* 0x000fe20000010000 */
[----:B------:R-:W-:-:S02]  /*13390*/  F2FP.SATFINITE.E4M3.F32.PACK_AB_MERGE_C R100, R101, R100, RZ ;  /* 0x000000646564723e */ /* 0x000fc400048070ff */
[----:B------:R-:W-:Y:S02]  /*133a0*/  PRMT R33, R88, 0x3340, R33 ;  /* 0x0000334058217816 */ /* 0x000fe40000000021 */
[----:B------:R-:W-:Y:S02]  /*133b0*/  PRMT R42, R42, 0x3340, R1 ;  /* 0x000033402a2a7816 */ /* 0x000fe40000000001 */
[----:B------:R-:W-:Y:S02]  /*133c0*/  PRMT R35, R90, 0x3340, R35 ;  /* 0x000033405a237816 */ /* 0x000fe40000000023 */
[----:B------:R-:W-:Y:S02]  /*133d0*/  PRMT R44, R44, 0x3340, R1 ;  /* 0x000033402c2c7816 */ /* 0x000fe40000000001 */
[----:B------:R-:W-:Y:S02]  /*133e0*/  PRMT R33, R33, 0x5410, R42 ;  /* 0x0000541021217816 */ /* 0x000fe4000000002a */
[----:B------:R-:W-:-:S02]  /*133f0*/  PRMT R35, R35, 0x5410, R44 ;  /* 0x0000541023237816 */ /* 0x000fc4000000002c */
[----:B------:R-:W-:Y:S02]  /*13400*/  LOP3.LUT R100, R100, 0xffff, RZ, 0xc0, !PT ;  /* 0x0000ffff64647812 */ /* 0x000fe400078ec0ff */
[----:B------:R-:W-:Y:S02]  /*13410*/  SHF.R.U32.HI R104, RZ, 0x8, R104 ;  /* 0x00000008ff687819 */ /* 0x000fe40000011668 */
[----:B------:R-:W-:Y:S02]  /*13420*/  SHF.R.U32.HI R37, RZ, 0x8, R37 ;  /* 0x00000008ff257819 */ /* 0x000fe40000011625 */
[----:B------:R-:W-:Y:S02]  /*13430*/  SHF.R.U32.HI R112, RZ, 0x8, R112 ;  /* 0x00000008ff707819 */ /* 0x000fe40000011670 */
[----:B------:R-:W-:Y:S01]  /*13440*/  SHF.R.U32.HI R106, RZ, 0x8, R106 ;  /* 0x00000008ff6a7819 */ /* 0x000fe2000001166a */
[----:B------:R4:W-:Y:S01]  /*13450*/  STSM.16.M88.4 [R0], R4 ;  /* 0x0000000400007844 */ /* 0x0009e20000000200 */
[----:B------:R-:W-:-:S02]  /*13460*/  SHF.R.U32.HI R39, RZ, 0x8, R39 ;  /* 0x00000008ff277819 */ /* 0x000fc40000011627 */
[----:B------:R-:W-:Y:S02]  /*13470*/  SHF.R.U32.HI R114, RZ, 0x8, R114 ;  /* 0x00000008ff727819 */ /* 0x000fe40000011672 */
[----:B------:R-:W-:Y:S02]  /*13480*/  LOP3.LUT R37, R37, 0xffff, RZ, 0xc0, !PT ;  /* 0x0000ffff25257812 */ /* 0x000fe400078ec0ff */
[----:B------:R-:W-:Y:S02]  /*13490*/  LOP3.LUT R104, R104, 0xffff, RZ, 0xc0, !PT ;  /* 0x0000ffff68687812 */ /* 0x000fe400078ec0ff */
[----:B------:R-:W-:Y:S02]  /*134a0*/  LOP3.LUT R112, R112, 0xffff, RZ, 0xc0, !PT ;  /* 0x0000ffff70707812 */ /* 0x000fe400078ec0ff */
[----:B------:R-:W-:Y:S02]  /*134b0*/  LOP3.LUT R39, R39, 0xffff, RZ, 0xc0, !PT ;  /* 0x0000ffff27277812 */ /* 0x000fe400078ec0ff */
[----:B------:R-:W-:-:S02]  /*134c0*/  LOP3.LUT R106, R106, 0xffff, RZ, 0xc0, !PT ;  /* 0x0000ffff6a6a7812 */ /* 0x000fc400078ec0ff */
[----:B------:R-:W-:Y:S02]  /*134d0*/  LOP3.LUT R114, R114, 0xffff, RZ, 0xc0, !PT ;  /* 0x0000ffff72727812 */ /* 0x000fe400078ec0ff */
[--C-:B----4-:R-:W-:Y:S02]  /*134e0*/  PRMT R6, R8, 0x4210, R13.reuse ;  /* 0x0000421008067816 */ /* 0x110fe4000000000d */
[----:B------:R-:W-:Y:S01]  /*134f0*/  PRMT R7, R40, 0x5210, R13 ;  /* 0x0000521028077816 */ /* 0x000fe2000000000d */
[----:B------:R-:W-:Y:S01]  /*13500*/  BAR.SYNC.DEFER_BLOCKING 0x0 ;  /* 0x0000000000007b1d */ /* 0x000fe20000010000 */
[--C-:B------:R-:W-:Y:S02]  /*13510*/  PRMT R4, R9, 0x4210, R84.reuse ;  /* 0x0000421009047816 */ /* 0x100fe40000000054 */
[----:B------:R-:W-:Y:S02]  /*13520*/  PRMT R5, R27, 0x5210, R84 ;  /* 0x000052101b057816 */ /* 0x000fe40000000054 */
[----:B------:R-:W-:-:S02]  /*13530*/  F2FP.SATFINITE.E4M3.F32.PACK_AB_MERGE_C R116, R117, R116, RZ ;  /* 0x000000747574723e */ /* 0x000fc400048070ff */
[----:B------:R-:W-:Y:S02]  /*13540*/  F2FP.SATFINITE.E4M3.F32.PACK_AB_MERGE_C R118, R119, R118, RZ ;  /* 0x000000767776723e */ /* 0x000fe400048070ff */
[----:B------:R-:W-:Y:S02]  /*13550*/  PRMT R37, R104, 0x3340, R37 ;  /* 0x0000334068257816 */ /* 0x000fe40000000025 */
[----:B------:R-:W-:Y:S02]  /*13560*/  PRMT R112, R112, 0x3340, R1 ;  /* 0x0000334070707816 */ /* 0x000fe40000000001 */
[----:B------:R-:W-:Y:S02]  /*13570*/  PRMT R39, R106, 0x3340, R39 ;  /* 0x000033406a277816 */ /* 0x000fe40000000027 */
[----:B------:R-:W-:Y:S02]  /*13580*/  PRMT R114, R114, 0x3340, R1 ;  /* 0x0000334072727816 */ /* 0x000fe40000000001 */
[----:B------:R-:W-:-:S02]  /*13590*/  LOP3.LUT R27, R118, 0xffff, RZ, 0xc0, !PT ;  /* 0x0000ffff761b7812 */ /* 0x000fc400078ec0ff */
[----:B------:R-:W-:Y:S02]  /*135a0*/  PRMT R112, R37, 0x5410, R112 ;  /* 0x0000541025707816 */ /* 0x000fe40000000070 */
[----:B------:R-:W-:Y:S01]  /*135b0*/  PRMT R114, R39, 0x5410, R114 ;  /* 0x0000541027727816 */ /* 0x000fe20000000072 */
[----:B------:R-:W4:Y:S01]  /*135c0*/  LDC R37, c[0x0][0x248] ;  /* 0x00009200ff257b82 */ /* 0x000f220000000800 */
[--C-:B------:R-:W-:Y:S01]  /*135d0*/  PRMT R26, R26, 0x4210, R27.reuse ;  /* 0x000042101a1a7816 */ /* 0x100fe2000000001b */
[----:B------:R-:W1:Y:S01]  /*135e0*/  LDS.128 R12, [R36] ;  /* 0x00000000240c7984 */ /* 0x000e620000000c00 */
[----:B------:R-:W-:Y:S02]  /*135f0*/  PRMT R27, R114, 0x5210, R27 ;  /* 0x00005210721b7816 */ /* 0x000fe4000000001b */
[----:B------:R-:W-:-:S03]  /*13600*/  SHF.R.U32.HI R122, RZ, 0x8, R122 ;  /* 0x00000008ff7a7819 */ /* 0x000fc6000001167a */
[----:B------:R-:W-:Y:S01]  /*13610*/  BAR.SYNC.DEFER_BLOCKING 0x0 ;  /* 0x0000000000007b1d */ /* 0x000fe20000010000 */
[----:B------:R-:W-:Y:S02]  /*13620*/  SHF.R.U32.HI R43, RZ, 0x8, R43 ;  /* 0x00000008ff2b7819 */ /* 0x000fe4000001162b */
[----:B------:R-:W-:Y:S02]  /*13630*/  SHF.R.U32.HI R130, RZ, 0x8, R130 ;  /* 0x00000008ff827819 */ /* 0x000fe40000011682 */
[----:B------:R-:W-:Y:S02]  /*13640*/  LOP3.LUT R43, R43, 0xffff, RZ, 0xc0, !PT ;  /* 0x0000ffff2b2b7812 */ /* 0x000fe400078ec0ff */
[----:B------:R-:W-:Y:S02]  /*13650*/  LOP3.LUT R122, R122, 0xffff, RZ, 0xc0, !PT ;  /* 0x0000ffff7a7a7812 */ /* 0x000fe400078ec0ff */
[----:B------:R-:W-:Y:S02]  /*13660*/  LOP3.LUT R130, R130, 0xffff, RZ, 0xc0, !PT ;  /* 0x0000ffff82827812 */ /* 0x000fe400078ec0ff */
[----:B------:R-:W-:-:S02]  /*13670*/  F2FP.SATFINITE.E4M3.F32.PACK_AB_MERGE_C R134, R135, R134, RZ ;  /* 0x000000868786723e */ /* 0x000fc400048070ff */
[----:B------:R-:W-:Y:S02]  /*13680*/  F2FP.SATFINITE.E4M3.F32.PACK_AB_MERGE_C R132, R133, R132, RZ ;  /* 0x000000848584723e */ /* 0x000fe400048070ff */
[----:B------:R-:W-:Y:S02]  /*13690*/  PRMT R43, R122, 0x3340, R43 ;  /* 0x000033407a2b7816 */ /* 0x000fe4000000002b */
[----:B------:R-:W-:Y:S02]  /*136a0*/  PRMT R130, R130, 0x3340, R1 ;  /* 0x0000334082827816 */ /* 0x000fe40000000001 */
[----:B------:R-:W-:Y:S02]  /*136b0*/  LOP3.LUT R31, R134, 0xffff, RZ, 0xc0, !PT ;  /* 0x0000ffff861f7812 */ /* 0x000fe400078ec0ff */
[----:B------:R-:W-:Y:S02]  /*136c0*/  PRMT R130, R43, 0x5410, R130 ;  /* 0x000054102b827816 */ /* 0x000fe40000000082 */
[----:B------:R-:W-:Y:S01]  /*136d0*/  LOP3.LUT R132, R132, 0xffff, RZ, 0xc0, !PT ;  /* 0x0000ffff84847812 */ /* 0x000fe200078ec0ff */
[----:B------:R3:W-:Y:S01]  /*136e0*/  STSM.16.M88.4 [R0], R4 ;  /* 0x0000000400007844 */ /* 0x0007e20000000200 */
[----:B------:R-:W-:-:S02]  /*136f0*/  SHF.R.U32.HI R120, RZ, 0x8, R120 ;  /* 0x00000008ff787819 */ /* 0x000fc40000011678 */
[----:B------:R-:W-:Y:S02]  /*13700*/  SHF.R.U32.HI R41, RZ, 0x8, R41 ;  /* 0x00000008ff297819 */ /* 0x000fe40000011629 */
[----:B------:R-:W-:Y:S02]  /*13710*/  SHF.R.U32.HI R128, RZ, 0x8, R128 ;  /* 0x00000008ff807819 */ /* 0x000fe40000011680 */
[----:B------:R-:W-:Y:S02]  /*13720*/  LOP3.LUT R41, R41, 0xffff, RZ, 0xc0, !PT ;  /* 0x0000ffff29297812 */ /* 0x000fe400078ec0ff */
[----:B------:R-:W-:Y:S02]  /*13730*/  LOP3.LUT R120, R120, 0xffff, RZ, 0xc0, !PT ;  /* 0x0000ffff78787812 */ /* 0x000fe400078ec0ff */
[----:B------:R-:W-:Y:S02]  /*13740*/  LOP3.LUT R128, R128, 0xffff, RZ, 0xc0, !PT ;  /* 0x0000ffff80807812 */ /* 0x000fe400078ec0ff */
[----:B------:R-:W-:-:S02]  /*13750*/  PRMT R41, R120, 0x3340, R41 ;  /* 0x0000334078297816 */ /* 0x000fc40000000029 */
[----:B------:R-:W-:Y:S02]  /*13760*/  PRMT R128, R128, 0x3340, R1 ;  /* 0x0000334080807816 */ /* 0x000fe40000000001 */
[----:B---3--:R-:W-:Y:S01]  /*13770*/  PRMT R6, R11, 0x4210, R102 ;  /* 0x000042100b067816 */ /* 0x008fe20000000066 */
[----:B------:R-:W-:Y:S01]  /*13780*/  BAR.SYNC.DEFER_BLOCKING 0x0 ;  /* 0x0000000000007b1d */ /* 0x000fe20000010000 */
[--C-:B------:R-:W-:Y:S02]  /*13790*/  PRMT R4, R25, 0x4210, R100.reuse ;  /* 0x0000421019047816 */ /* 0x100fe40000000064 */
[----:B------:R-:W-:Y:S02]  /*137a0*/  PRMT R5, R33, 0x5210, R100 ;  /* 0x0000521021057816 */ /* 0x000fe40000000064 */
[----:B------:R-:W-:Y:S02]  /*137b0*/  PRMT R7, R35, 0x5210, R102 ;  /* 0x0000521023077816 */ /* 0x000fe40000000066 */
[----:B------:R-:W-:-:S02]  /*137c0*/  LOP3.LUT R25, R116, 0xffff, RZ, 0xc0, !PT ;  /* 0x0000ffff74197812 */ /* 0x000fc400078ec0ff */
[----:B------:R-:W-:Y:S02]  /*137d0*/  PRMT R41, R41, 0x5410, R128 ;  /* 0x0000541029297816 */ /* 0x000fe40000000080 */
[--C-:B------:R-:W-:Y:S02]  /*137e0*/  PRMT R24, R24, 0x4210, R25.reuse ;  /* 0x0000421018187816 */ /* 0x100fe40000000019 */
[----:B------:R-:W-:Y:S02]  /*137f0*/  PRMT R25, R112, 0x5210, R25 ;  /* 0x0000521070197816 */ /* 0x000fe40000000019 */
[----:B------:R-:W-:Y:S01]  /*13800*/  ISETP.GE.AND P0, PT, R172, UR4, PT ;  /* 0x00000004ac007c0c */ /* 0x000fe2000bf06270 */
[----:B------:R-:W-:Y:S01]  /*13810*/  ULDC UR4, c[0x0][0x22c] ;  /* 0x00008b0000047ab9 */ /* 0x000fe20000000800 */
[----:B------:R-:W-:Y:S02]  /*13820*/  SHF.R.U32.HI R136, RZ, 0x8, R136 ;  /* 0x00000008ff887819 */ /* 0x000fe40000011688 */
[----:B------:R-:W-:Y:S01]  /*13830*/  ISETP.LT.AND P5, PT, R176, UR4, !P0 ;  /* 0x00000004b0007c0c */ /* 0x000fe2000c7a1270 */
[----:B------:R-:W-:Y:S01]  /*13840*/  ULDC UR4, c[0x0][0x22c] ;  /* 0x00008b0000047ab9 */ /* 0x000fe20000000800 */
[----:B------:R-:W-:-:S02]  /*13850*/  SHF.R.U32.HI R45, RZ, 0x8, R45 ;  /* 0x00000008ff2d7819 */ /* 0x000fc4000001162d */
[----:B--2---:R-:W-:Y:S01]  /*13860*/  ISETP.LT.AND P2, PT, R174, UR4, !P0 ;  /* 0x00000004ae007c0c */ /* 0x004fe2000c741270 */
[----:B------:R-:W2:Y:S01]  /*13870*/  LDS.128 R8, [R36] ;  /* 0x0000000024087984 */ /* 0x000ea20000000c00 */
[----:B------:R-:W-:Y:S01]  /*13880*/  SHF.R.U32.HI R144, RZ, 0x8, R144 ;  /* 0x00000008ff907819 */ /* 0x000fe20000011690 */
[----:B------:R-:W-:Y:S01]  /*13890*/  ULDC UR4, c[0x0][0x244] ;  /* 0x0000910000047ab9 */ /* 0x000fe20000000800 */
[----:B------:R-:W-:Y:S01]  /*138a0*/  ISETP.LT.AND P1, PT, R177, UR6, !P0 ;  /* 0x00000006b1007c0c */ /* 0x000fe2000c721270 */
[----:B------:R-:W-:Y:S01]  /*138b0*/  BAR.SYNC.DEFER_BLOCKING 0x0 ;  /* 0x0000000000007b1d */ /* 0x000fe20000010000 */
[----:B------:R-:W-:Y:S01]  /*138c0*/  IMAD R39, R172, UR4, RZ ;  /* 0x00000004ac277c24 */ /* 0x000fe2000f8e02ff */
[----:B------:R-:W-:Y:S02]  /*138d0*/  LOP3.LUT R45, R45, 0xffff, RZ, 0xc0, !PT ;  /* 0x0000ffff2d2d7812 */ /* 0x000fe400078ec0ff */
[----:B------:R-:W-:Y:S02]  /*138e0*/  LOP3.LUT R136, R136, 0xffff, RZ, 0xc0, !PT ;  /* 0x0000ffff88887812 */ /* 0x000fe400078ec0ff */
[----:B------:R-:W-:Y:S01]  /*138f0*/  ULDC UR6, c[0x0][0x22c] ;  /* 0x00008b0000067ab9 */ /* 0x000fe20000000800 */
[----:B------:R-:W-:Y:S01]  /*13900*/  LOP3.LUT R144, R144, 0xffff, RZ, 0xc0, !PT ;  /* 0x0000ffff90907812 */ /* 0x000fe200078ec0ff */
[----:B----45:R-:W-:Y:S01]  /*13910*/  IMAD R34, R2, R37, RZ ;  /* 0x0000002502227224 */ /* 0x030fe200078e02ff */
[----:B------:R-:W-:Y:S01]  /*13920*/  ISETP.LT.AND P3, PT, R173, UR6, !P0 ;  /* 0x00000006ad007c0c */ /* 0x000fe2000c761270 */
[----:B------:R-:W-:Y:S01]  /*13930*/  ULDC.64 UR6, c[0x0][0x220] ;  /* 0x0000880000067ab9 */ /* 0x000fe20000000a00 */
[----:B------:R-:W-:Y:S01]  /*13940*/  F2FP.SATFINITE.E4M3.F32.PACK_AB_MERGE_C R148, R149, R148, RZ ;  /* 0x000000949594723e */ /* 0x000fe200048070ff */
[----:B------:R-:W-:Y:S01]  /*13950*/  ULDC UR4, c[0x0][0x22c] ;  /* 0x00008b0000047ab9 */ /* 0x000fe20000000800 */
[----:B------:R-:W-:-:S02]  /*13960*/  F2FP.SATFINITE.E4M3.F32.PACK_AB_MERGE_C R150, R151, R150, RZ ;  /* 0x000000969796723e */ /* 0x000fc400048070ff */
[----:B------:R-:W-:Y:S02]  /*13970*/  SHF.R.U32.HI R138, RZ, 0x8, R138 ;  /* 0x00000008ff8a7819 */ /* 0x000fe4000001168a */
[----:B------:R-:W-:Y:S02]  /*13980*/  SHF.R.U32.HI R47, RZ, 0x8, R47 ;  /* 0x00000008ff2f7819 */ /* 0x000fe4000001162f */
[----:B------:R-:W-:Y:S01]  /*13990*/  SHF.R.U32.HI R146, RZ, 0x8, R146 ;  /* 0x00000008ff927819 */ /* 0x000fe20000011692 */
[----:B------:R-:W-:Y:S01]  /*139a0*/  STSM.16.M88.4 [R0], R4 ;  /* 0x0000000400007844 */ /* 0x000fe20000000200 */
[----:B------:R-:W-:Y:S02]  /*139b0*/  IADD3 R38, P6, R39, UR6, RZ ;  /* 0x0000000627267c10 */ /* 0x000fe4000ffde0ff */
[----:B------:R-:W-:Y:S01]  /*139c0*/  PRMT R45, R136, 0x3340, R45 ;  /* 0x00003340882d7816 */ /* 0x000fe2000000002d */
[----:B------:R-:W-:Y:S01]  /*139d0*/  BAR.SYNC.DEFER_BLOCKING 0x0 ;  /* 0x0000000000007b1d */ /* 0x000fe20000010000 */
[----:B------:R-:W-:-:S02]  /*139e0*/  PRMT R144, R144, 0x3340, R1 ;  /* 0x0000334090907816 */ /* 0x000fc40000000001 */
[----:B------:R-:W-:Y:S02]  /*139f0*/  ISETP.LT.AND P4, PT, R2, UR5, !P0 ;  /* 0x0000000502007c0c */ /* 0x000fe4000c781270 */
[----:B------:R-:W-:Y:S01]  /*13a00*/  LOP3.LUT R33, R148, 0xffff, RZ, 0xc0, !PT ;  /* 0x0000ffff94217812 */ /* 0x000fe200078ec0ff */
[----:B------:R-:W-:Y:S01]  /*13a10*/  IMAD R40, R37, 0x2, R34 ;  /* 0x0000000225287824 */ /* 0x000fe200078e0222 */
[----:B------:R-:W-:Y:S01]  /*13a20*/  LEA.HI.X.SX32 R39, R39, UR7, 0x1, P6 ;  /* 0x0000000727277c11 */ /* 0x000fe2000b0f0eff */
[----:B------:R-:W-:Y:S01]  /*13a30*/  ULDC UR5, c[0x0][0x22c] ;  /* 0x00008b0000057ab9 */ /* 0x000fe20000000800 */
[----:B------:R-:W-:Y:S02]  /*13a40*/  LOP3.LUT R150, R150, 0xffff, RZ, 0xc0, !PT ;  /* 0x0000ffff96967812 */ /* 0x000fe400078ec0ff */
[----:B------:R-:W-:Y:S02]  /*13a50*/  PRMT R144, R45, 0x5410, R144 ;  /* 0x000054102d907816 */ /* 0x000fe40000000090 */
[----:B------:R-:W-:-:S02]  /*13a60*/  LOP3.LUT R47, R47, 0xffff, RZ, 0xc0, !PT ;  /* 0x0000ffff2f2f7812 */ /* 0x000fc400078ec0ff */
[----:B------:R-:W-:Y:S02]  /*13a70*/  LOP3.LUT R138, R138, 0xffff, RZ, 0xc0, !PT ;  /* 0x0000ffff8a8a7812 */ /* 0x000fe400078ec0ff */
[----:B------:R-:W-:Y:S01]  /*13a80*/  LOP3.LUT R146, R146, 0xffff, RZ, 0xc0, !PT ;  /* 0x0000ffff92927812 */ /* 0x000fe200078ec0ff */
[----:B------:R-:W3:Y:S01]  /*13a90*/  LDS.128 R4, [R36] ;  /* 0x0000000024047984 */ /* 0x000ee20000000c00 */
[----:B------:R-:W-:Y:S01]  /*13aa0*/  BAR.SYNC.DEFER_BLOCKING 0x0 ;  /* 0x0000000000007b1d */ /* 0x000fe20000010000 */
[----:B------:R-:W-:Y:S02]  /*13ab0*/  IADD3 R2, P6, R34, R38, RZ ;  /* 0x0000002622027210 */ /* 0x000fe40007fde0ff */
[----:B------:R-:W-:Y:S02]  /*13ac0*/  PRMT R47, R138, 0x3340, R47 ;  /* 0x000033408a2f7816 */ /* 0x000fe4000000002f */
[----:B------:R-:W-:-:S04]  /*13ad0*/  PRMT R146, R146, 0x3340, R1 ;  /* 0x0000334092927816 */ /* 0x000fc80000000001 */
[----:B------:R-:W-:Y:S01]  /*13ae0*/  PRMT R47, R47, 0x5410, R146 ;  /* 0x000054102f2f7816 */ /* 0x000fe20000000092 */
[----:B------:R4:W-:Y:S02]  /*13af0*/  STSM.16.M88.4 [R0], R24 ;  /* 0x0000001800007844 */ /* 0x0009e40000000200 */
[--C-:B----4-:R-:W-:Y:S02]  /*13b00*/  PRMT R24, R29, 0x4210, R132.reuse ;  /* 0x000042101d187816 */ /* 0x110fe40000000084 */
[--C-:B------:R-:W-:Y:S02]  /*13b10*/  PRMT R26, R28, 0x4210, R31.reuse ;  /* 0x000042101c1a7816 */ /* 0x100fe4000000001f */
[----:B------:R-:W-:Y:S01]  /*13b20*/  PRMT R27, R130, 0x5210, R31 ;  /* 0x00005210821b7816 */ /* 0x000fe2000000001f */
[----:B------:R-:W-:Y:S01]  /*13b30*/  BAR.SYNC.DEFER_BLOCKING 0x0 ;  /* 0x0000000000007b1d */ /* 0x000fe20000010000 */
[----:B------:R-:W-:-:S05]  /*13b40*/  PRMT R25, R41, 0x5210, R132 ;  /* 0x0000521029197816 */ /* 0x000fca0000000084 */
[----:B------:R-:W4:Y:S02]  /*13b50*/  LDS.128 R28, [R36] ;  /* 0x00000000241c7984 */ /* 0x000f240000000c00 */
[----:B------:R-:W-:Y:S06]  /*13b60*/  BAR.SYNC.DEFER_BLOCKING 0x0 ;  /* 0x0000000000007b1d */ /* 0x000fec0000010000 */
[----:B------:R0:W-:Y:S02]  /*13b70*/  STSM.16.M88.4 [R0], R24 ;  /* 0x0000001800007844 */ /* 0x0001e40000000200 */
[----:B0-----:R-:W-:-:S02]  /*13b80*/  PRMT R26, R3, 0x4210, R150 ;  /* 0x00004210031a7816 */ /* 0x001fc40000000096 */
[--C-:B------:R-:W-:Y:S02]  /*13b90*/  PRMT R24, R32, 0x4210, R33.reuse ;  /* 0x0000421020187816 */ /* 0x100fe40000000021 */
[----:B------:R-:W-:Y:S02]  /*13ba0*/  PRMT R25, R144, 0x5210, R33 ;  /* 0x0000521090197816 */ /* 0x000fe40000000021 */
[----:B------:R-:W-:Y:S01]  /*13bb0*/  LEA.HI.X.SX32 R3, R34, R39, 0x1, P6 ;  /* 0x0000002722037211 */ /* 0x000fe200030f0eff */
[----:B------:R-:W-:Y:S01]  /*13bc0*/  BAR.SYNC.DEFER_BLOCKING 0x0 ;  /* 0x0000000000007b1d */ /* 0x000fe20000010000 */
[----:B------:R-:W-:-:S05]  /*13bd0*/  PRMT R27, R47, 0x5210, R150 ;  /* 0x000052102f1b7816 */ /* 0x000fca0000000096 */
[----:B------:R-:W0:Y:S02]  /*13be0*/  LDS.128 R32, [R36] ;  /* 0x0000000024207984 */ /* 0x000e240000000c00 */
[----:B------:R-:W-:Y:S01]  /*13bf0*/  BAR.SYNC.DEFER_BLOCKING 0x0 ;  /* 0x0000000000007b1d */ /* 0x000fe20000010000 */
[----:B------:R-:W-:-:S05]  /*13c00*/  PRMT R43, R20, 0x7770, RZ ;  /* 0x00007770142b7816 */ /* 0x000fca00000000ff */
[----:B------:R1:W-:Y:S02]  /*13c10*/  STSM.16.M88.4 [R0], R24 ;  /* 0x0000001800007844 */ /* 0x0003e40000000200 */
[----:B------:R-:W-:Y:S01]  /*13c20*/  BAR.SYNC.DEFER_BLOCKING 0x0 ;  /* 0x0000000000007b1d */ /* 0x000fe20000010000 */
[----:B------:R-:W-:Y:S02]  /*13c30*/  PRMT R41, R21, 0x7770, RZ ;  /* 0x0000777015297816 */ /* 0x000fe400000000ff */
[----:B-1----:R-:W-:-:S04]  /*13c40*/  IADD3 R24, P6, R40, R38, RZ ;  /* 0x0000002628187210 */ /* 0x002fc80007fde0ff */
[----:B------:R-:W-:Y:S01]  /*13c50*/  LEA.HI.X.SX32 R25, R40, R39, 0x1, P6 ;  /* 0x0000002728197211 */ /* 0x000fe200030f0eff */
[----:B------:R1:W-:Y:S01]  /*13c60*/  @P4 STG.E.U8 desc[UR14][R2.64], R43 ;  /* 0x0000002b02004986 */ /* 0x0003e2000c10110e */
[----:B------:R-:W-:Y:S01]  /*13c70*/  ISETP.LT.AND P4, PT, R155, UR4, !P0 ;  /* 0x000000049b007c0c */ /* 0x000fe2000c781270 */
[----:B------:R-:W-:Y:S02]  /*13c80*/  ULDC UR4, c[0x0][0x22c] ;  /* 0x00008b0000047ab9 */ /* 0x000fe40000000800 */
[----:B------:R-:W2:Y:S04]  /*13c90*/  LDL.LU R155, [R1+0x500] ;  /* 0x00050000019b7983 */ /* 0x000ea80000300800 */
[----:B------:R3:W-:Y:S01]  /*13ca0*/  @P5 STG.E.U8 desc[UR14][R24.64], R41 ;  /* 0x0000002918005986 */ /* 0x0007e2000c10110e */
[----:B------:R-:W-:Y:S01]  /*13cb0*/  ISETP.LT.AND P5, PT, R152, UR4, !P0 ;  /* 0x0000000498007c0c */ /* 0x000fe2000c7a1270 */
[----:B------:R-:W-:Y:S01]  /*13cc0*/  IMAD R40, R37, 0x2, R40 ;  /* 0x0000000225287824 */ /* 0x000fe200078e0228 */
[----:B------:R-:W-:Y:S01]  /*13cd0*/  PRMT R27, R22, 0x7770, RZ ;  /* 0x00007770161b7816 */ /* 0x000fe200000000ff */
[----:B------:R-:W4:Y:S01]  /*13ce0*/  LDL.LU R152, [R1+0x4fc] ;  /* 0x0004fc0001987983 */ /* 0x000f220000300800 */
[----:B-1----:R-:W-:Y:S01]  /*13cf0*/  PRMT R43, R23, 0x7770, RZ ;  /* 0x00007770172b7816 */ /* 0x002fe200000000ff */
[----:B------:R-:W-:Y:S01]  /*13d00*/  IMAD R0, R37, 0x2, R40 ;  /* 0x0000000225007824 */ /* 0x000fe200078e0228 */
[----:B------:R-:W-:Y:S01]  /*13d10*/  IADD3 R2, P6, R40, R38, RZ ;  /* 0x0000002628027210 */ /* 0x000fe20007fde0ff */
[----:B------:R-:W-:-:S02]  /*13d20*/  ULDC UR4, c[0x0][0x22c] ;  /* 0x00008b0000047ab9 */ /* 0x000fc40000000800 */
[----:B------:R-:W-:Y:S01]  /*13d30*/  IMAD R26, R37, 0x2, R0 ;  /* 0x00000002251a7824 */ /* 0x000fe200078e0200 */
[----:B------:R-:W-:Y:S02]  /*13d40*/  LEA.HI.X.SX32 R3, R40, R39, 0x1, P6 ;  /* 0x0000002728037211 */ /* 0x000fe400030f0eff */
[----:B---3--:R-:W-:-:S03]  /*13d50*/  IADD3 R24, P6, R0, R38, RZ ;  /* 0x0000002600187210 */ /* 0x008fc60007fde0ff */
[----:B------:R1:W-:Y:S01]  /*13d60*/  @P2 STG.E.U8 desc[UR14][R2.64], R27 ;  /* 0x0000001b02002986 */ /* 0x0003e2000c10110e */
[-C--:B------:R-:W-:Y:S01]  /*13d70*/  LEA.HI.X.SX32 R25, R0, R39.reuse, 0x1, P6 ;  /* 0x0000002700197211 */ /* 0x080fe200030f0eff */
[----:B------:R-:W-:Y:S01]  /*13d80*/  IMAD R0, R37, 0x2, R26 ;  /* 0x0000000225007824 */ /* 0x000fe200078e021a */
[----:B------:R-:W-:Y:S01]  /*13d90*/  ISETP.LT.AND P2, PT, R153, UR4, !P0 ;  /* 0x0000000499007c0c */ /* 0x000fe2000c741270 */
[----:B------:R-:W-:Y:S01]  /*13da0*/  ULDC UR4, c[0x0][0x22c] ;  /* 0x00008b0000047ab9 */ /* 0x000fe20000000800 */
[----:B------:R-:W3:Y:S01]  /*13db0*/  LDL.LU R153, [R1+0x504] ;  /* 0x0005040001997983 */ /* 0x000ee20000300800 */
[----:B------:R-:W-:Y:S02]  /*13dc0*/  PRMT R41, R20, 0x7771, RZ ;  /* 0x0000777114297816 */ /* 0x000fe400000000ff */
[CC--:B-1----:R-:W-:Y:S01]  /*13dd0*/  IADD3 R2, P6, R26.reuse, R38.reuse, RZ ;  /* 0x000000261a027210 */ /* 0x0c2fe20007fde0ff */
[----:B------:R1:W-:Y:S03]  /*13de0*/  @P3 STG.E.U8 desc[UR14][R24.64], R43 ;  /* 0x0000002b18003986 */ /* 0x0003e6000c10110e */
[----:B------:R-:W-:Y:S01]  /*13df0*/  LEA.HI.X.SX32 R3, R26, R39, 0x1, P6 ;  /* 0x000000271a037211 */ /* 0x000fe200030f0eff */
[----:B------:R-:W3:Y:S01]  /*13e00*/  LDL.LU R156, [R1+0x508] ;  /* 0x00050800019c7983 */ /* 0x000ee20000300800 */
[----:B------:R-:W-:Y:S01]  /*13e10*/  ISETP.LT.AND P3, PT, R154, UR4, !P0 ;  /* 0x000000049a007c0c */ /* 0x000fe2000c761270 */
[----:B------:R-:W-:Y:S01]  /*13e20*/  ULDC UR4, c[0x0][0x22c] ;  /* 0x00008b0000047ab9 */ /* 0x000fe20000000800 */
[----:B------:R-:W-:Y:S01]  /*13e30*/  PRMT R27, R21, 0x7771, RZ ;  /* 0x00007771151b7816 */ /* 0x000fe200000000ff */
[----:B------:R-:W3:Y:S01]  /*13e40*/  LDL.LU R154, [R1+0x50c] ;  /* 0x00050c00019a7983 */ /* 0x000ee20000300800 */
[----:B-1----:R-:W-:-:S03]  /*13e50*/  IADD3 R24, P6, R0, R38, RZ ;  /* 0x0000002600187210 */ /* 0x002fc60007fde0ff */
[----:B------:R1:W-:Y:S01]  /*13e60*/  @P4 STG.E.U8 desc[UR14][R2.64], R41 ;  /* 0x0000002902004986 */ /* 0x0003e2000c10110e */
[----:B------:R-:W-:-:S05]  /*13e70*/  LEA.HI.X.SX32 R25, R0, R39, 0x1, P6 ;  /* 0x0000002700197211 */ /* 0x000fca00030f0eff */
[----:B------:R0:W-:Y:S01]  /*13e80*/  @P5 STG.E.U8 desc[UR14][R24.64], R27 ;  /* 0x0000001b18005986 */ /* 0x0001e2000c10110e */
[----:B--2---:R-:W-:Y:S01]  /*13e90*/  ISETP.LT.AND P4, PT, R155, UR4, !P0 ;  /* 0x000000049b007c0c */ /* 0x004fe2000c781270 */
[----:B------:R-:W-:Y:S02]  /*13ea0*/  ULDC UR4, c[0x0][0x22c] ;  /* 0x00008b0000047ab9 */ /* 0x000fe40000000800 */
[----:B----4-:R-:W-:Y:S01]  /*13eb0*/  ISETP.LT.AND P5, PT, R152, UR4, !P0 ;  /* 0x0000000498007c0c */ /* 0x010fe2000c7a1270 */
[C---:B------:R-:W-:Y:S01]  /*13ec0*/  IMAD R0, R37.reuse, 0x2, R0 ;  /* 0x0000000225007824 */ /* 0x040fe200078e0200 */
[----:B------:R-:W2:Y:S01]  /*13ed0*/  LDL.LU R152, [R1+0x510] ;  /* 0x0005100001987983 */ /* 0x000ea20000300800 */
[----:B------:R-:W-:Y:S01]  /*13ee0*/  PRMT R43, R22, 0x7771, RZ ;  /* 0x00007771162b7816 */ /* 0x000fe200000000ff */
[----:B------:R-:W-:Y:S01]  /*13ef0*/  ULDC UR4, c[0x0][0x22c] ;  /* 0x00008b0000047ab9 */ /* 0x000fe20000000800 */
[C---:B------:R-:W-:Y:S01]  /*13f00*/  IMAD R26, R37.reuse, 0x2, R0 ;  /* 0x00000002251a7824 */ /* 0x040fe200078e0200 */
[CC--:B-1----:R-:W-:Y:S01]  /*13f10*/  IADD3 R2, P6, R0.reuse, R38.reuse, RZ ;  /* 0x0000002600027210 */ /* 0x0c2fe20007fde0ff */
[----:B------:R-:W4:Y:S03]  /*13f20*/  LDL.LU R155, [R1+0x518] ;  /* 0x00051800019b7983 */ /* 0x000f260000300800 */
[----:B------:R-:W-:Y:S01]  /*13f30*/  LEA.HI.X.SX32 R3, R0, R39, 0x1, P6 ;  /* 0x0000002700037211 */ /* 0x000fe200030f0eff */
[----:B------:R-:W-:Y:S01]  /*13f40*/  IMAD R0, R37, 0x2, R26 ;  /* 0x0000000225007824 */ /* 0x000fe200078e021a */
[----:B0-----:R-:W-:-:S02]  /*13f50*/  IADD3 R24, P6, R26, R38, RZ ;  /* 0x000000261a187210 */ /* 0x001fc40007fde0ff */
[----:B------:R-:W-:Y:S01]  /*13f60*/  PRMT R41, R23, 0x7771, RZ ;  /* 0x0000777117297816 */ /* 0x000fe200000000ff */
[----:B------:R0:W-:Y:S01]  /*13f70*/  @P2 STG.E.U8 desc[UR14][R2.64], R43 ;  /* 0x0000002b02002986 */ /* 0x0001e2000c10110e */
[----:B------:R-:W-:Y:S01]  /*13f80*/  LEA.HI.X.SX32 R25, R26, R39, 0x1, P6 ;  /* 0x000000271a197211 */ /* 0x000fe200030f0eff */
[----:B------:R-:W-:Y:S01]  /*13f90*/  IMAD R26, R37, 0x2, R0 ;  /* 0x00000002251a7824 */ /* 0x000fe200078e0200 */
[----:B---3--:R-:W-:Y:S01]  /*13fa0*/  ISETP.LT.AND P2, PT, R153, UR4, !P0 ;  /* 0x0000000499007c0c */ /* 0x008fe2000c741270 */
[----:B------:R-:W-:Y:S01]  /*13fb0*/  ULDC UR4, c[0x0][0x22c] ;  /* 0x00008b0000047ab9 */ /* 0x000fe20000000800 */
[----:B------:R-:W-:Y:S01]  /*13fc0*/  PRMT R27, R20, 0x7772, RZ ;  /* 0x00007772141b7816 */ /* 0x000fe200000000ff */
[----:B------:R-:W3:Y:S01]  /*13fd0*/  LDL.LU R153, [R1+0x514] ;  /* 0x0005140001997983 */ /* 0x000ee20000300800 */
[----:B0-----:R-:W-:-:S03]  /*13fe0*/  IADD3 R2, P6, R0, R38, RZ ;  /* 0x0000002600027210 */ /* 0x001fc60007fde0ff */
[----:B------:R0:W-:Y:S01]  /*13ff0*/  @P3 STG.E.U8 desc[UR14][R24.64], R41 ;  /* 0x0000002918003986 */ /* 0x0001e2000c10110e */
[-C--:B------:R-:W-:Y:S02]  /*14000*/  LEA.HI.X.SX32 R3, R0, R39.reuse, 0x1, P6 ;  /* 0x0000002700037211 */ /* 0x080fe400030f0eff */
[----:B------:R-:W-:Y:S01]  /*14010*/  ISETP.LT.AND P3, PT, R156, UR4, !P0 ;  /* 0x000000049c007c0c */ /* 0x000fe2000c761270 */
[----:B------:R-:W-:Y:S01]  /*14020*/  ULDC UR4, c[0x0][0x22c] ;  /* 0x00008b0000047ab9 */ /* 0x000fe20000000800 */
[----:B------:R-:W-:Y:S01]  /*14030*/  PRMT R43, R21, 0x7772, RZ ;  /* 0x00007772152b7816 */ /* 0x000fe200000000ff */
[----:B------:R1:W-:Y:S01]  /*14040*/  @P4 STG.E.U8 desc[UR14][R2.64], R27 ;  /* 0x0000001b02004986 */ /* 0x0003e2000c10110e */
[----:B0-----:R-:W-:Y:S02]  /*14050*/  IADD3 R24, P6, R26, R38, RZ ;  /* 0x000000261a187210 */ /* 0x001fe40007fde0ff */
[----:B------:R-:W-:Y:S01]  /*14060*/  ISETP.LT.AND P4, PT, R154, UR4, !P0 ;  /* 0x000000049a007c0c */ /* 0x000fe2000c781270 */
[----:B------:R-:W-:Y:S01]  /*14070*/  ULDC UR4, c[0x0][0x22c] ;  /* 0x00008b0000047ab9 */ /* 0x000fe20000000800 */
[----:B------:R-:W-:Y:S01]  /*14080*/  LEA.HI.X.SX32 R25, R26, R39, 0x1, P6 ;  /* 0x000000271a197211 */ /* 0x000fe200030f0eff */
[----:B------:R-:W3:Y:S04]  /*14090*/  LDL.LU R154, [R1+0x520] ;  /* 0x00052000019a7983 */ /* 0x000ee80000300800 */
[----:B------:R-:W3:Y:S04]  /*140a0*/  LDL.LU R156, [R1+0x51c] ;  /* 0x00051c00019c7983 */ /* 0x000ee80000300800 */
[----:B------:R0:W-:Y:S01]  /*140b0*/  @P5 STG.E.U8 desc[UR14][R24.64], R43 ;  /* 0x0000002b18005986 */ /* 0x0001e2000c10110e */
[----:B--2---:R-:W-:Y:S01]  /*140c0*/  ISETP.LT.AND P5, PT, R152, UR4, !P0 ;  /* 0x0000000498007c0c */ /* 0x004fe2000c7a1270 */
[----:B------:R-:W-:-:S02]  /*140d0*/  IMAD R0, R37, 0x2, R26 ;  /* 0x0000000225007824 */ /* 0x000fc400078e021a */
[----:B------:R-:W2:Y:S01]  /*140e0*/  LDL.LU R152, [R1+0x4a0] ;  /* 0x0004a00001987983 */ /* 0x000ea20000300800 */
[----:B------:R-:W-:Y:S01]  /*140f0*/  PRMT R41, R22, 0x7772, RZ ;  /* 0x0000777216297816 */ /* 0x000fe200000000ff */
[----:B------:R-:W-:Y:S01]  /*14100*/  ULDC UR4, c[0x0][0x22c] ;  /* 0x00008b0000047ab9 */ /* 0x000fe20000000800 */
[----:B------:R-:W-:Y:S01]  /*14110*/  IMAD R26, R37, 0x2, R0 ;  /* 0x00000002251a7824 */ /* 0x000fe200078e0200 */
[----:B-1----:R-:W-:-:S04]  /*14120*/  IADD3 R2, P6, R0, R38, RZ ;  /* 0x0000002600027210 */ /* 0x002fc80007fde0ff */
[----:B------:R-:W-:Y:S02]  /*14130*/  LEA.HI.X.SX32 R3, R0, R39, 0x1, P6 ;  /* 0x0000002700037211 */ /* 0x000fe400030f0eff */
[----:B0-----:R-:W-:-:S04]  /*14140*/  IADD3 R24, P6, R26, R38, RZ ;  /* 0x000000261a187210 */ /* 0x001fc80007fde0ff */
[----:B------:R-:W-:Y:S01]  /*14150*/  LEA.HI.X.SX32 R25, R26, R39, 0x1, P6 ;  /* 0x000000271a197211 */ /* 0x000fe200030f0eff */
[----:B------:R-:W-:Y:S01]  /*14160*/  IMAD R26, R37, 0x2, R26 ;  /* 0x00000002251a7824 */ /* 0x000fe200078e021a */
[----:B------:R-:W-:Y:S01]  /*14170*/  PRMT R27, R23, 0x7772, RZ ;  /* 0x00007772171b7816 */ /* 0x000fe200000000ff */
[----:B------:R0:W-:Y:S02]  /*14180*/  @P2 STG.E.U8 desc[UR14][R2.64], R41 ;  /* 0x0000002902002986 */ /* 0x0001e4000c10110e */
[----:B------:R-:W-:Y:S01]  /*14190*/  IMAD R0, R37, 0x2, R26 ;  /* 0x0000000225007824 */ /* 0x000fe200078e021a */
[----:B----4-:R-:W-:Y:S01]  /*141a0*/  ISETP.LT.AND P2, PT, R155, UR4, !P0 ;  /* 0x000000049b007c0c */ /* 0x010fe2000c741270 */
[----:B------:R1:W-:Y:S01]  /*141b0*/  @P3 STG.E.U8 desc[UR14][R24.64], R27 ;  /* 0x0000001b18003986 */ /* 0x0003e2000c10110e */
[----:B------:R-:W-:Y:S01]  /*141c0*/  ULDC UR4, c[0x0][0x22c] ;  /* 0x00008b0000047ab9 */ /* 0x000fe20000000800 */
[----:B0-----:R-:W-:-:S04]  /*141d0*/  IADD3 R2, P6, R26, R38, RZ ;  /* 0x000000261a027210 */ /* 0x001fc80007fde0ff */
[-C--:B------:R-:W-:Y:S01]  /*141e0*/  LEA.HI.X.SX32 R3, R26, R39.reuse, 0x1, P6 ;  /* 0x000000271a037211 */ /* 0x080fe200030f0eff */
[----:B------:R-:W-:Y:S01]  /*141f0*/  IMAD R26, R37, 0x2, R0 ;  /* 0x00000002251a7824 */ /* 0x000fe200078e0200 */
[-C--:B-1----:R-:W-:Y:S02]  /*14200*/  IADD3 R24, P6, R0, R38.reuse, RZ ;  /* 0x0000002600187210 */ /* 0x082fe40007fde0ff */
[----:B---3--:R-:W-:Y:S01]  /*14210*/  ISETP.LT.AND P3, PT, R153, UR4, !P0 ;  /* 0x0000000499007c0c */ /* 0x008fe2000c761270 */
[----:B------:R-:W-:Y:S01]  /*14220*/  ULDC UR4, c[0x0][0x22c] ;  /* 0x00008b0000047ab9 */ /* 0x000fe20000000800 */
[----:B------:R-:W-:Y:S01]  /*14230*/  PRMT R45, R20, 0x7773, RZ ;  /* 0x00007773142d7816 */ /* 0x000fe200000000ff */
[----:B------:R-:W3:Y:S01]  /*14240*/  LDL.LU R153, [R1+0x49c] ;  /* 0x00049c0001997983 */ /* 0x000ee20000300800 */
[----:B------:R-:W-:Y:S02]  /*14250*/  LEA.HI.X.SX32 R25, R0, R39, 0x1, P6 ;  /* 0x0000002700197211 */ /* 0x000fe400030f0eff */
[----:B------:R-:W-:Y:S01]  /*14260*/  IADD3 R20, P6, R26, R38, RZ ;  /* 0x000000261a147210 */ /* 0x000fe20007fde0ff */
[----:B------:R-:W4:Y:S01]  /*14270*/  LDL.LU R155, [R1+0x498] ;  /* 0x00049800019b7983 */ /* 0x000f220000300800 */
[----:B------:R-:W-:-:S02]  /*14280*/  PRMT R43, R21, 0x7773, RZ ;  /* 0x00007773152b7816 */ /* 0x000fc400000000ff */
[----:B------:R-:W-:Y:S01]  /*14290*/  LEA.HI.X.SX32 R21, R26, R39, 0x1, P6 ;  /* 0x000000271a157211 */ /* 0x000fe200030f0eff */
[----:B------:R0:W-:Y:S01]  /*142a0*/  @P4 STG.E.U8 desc[UR14][R2.64], R45 ;  /* 0x0000002d02004986 */ /* 0x0001e2000c10110e */
[----:B------:R-:W-:Y:S01]  /*142b0*/  ISETP.LT.AND P4, PT, R154, UR4, !P0 ;  /* 0x000000049a007c0c */ /* 0x000fe2000c781270 */
[----:B------:R-:W-:Y:S01]  /*142c0*/  ULDC UR4, c[0x0][0x22c] ;  /* 0x00008b0000047ab9 */ /* 0x000fe20000000800 */
[----:B------:R-:W-:Y:S01]  /*142d0*/  PRMT R41, R22, 0x7773, RZ ;  /* 0x0000777316297816 */ /* 0x000fe200000000ff */
[----:B------:R-:W4:Y:S04]  /*142e0*/  LDL.LU R154, [R1+0x494] ;  /* 0x00049400019a7983 */ /* 0x000f280000300800 */
[----:B------:R-:W-:Y:S01]  /*142f0*/  @P5 STG.E.U8 desc[UR14][R24.64], R43 ;  /* 0x0000002b18005986 */ /* 0x000fe2000c10110e */
[----:B------:R-:W-:Y:S01]  /*14300*/  ISETP.LT.AND P5, PT, R156, UR4, !P0 ;  /* 0x000000049c007c0c */ /* 0x000fe2000c7a1270 */
[----:B------:R-:W-:-:S02]  /*14310*/  ULDC UR4, c[0x0][0x22c] ;  /* 0x00008b0000047ab9 */ /* 0x000fc40000000800 */
[----:B------:R1:W-:Y:S01]  /*14320*/  @P2 STG.E.U8 desc[UR14][R20.64], R41 ;  /* 0x0000002914002986 */ /* 0x0003e2000c10110e */
[----:B--2---:R-:W-:Y:S01]  /*14330*/  ISETP.LT.AND P2, PT, R152, UR4, !P0 ;  /* 0x0000000498007c0c */ /* 0x004fe2000c741270 */
[----:B------:R-:W-:Y:S02]  /*14340*/  IMAD R0, R37, 0x2, R26 ;  /* 0x0000000225007824 */ /* 0x000fe400078e021a */
[----:B------:R-:W2:Y:S01]  /*14350*/  LDL.LU R152, [R1+0x490] ;  /* 0x0004900001987983 */ /* 0x000ea20000300800 */
[----:B------:R-:W-:Y:S01]  /*14360*/  PRMT R23, R23, 0x7773, RZ ;  /* 0x0000777317177816 */ /* 0x000fe200000000ff */
[----:B------:R-:W-:Y:S01]  /*14370*/  ULDC UR4, c[0x0][0x22c] ;  /* 0x00008b0000047ab9 */ /* 0x000fe20000000800 */
[C---:B------:R-:W-:Y:S01]  /*14380*/  IMAD R22, R37.reuse, 0x2, R0 ;  /* 0x0000000225167824 */ /* 0x040fe200078e0200 */
[CC--:B------:R-:W-:Y:S01]  /*14390*/  IADD3 R26, P6, R0.reuse, R38.reuse, RZ ;  /* 0x00000026001a7210 */ /* 0x0c0fe20007fde0ff */
[----:B------:R-:W2:Y:S03]  /*143a0*/  LDL.LU R156, [R1+0x48c] ;  /* 0x00048c00019c7983 */ /* 0x000ea60000300800 */
[----:B------:R-:W-:Y:S01]  /*143b0*/  LEA.HI.X.SX32 R27, R0, R39, 0x1, P6 ;  /* 0x00000027001b7211 */ /* 0x000fe200030f0eff */
[----:B------:R-:W-:Y:S01]  /*143c0*/  IMAD R0, R37, 0x2, R22 ;  /* 0x0000000225007824 */ /* 0x000fe200078e0216 */
[----:B0-----:R-:W-:-:S04]  /*143d0*/  IADD3 R2, P6, R22, R38, RZ ;  /* 0x0000002616027210 */ /* 0x001fc80007fde0ff */
[-C--:B------:R-:W-:Y:S02]  /*143e0*/  LEA.HI.X.SX32 R3, R22, R39.reuse, 0x1, P6 ;  /* 0x0000002716037211 */ /* 0x080fe400030f0eff */
[----:B-1----:R-:W-:Y:S02]  /*143f0*/  IADD3 R20, P6, R0, R38, RZ ;  /* 0x0000002600147210 */ /* 0x002fe40007fde0ff */
[----:B------:R-:W-:Y:S02]  /*14400*/  PRMT R43, R16, 0x7770, RZ ;  /* 0x00007770102b7816 */ /* 0x000fe400000000ff */
[----:B------:R-:W-:Y:S01]  /*14410*/  LEA.HI.X.SX32 R21, R0, R39, 0x1, P6 ;  /* 0x0000002700157211 */ /* 0x000fe200030f0eff */
[----:B------:R-:W-:Y:S01]  /*14420*/  IMAD R0, R37, 0x2, R0 ;  /* 0x0000000225007824 */ /* 0x000fe200078e0200 */
[----:B------:R0:W-:Y:S01]  /*14430*/  @P3 STG.E.U8 desc[UR14][R26.64], R23 ;  /* 0x000000171a003986 */ /* 0x0001e2000c10110e */
[----:B------:R-:W-:-:S03]  /*14440*/  PRMT R41, R17, 0x7770, RZ ;  /* 0x0000777011297816 */ /* 0x000fc600000000ff */
[----:B------:R1:W-:Y:S01]  /*14450*/  @P4 STG.E.U8 desc[UR14][R2.64], R43 ;  /* 0x0000002b02004986 */ /* 0x0003e2000c10110e */
[----:B------:R-:W-:Y:S02]  /*14460*/  IADD3 R22, P6, R0, R38, RZ ;  /* 0x0000002600167210 */ /* 0x000fe40007fde0ff */
[----:B------:R-:W-:Y:S01]  /*14470*/  PRMT R45, R18, 0x7770, RZ ;  /* 0x00007770122d7816 */ /* 0x000fe200000000ff */
[----:B------:R1:W-:Y:S01]  /*14480*/  @P5 STG.E.U8 desc[UR14][R20.64], R41 ;  /* 0x0000002914005986 */ /* 0x0003e2000c10110e */
[----:B---3--:R-:W-:Y:S01]  /*14490*/  ISETP.LT.AND P3, PT, R153, UR4, !P0 ;  /* 0x0000000499007c0c */ /* 0x008fe2000c761270 */
[----:B------:R-:W-:Y:S02]  /*144a0*/  ULDC UR4, c[0x0][0x22c] ;  /* 0x00008b0000047ab9 */ /* 0x000fe40000000800 */
[----:B------:R-:W3:Y:S01]  /*144b0*/  LDL.LU R153, [R1+0x488] ;  /* 0x0004880001997983 */ /* 0x000ee20000300800 */
[----:B----4-:R-:W-:Y:S01]  /*144c0*/  ISETP.LT.AND P4, PT, R155, UR4, !P0 ;  /* 0x000000049b007c0c */ /* 0x010fe2000c781270 */
[----:B------:R-:W-:Y:S01]  /*144d0*/  ULDC UR4, c[0x0][0x22c] ;  /* 0x00008b0000047ab9 */ /* 0x000fe20000000800 */
[----:B0-----:R-:W-:-:S02]  /*144e0*/  LEA.HI.X.SX32 R23, R0, R39, 0x1, P6 ;  /* 0x0000002700177211 */ /* 0x001fc400030f0eff */
[----:B------:R-:W-:Y:S01]  /*144f0*/  ISETP.LT.AND P5, PT, R154, UR4, !P0 ;  /* 0x000000049a007c0c */ /* 0x000fe2000c7a1270 */
[----:B------:R-:W-:Y:S01]  /*14500*/  ULDC UR4, c[0x0][0x22c] ;  /* 0x00008b0000047ab9 */ /* 0x000fe20000000800 */
[----:B------:R-:W4:Y:S04]  /*14510*/  LDL.LU R154, [R1+0x484] ;  /* 0x00048400019a7983 */ /* 0x000f280000300800 */
[----:B------:R-:W4:Y:S04]  /*14520*/  LDL.LU R155, [R1+0x480] ;  /* 0x00048000019b7983 */ /* 0x000f280000300800 */
[----:B------:R-:W-:Y:S01]  /*14530*/  @P2 STG.E.U8 desc[UR14][R22.64], R45 ;  /* 0x0000002d16002986 */ /* 0x000fe2000c10110e */
[----:B--2---:R-:W-:Y:S01]  /*14540*/  ISETP.LT.AND P2, PT, R152, UR4, !P0 ;  /* 0x0000000498007c0c */ /* 0x004fe2000c741270 */
[----:B------:R-:W-:-:S02]  /*14550*/  IMAD R26, R37, 0x2, R0 ;  /* 0x00000002251a7824 */ /* 0x000fc400078e0200 */
[----:B------:R-:W2:Y:S01]  /*14560*/  LDL.LU R152, [R1+0x47c] ;  /* 0x00047c0001987983 */ /* 0x000ea20000300800 */
[----:B-1----:R-:W-:Y:S01]  /*14570*/  PRMT R43, R19, 0x7770, RZ ;  /* 0x00007770132b7816 */ /* 0x002fe200000000ff */
[----:B------:R-:W-:Y:S01]  /*14580*/  ULDC UR4, c[0x0][0x22c] ;  /* 0x00008b0000047ab9 */ /* 0x000fe20000000800 */
[----:B------:R-:W-:Y:S01]  /*14590*/  IMAD R0, R37, 0x2, R26 ;  /* 0x0000000225007824 */ /* 0x000fe200078e021a */
[----:B------:R-:W-:-:S03]  /*145a0*/  IADD3 R24, P6, R26, R38, RZ ;  /* 0x000000261a187210 */ /* 0x000fc60007fde0ff */
[----:B------:R-:W-:Y:S01]  /*145b0*/  IMAD R20, R37, 0x2, R0 ;  /* 0x0000000225147824 */ /* 0x000fe200078e0200 */
[----:B------:R-:W-:Y:S02]  /*145c0*/  LEA.HI.X.SX32 R25, R26, R39, 0x1, P6 ;  /* 0x000000271a197211 */ /* 0x000fe400030f0eff */
[----:B------:R-:W-:-:S04]  /*145d0*/  IADD3 R26, P6, R0, R38, RZ ;  /* 0x00000026001a7210 */ /* 0x000fc80007fde0ff */
[-C--:B------:R-:W-:Y:S01]  /*145e0*/  LEA.HI.X.SX32 R27, R0, R39.reuse, 0x1, P6 ;  /* 0x00000027001b7211 */ /* 0x080fe200030f0eff */
[C---:B------:R-:W-:Y:S01]  /*145f0*/  IMAD R0, R37.reuse, 0x2, R20 ;  /* 0x0000000225007824 */ /* 0x040fe200078e0214 */
[-C--:B------:R-:W-:Y:S02]  /*14600*/  IADD3 R2, P6, R20, R38.reuse, RZ ;  /* 0x0000002614027210 */ /* 0x080fe40007fde0ff */
[----:B------:R-:W-:Y:S01]  /*14610*/  PRMT R41, R16, 0x7771, RZ ;  /* 0x0000777110297816 */ /* 0x000fe200000000ff */
[----:B------:R0:W-:Y:S01]  /*14620*/  @P3 STG.E.U8 desc[UR14][R24.64], R43 ;  /* 0x0000002b18003986 */ /* 0x0001e2000c10110e */
[----:B------:R-:W-:Y:S02]  /*14630*/  LEA.HI.X.SX32 R3, R20, R39, 0x1, P6 ;  /* 0x0000002714037211 */ /* 0x000fe400030f0eff */
[----:B------:R-:W-:Y:S01]  /*14640*/  ISETP.LT.AND P3, PT, R156, UR4, !P0 ;  /* 0x000000049c007c0c */ /* 0x000fe2000c761270 */
[----:B------:R-:W-:Y:S01]  /*14650*/  ULDC UR4, c[0x0][0x22c] ;  /* 0x00008b0000047ab9 */ /* 0x000fe20000000800 */
[----:B------:R-:W-:Y:S01]  /*14660*/  IADD3 R20, P6, R0, R38, RZ ;  /* 0x0000002600147210 */ /* 0x000fe20007fde0ff */
[----:B------:R1:W-:Y:S01]  /*14670*/  @P4 STG.E.U8 desc[UR14][R26.64], R41 ;  /* 0x000000291a004986 */ /* 0x0003e2000c10110e */
[----:B0-----:R-:W-:Y:S01]  /*14680*/  IMAD R24, R37, 0x2, R0 ;  /* 0x0000000225187824 */ /* 0x001fe200078e0200 */
[----:B------:R-:W-:-:S02]  /*14690*/  PRMT R25, R17, 0x7771, RZ ;  /* 0x0000777111197816 */ /* 0x000fc400000000ff */
[----:B------:R-:W-:Y:S02]  /*146a0*/  LEA.HI.X.SX32 R21, R0, R39, 0x1, P6 ;  /* 0x0000002700157211 */ /* 0x000fe400030f0eff */
[----:B------:R-:W-:Y:S02]  /*146b0*/  IADD3 R22, P6, R24, R38, RZ ;  /* 0x0000002618167210 */ /* 0x000fe40007fde0ff */
[----:B---3--:R-:W-:Y:S01]  /*146c0*/  ISETP.LT.AND P4, PT, R153, UR4, !P0 ;  /* 0x0000000499007c0c */ /* 0x008fe2000c781270 */
[----:B------:R-:W-:Y:S01]  /*146d0*/  ULDC UR4, c[0x0][0x22c] ;  /* 0x00008b0000047ab9 */ /* 0x000fe20000000800 */
[----:B------:R-:W3:Y:S01]  /*146e0*/  LDL.LU R153, [R1+0x478] ;  /* 0x0004780001997983 */ /* 0x000ee20000300800 */
[----:B-1----:R-:W-:-:S03]  /*146f0*/  PRMT R41, R18, 0x7771, RZ ;  /* 0x0000777112297816 */ /* 0x002fc600000000ff */
[----:B------:R-:W3:Y:S01]  /*14700*/  LDL.LU R156, [R1+0x474] ;  /* 0x00047400019c7983 */ /* 0x000ee20000300800 */
[----:B------:R-:W-:Y:S02]  /*14710*/  PRMT R27, R19, 0x7771, RZ ;  /* 0x00007771131b7816 */ /* 0x000fe400000000ff */
[----:B------:R-:W-:Y:S01]  /*14720*/  LEA.HI.X.SX32 R23, R24, R39, 0x1, P6 ;  /* 0x0000002718177211 */ /* 0x000fe200030f0eff */
[----:B------:R0:W-:Y:S01]  /*14730*/  @P5 STG.E.U8 desc[UR14][R2.64], R25 ;  /* 0x0000001902005986 */ /* 0x0001e2000c10110e */
[----:B----4-:R-:W-:Y:S01]  /*14740*/  ISETP.LT.AND P5, PT, R154, UR4, !P0 ;  /* 0x000000049a007c0c */ /* 0x010fe2000c7a1270 */
[----:B------:R-:W-:Y:S02]  /*14750*/  ULDC UR4, c[0x0][0x22c] ;  /* 0x00008b0000047ab9 */ /* 0x000fe40000000800 */
[----:B------:R-:W4:Y:S04]  /*14760*/  LDL.LU R154, [R1+0x470] ;  /* 0x00047000019a7983 */ /* 0x000f280000300800 */
[----:B------:R1:W-:Y:S01]  /*14770*/  @P2 STG.E.U8 desc[UR14][R20.64], R41 ;  /* 0x0000002914002986 */ /* 0x0003e2000c10110e */
[----:B------:R-:W-:Y:S01]  /*14780*/  ISETP.LT.AND P2, PT, R155, UR4, !P0 ;  /* 0x000000049b007c0c */ /* 0x000fe2000c741270 */
[----:B------:R-:W-:-:S02]  /*14790*/  ULDC UR4, c[0x0][0x22c] ;  /* 0x00008b0000047ab9 */ /* 0x000fc40000000800 */
[----:B------:R1:W-:Y:S01]  /*147a0*/  @P3 STG.E.U8 desc[UR14][R22.64], R27 ;  /* 0x0000001b16003986 */ /* 0x0003e2000c10110e */
[----:B--2---:R-:W-:Y:S01]  /*147b0*/  ISETP.LT.AND P3, PT, R152, UR4, !P0 ;  /* 0x0000000498007c0c */ /* 0x004fe2000c761270 */
[C---:B------:R-:W-:Y:S02]  /*147c0*/  IMAD R24, R37.reuse, 0x2, R24 ;  /* 0x0000000225187824 */ /* 0x040fe400078e0218 */
[----:B------:R-:W2:Y:S01]  /*147d0*/  LDL.LU R152, [R1+0x46c] ;  /* 0x00046c0001987983 */ /* 0x000ea20000300800 */
[----:B------:R-:W-:Y:S01]  /*147e0*/  PRMT R43, R16, 0x7772, RZ ;  /* 0x00007772102b7816 */ /* 0x000fe200000000ff */
[----:B------:R-:W-:Y:S01]  /*147f0*/  ULDC UR4, c[0x0][0x22c] ;  /* 0x00008b0000047ab9 */ /* 0x000fe20000000800 */
[C---:B------:R-:W-:Y:S01]  /*14800*/  IMAD R0, R37.reuse, 0x2, R24 ;  /* 0x0000000225007824 */ /* 0x040fe200078e0218 */
[C---:B0-----:R-:W-:Y:S01]  /*14810*/  IADD3 R2, P6, R24.reuse, R38, RZ ;  /* 0x0000002618027210 */ /* 0x041fe20007fde0ff */
[----:B------:R-:W2:Y:S02]  /*14820*/  LDL.LU R155, [R1+0x468] ;  /* 0x00046800019b7983 */ /* 0x000ea40000300800 */
[----:B------:R-:W-:Y:S01]  /*14830*/  IMAD R26, R37, 0x2, R0 ;  /* 0x00000002251a7824 */ /* 0x000fe200078e0200 */
[----:B------:R-:W-:-:S02]  /*14840*/  LEA.HI.X.SX32 R3, R24, R39, 0x1, P6 ;  /* 0x0000002718037211 */ /* 0x000fc400030f0eff */
[CC--:B------:R-:W-:Y:S02]  /*14850*/  IADD3 R24, P6, R0.reuse, R38.reuse, RZ ;  /* 0x0000002600187210 */ /* 0x0c0fe40007fde0ff */
[----:B-1----:R-:W-:Y:S02]  /*14860*/  PRMT R41, R17, 0x7772, RZ ;  /* 0x0000777211297816 */ /* 0x002fe400000000ff */
[-C--:B------:R-:W-:Y:S01]  /*14870*/  LEA.HI.X.SX32 R25, R0, R39.reuse, 0x1, P6 ;  /* 0x0000002700197211 */ /* 0x080fe200030f0eff */
[----:B------:R-:W-:Y:S01]  /*14880*/  IMAD R0, R37, 0x2, R26 ;  /* 0x0000000225007824 */ /* 0x000fe200078e021a */
[-C--:B------:R-:W-:Y:S01]  /*14890*/  IADD3 R20, P6, R26, R38.reuse, RZ ;  /* 0x000000261a147210 */ /* 0x080fe20007fde0ff */
[----:B------:R-:W-:Y:S01]  /*148a0*/  @P4 STG.E.U8 desc[UR14][R2.64], R43 ;  /* 0x0000002b02004986 */ /* 0x000fe2000c10110e */
[----:B------:R-:W-:Y:S02]  /*148b0*/  PRMT R27, R18, 0x7772, RZ ;  /* 0x00007772121b7816 */ /* 0x000fe400000000ff */
[----:B------:R-:W-:Y:S01]  /*148c0*/  LEA.HI.X.SX32 R21, R26, R39, 0x1, P6 ;  /* 0x000000271a157211 */ /* 0x000fe200030f0eff */
[----:B------:R0:W-:Y:S01]  /*148d0*/  @P5 STG.E.U8 desc[UR14][R24.64], R41 ;  /* 0x0000002918005986 */ /* 0x0001e2000c10110e */
[----:B------:R-:W-:-:S03]  /*148e0*/  IADD3 R22, P6, R0, R38, RZ ;  /* 0x0000002600167210 */ /* 0x000fc60007fde0ff */
[----:B------:R1:W-:Y:S01]  /*148f0*/  @P2 STG.E.U8 desc[UR14][R20.64], R27 ;  /* 0x0000001b14002986 */ /* 0x0003e2000c10110e */
[----:B------:R-:W-:Y:S02]  /*14900*/  LEA.HI.X.SX32 R23, R0, R39, 0x1, P6 ;  /* 0x0000002700177211 */ /* 0x000fe400030f0eff */
[----:B---3--:R-:W-:Y:S01]  /*14910*/  ISETP.LT.AND P4, PT, R153, UR4, !P0 ;  /* 0x0000000499007c0c */ /* 0x008fe2000c781270 */
[----:B------:R-:W-:Y:S01]  /*14920*/  ULDC UR4, c[0x0][0x22c] ;  /* 0x00008b0000047ab9 */ /* 0x000fe20000000800 */
[----:B------:R-:W3:Y:S01]  /*14930*/  LDL.LU R153, [R1+0x464] ;  /* 0x0004640001997983 */ /* 0x000ee20000300800 */
[----:B------:R-:W-:Y:S01]  /*14940*/  ISETP.LT.AND P5, PT, R156, UR4, !P0 ;  /* 0x000000049c007c0c */ /* 0x000fe2000c7a1270 */
[----:B------:R-:W-:Y:S01]  /*14950*/  ULDC UR4, c[0x0][0x22c] ;  /* 0x00008b0000047ab9 */ /* 0x000fe20000000800 */
[----:B0-----:R-:W-:Y:S02]  /*14960*/  PRMT R25, R19, 0x7772, RZ ;  /* 0x0000777213197816 */ /* 0x001fe400000000ff */
[----:B----4-:R-:W-:Y:S01]  /*14970*/  ISETP.LT.AND P2, PT, R154, UR4, !P0 ;  /* 0x000000049a007c0c */ /* 0x010fe2000c741270 */
[----:B------:R-:W-:Y:S01]  /*14980*/  ULDC UR4, c[0x0][0x22c] ;  /* 0x00008b0000047ab9 */ /* 0x000fe20000000800 */
[----:B------:R-:W4:Y:S04]  /*14990*/  LDL.LU R154, [R1+0x460] ;  /* 0x00046000019a7983 */ /* 0x000f280000300800 */
[----:B------:R-:W4:Y:S04]  /*149a0*/  LDL.LU R156, [R1+0x45c] ;  /* 0x00045c00019c7983 */ /* 0x000f280000300800 */
[----:B------:R0:W-:Y:S01]  /*149b0*/  @P3 STG.E.U8 desc[UR14][R22.64], R25 ;  /* 0x0000001916003986 */ /* 0x0001e2000c10110e */
[----:B--2---:R-:W-:Y:S01]  /*149c0*/  ISETP.LT.AND P3, PT, R152, UR4, !P0 ;  /* 0x0000000498007c0c */ /* 0x004fe2000c761270 */
[----:B------:R-:W-:-:S02]  /*149d0*/  IMAD R26, R37, 0x2, R0 ;  /* 0x00000002251a7824 */ /* 0x000fc400078e0200 */
[----:B------:R-:W2:Y:S01]  /*149e0*/  LDL.LU R152, [R1+0x458] ;  /* 0x0004580001987983 */ /* 0x000ea20000300800 */
[----:B------:R-:W-:Y:S01]  /*149f0*/  PRMT R41, R16, 0x7773, RZ ;  /* 0x0000777310297816 */ /* 0x000fe200000000ff */
[----:B------:R-:W-:Y:S01]  /*14a00*/  ULDC UR4, c[0x0][0x22c] ;  /* 0x00008b0000047ab9 */ /* 0x000fe20000000800 */
[----:B------:R-:W-:Y:S01]  /*14a10*/  IMAD R0, R37, 0x2, R26 ;  /* 0x0000000225007824 */ /* 0x000fe200078e021a */
[----:B------:R-:W-:-:S04]  /*14a20*/  IADD3 R2, P6, R26, R38, RZ ;  /* 0x000000261a027210 */ /* 0x000fc80007fde0ff */
[----:B------:R-:W-:Y:S02]  /*14a30*/  LEA.HI.X.SX32 R3, R26, R39, 0x1, P6 ;  /* 0x000000271a037211 */ /* 0x000fe400030f0eff */
[----:B-1----:R-:W-:-:S04]  /*14a40*/  IADD3 R20, P6, R0, R38, RZ ;  /* 0x0000002600147210 */ /* 0x002fc80007fde0ff */
[----:B------:R-:W-:Y:S01]  /*14a50*/  LEA.HI.X.SX32 R21, R0, R39, 0x1, P6 ;  /* 0x0000002700157211 */ /* 0x000fe200030f0eff */
[----:B------:R-:W-:Y:S01]  /*14a60*/  IMAD R0, R37, 0x2, R0 ;  /* 0x0000000225007824 */ /* 0x000fe200078e0200 */
[----:B------:R-:W-:-:S03]  /*14a70*/  PRMT R27, R17, 0x7773, RZ ;  /* 0x00007773111b7816 */ /* 0x000fc600000000ff */
[C---:B0-----:R-:W-:Y:S01]  /*14a80*/  IMAD R22, R37.reuse, 0x2, R0 ;  /* 0x0000000225167824 */ /* 0x041fe200078e0200 */
[-C--:B------:R-:W-:Y:S01]  /*14a90*/  IADD3 R16, P6, R0, R38.reuse, RZ ;  /* 0x0000002600107210 */ /* 0x080fe20007fde0ff */
[----:B------:R0:W-:Y:S01]  /*14aa0*/  @P4 STG.E.U8 desc[UR14][R2.64], R41 ;  /* 0x0000002902004986 */ /* 0x0001e2000c10110e */
[----:B------:R-:W-:Y:S02]  /*14ab0*/  PRMT R25, R18, 0x7773, RZ ;  /* 0x0000777312197816 */ /* 0x000fe400000000ff */
[-C--:B------:R-:W-:Y:S01]  /*14ac0*/  LEA.HI.X.SX32 R17, R0, R39.reuse, 0x1, P6 ;  /* 0x0000002700117211 */ /* 0x080fe200030f0eff */
[----:B------:R-:W-:Y:S01]  /*14ad0*/  IMAD R0, R37, 0x2, R22 ;  /* 0x0000000225007824 */ /* 0x000fe200078e0216 */
[C---:B------:R-:W-:Y:S02]  /*14ae0*/  IADD3 R18, P6, R22.reuse, R38, RZ ;  /* 0x0000002616127210 */ /* 0x040fe40007fde0ff */
[----:B------:R-:W-:Y:S01]  /*14af0*/  ISETP.LT.AND P4, PT, R155, UR4, !P0 ;  /* 0x000000049b007c0c */ /* 0x000fe2000c781270 */
[----:B------:R-:W-:Y:S01]  /*14b00*/  ULDC UR4, c[0x0][0x22c] ;  /* 0x00008b0000047ab9 */ /* 0x000fe20000000800 */
[----:B------:R-:W-:Y:S01]  /*14b10*/  PRMT R23, R19, 0x7773, RZ ;  /* 0x0000777313177816 */ /* 0x000fe200000000ff */
[----:B------:R1:W-:Y:S01]  /*14b20*/  @P5 STG.E.U8 desc[UR14][R20.64], R27 ;  /* 0x0000001b14005986 */ /* 0x0003e2000c10110e */
[----:B------:R-:W-:-:S02]  /*14b30*/  LEA.HI.X.SX32 R19, R22, R39, 0x1, P6 ;  /* 0x0000002716137211 */ /* 0x000fc400030f0eff */
[C---:B0-----:R-:W-:Y:S01]  /*14b40*/  IADD3 R2, P6, R0.reuse, R38, RZ ;  /* 0x0000002600027210 */ /* 0x041fe20007fde0ff */
[----:B------:R-:W-:Y:S01]  /*14b50*/  @P2 STG.E.U8 desc[UR14][R16.64], R25 ;  /* 0x0000001910002986 */ /* 0x000fe2000c10110e */
[----:B---3--:R-:W-:Y:S01]  /*14b60*/  ISETP.LT.AND P5, PT, R153, UR4, !P0 ;  /* 0x0000000499007c0c */ /* 0x008fe2000c7a1270 */
[----:B------:R-:W-:Y:S02]  /*14b70*/  ULDC UR4, c[0x0][0x22c] ;  /* 0x00008b0000047ab9 */ /* 0x000fe40000000800 */
[----:B------:R-:W3:Y:S01]  /*14b80*/  LDL.LU R153, [R1+0x454] ;  /* 0x0004540001997983 */ /* 0x000ee20000300800 */
[----:B------:R-:W-:Y:S02]  /*14b90*/  LEA.HI.X.SX32 R3, R0, R39, 0x1, P6 ;  /* 0x0000002700037211 */ /* 0x000fe400030f0eff */
[----:B-1----:R-:W-:Y:S01]  /*14ba0*/  PRMT R27, R12, 0x7770, RZ ;  /* 0x000077700c1b7816 */ /* 0x002fe200000000ff */
[----:B------:R-:W3:Y:S04]  /*14bb0*/  LDL.LU R155, [R1+0x450] ;  /* 0x00045000019b7983 */ /* 0x000ee80000300800 */
[----:B------:R0:W-:Y:S01]  /*14bc0*/  @P3 STG.E.U8 desc[UR14][R18.64], R23 ;  /* 0x0000001712003986 */ /* 0x0001e2000c10110e */
[----:B----4-:R-:W-:Y:S01]  /*14bd0*/  ISETP.LT.AND P2, PT, R154, UR4, !P0 ;  /* 0x000000049a007c0c */ /* 0x010fe2000c741270 */
[----:B------:R-:W-:-:S02]  /*14be0*/  ULDC UR4, c[0x0][0x22c] ;  /* 0x00008b0000047ab9 */ /* 0x000fc40000000800 */
[----:B------:R-:W4:Y:S01]  /*14bf0*/  LDL.LU R154, [R1+0x44c] ;  /* 0x00044c00019a7983 */ /* 0x000f220000300800 */
[----:B------:R-:W-:Y:S01]  /*14c00*/  ISETP.LT.AND P3, PT, R156, UR4, !P0 ;  /* 0x000000049c007c0c */ /* 0x000fe2000c761270 */
[----:B------:R-:W-:Y:S02]  /*14c10*/  ULDC UR4, c[0x0][0x22c] ;  /* 0x00008b0000047ab9 */ /* 0x000fe40000000800 */
[----:B------:R1:W-:Y:S01]  /*14c20*/  @P4 STG.E.U8 desc[UR14][R2.64], R27 ;  /* 0x0000001b02004986 */ /* 0x0003e2000c10110e */
[----:B--2---:R-:W-:Y:S01]  /*14c30*/  ISETP.LT.AND P4, PT, R152, UR4, !P0 ;  /* 0x0000000498007c0c */ /* 0x004fe2000c781270 */
[----:B------:R-:W-:Y:S02]  /*14c40*/  IMAD R22, R37, 0x2, R0 ;  /* 0x0000000225167824 */ /* 0x000fe400078e0200 */
[----:B------:R-:W2:Y:S01]  /*14c50*/  LDL.LU R152, [R1+0x448] ;  /* 0x0004480001987983 */ /* 0x000ea20000300800 */
[----:B0-----:R-:W-:Y:S01]  /*14c60*/  PRMT R19, R13, 0x7770, RZ ;  /* 0x000077700d137816 */ /* 0x001fe200000000ff */
[----:B------:R-:W-:Y:S01]  /*14c70*/  ULDC UR4, c[0x0][0x22c] ;  /* 0x00008b0000047ab9 */ /* 0x000fe20000000800 */
[C---:B------:R-:W-:Y:S01]  /*14c80*/  IMAD R0, R37.reuse, 0x2, R22 ;  /* 0x0000000225007824 */ /* 0x040fe200078e0216 */
[C---:B------:R-:W-:Y:S01]  /*14c90*/  IADD3 R20, P6, R22.reuse, R38, RZ ;  /* 0x0000002616147210 */ /* 0x040fe20007fde0ff */
[----:B------:R-:W2:Y:S02]  /*14ca0*/  LDL.LU R156, [R1+0x444] ;  /* 0x00044400019c7983 */ /* 0x000ea40000300800 */
[----:B------:R-:W-:Y:S01]  /*14cb0*/  IMAD R18, R37, 0x2, R0 ;  /* 0x0000000225127824 */ /* 0x000fe200078e0200 */
[----:B------:R-:W-:-:S02]  /*14cc0*/  LEA.HI.X.SX32 R21, R22, R39, 0x1, P6 ;  /* 0x0000002716157211 */ /* 0x000fc400030f0eff */
[----:B------:R-:W-:-:S04]  /*14cd0*/  IADD3 R16, P6, R0, R38, RZ ;  /* 0x0000002600107210 */ /* 0x000fc80007fde0ff */
[-C--:B------:R-:W-:Y:S01]  /*14ce0*/  LEA.HI.X.SX32 R17, R0, R39.reuse, 0x1, P6 ;  /* 0x0000002700117211 */ /* 0x080fe200030f0eff */
[----:B------:R-:W-:Y:S01]  /*14cf0*/  IMAD R0, R37, 0x2, R18 ;  /* 0x0000000225007824 */ /* 0x000fe200078e0212 */
[-C--:B-1----:R-:W-:Y:S02]  /*14d00*/  IADD3 R2, P6, R18, R38.reuse, RZ ;  /* 0x0000002612027210 */ /* 0x082fe40007fde0ff */
[----:B------:R-:W-:Y:S01]  /*14d10*/  PRMT R25, R14, 0x7770, RZ ;  /* 0x000077700e197816 */ /* 0x000fe200000000ff */
[----:B------:R0:W-:Y:S01]  /*14d20*/  @P5 STG.E.U8 desc[UR14][R20.64], R19 ;  /* 0x0000001314005986 */ /* 0x0001e2000c10110e */
[----:B------:R-:W-:Y:S02]  /*14d30*/  LEA.HI.X.SX32 R3, R18, R39, 0x1, P6 ;  /* 0x0000002712037211 */ /* 0x000fe400030f0eff */
[----:B------:R-:W-:Y:S02]  /*14d40*/  IADD3 R18, P6, R0, R38, RZ ;  /* 0x0000002600127210 */ /* 0x000fe40007fde0ff */
[----:B------:R-:W-:Y:S01]  /*14d50*/  PRMT R23, R15, 0x7770, RZ ;  /* 0x000077700f177816 */ /* 0x000fe200000000ff */
[----:B------:R1:W-:Y:S01]  /*14d60*/  @P2 STG.E.U8 desc[UR14][R16.64], R25 ;  /* 0x0000001910002986 */ /* 0x0003e2000c10110e */
[----:B------:R-:W-:-:S03]  /*14d70*/  PRMT R27, R12, 0x7771, RZ ;  /* 0x000077710c1b7816 */ /* 0x000fc600000000ff */
[----:B------:R1:W-:Y:S01]  /*14d80*/  @P3 STG.E.U8 desc[UR14][R2.64], R23 ;  /* 0x0000001702003986 */ /* 0x0003e2000c10110e */
[----:B0-----:R-:W-:Y:S02]  /*14d90*/  LEA.HI.X.SX32 R19, R0, R39, 0x1, P6 ;  /* 0x0000002700137211 */ /* 0x001fe400030f0eff */
[----:B---3--:R-:W-:Y:S01]  /*14da0*/  ISETP.LT.AND P5, PT, R153, UR4, !P0 ;  /* 0x0000000499007c0c */ /* 0x008fe2000c7a1270 */
[----:B------:R-:W-:Y:S01]  /*14db0*/  ULDC UR4, c[0x0][0x22c] ;  /* 0x00008b0000047ab9 */ /* 0x000fe20000000800 */
[----:B------:R-:W3:Y:S01]  /*14dc0*/  LDL.LU R153, [R1+0x440] ;  /* 0x0004400001997983 */ /* 0x000ee20000300800 */
[----:B------:R-:W-:Y:S01]  /*14dd0*/  ISETP.LT.AND P2, PT, R155, UR4, !P0 ;  /* 0x000000049b007c0c */ /* 0x000fe2000c741270 */
[----:B------:R-:W-:Y:S02]  /*14de0*/  ULDC UR4, c[0x0][0x22c] ;  /* 0x00008b0000047ab9 */ /* 0x000fe40000000800 */
[----:B------:R-:W3:Y:S04]  /*14df0*/  LDL.LU R155, [R1+0x43c] ;  /* 0x00043c00019b7983 */ /* 0x000ee80000300800 */
[----:B------:R0:W-:Y:S01]  /*14e00*/  @P4 STG.E.U8 desc[UR14][R18.64], R27 ;  /* 0x0000001b12004986 */ /* 0x0001e2000c10110e */
[----:B----4-:R-:W-:Y:S01]  /*14e10*/  ISETP.LT.AND P3, PT, R154, UR4, !P0 ;  /* 0x000000049a007c0c */ /* 0x010fe2000c761270 */
[----:B------:R-:W-:-:S02]  /*14e20*/  ULDC UR4, c[0x0][0x22c] ;  /* 0x00008b0000047ab9 */ /* 0x000fc40000000800 */
[----:B------:R-:W4:Y:S01]  /*14e30*/  LDL.LU R154, [R1+0x438] ;  /* 0x00043800019a7983 */ /* 0x000f220000300800 */
[----:B--2---:R-:W-:Y:S01]  /*14e40*/  ISETP.LT.AND P4, PT, R152, UR4, !P0 ;  /* 0x0000000498007c0c */ /* 0x004fe2000c781270 */
[----:B------:R-:W-:Y:S02]  /*14e50*/  IMAD R22, R37, 0x2, R0 ;  /* 0x0000000225167824 */ /* 0x000fe400078e0200 */
[----:B------:R-:W2:Y:S01]  /*14e60*/  LDL.LU R152, [R1+0x434] ;  /* 0x0004340001987983 */ /* 0x000ea20000300800 */
[----:B-1----:R-:W-:Y:S01]  /*14e70*/  PRMT R25, R13, 0x7771, RZ ;  /* 0x000077710d197816 */ /* 0x002fe200000000ff */
[----:B------:R-:W-:Y:S01]  /*14e80*/  ULDC UR4, c[0x0][0x22c] ;  /* 0x00008b0000047ab9 */ /* 0x000fe20000000800 */
[----:B------:R-:W-:Y:S01]  /*14e90*/  IMAD R0, R37, 0x2, R22 ;  /* 0x0000000225007824 */ /* 0x000fe200078e0216 */
[----:B------:R-:W-:-:S04]  /*14ea0*/  IADD3 R20, P6, R22, R38, RZ ;  /* 0x0000002616147210 */ /* 0x000fc80007fde0ff */
[----:B------:R-:W-:Y:S01]  /*14eb0*/  LEA.HI.X.SX32 R21, R22, R39, 0x1, P6 ;  /* 0x0000002716157211 */ /* 0x000fe200030f0eff */
[----:B------:R-:W-:Y:S01]  /*14ec0*/  IMAD R22, R37, 0x2, R0 ;  /* 0x0000000225167824 */ /* 0x000fe200078e0200 */
[----:B------:R-:W-:-:S04]  /*14ed0*/  IADD3 R2, P6, R0, R38, RZ ;  /* 0x0000002600027210 */ /* 0x000fc80007fde0ff */
[-C--:B------:R-:W-:Y:S01]  /*14ee0*/  LEA.HI.X.SX32 R3, R0, R39.reuse, 0x1, P6 ;  /* 0x0000002700037211 */ /* 0x080fe200030f0eff */
[C---:B------:R-:W-:Y:S01]  /*14ef0*/  IMAD R0, R37.reuse, 0x2, R22 ;  /* 0x0000000225007824 */ /* 0x040fe200078e0216 */
[-C--:B------:R-:W-:Y:S01]  /*14f00*/  IADD3 R16, P6, R22, R38.reuse, RZ ;  /* 0x0000002616107210 */ /* 0x080fe20007fde0ff */
[----:B------:R1:W-:Y:S01]  /*14f10*/  @P5 STG.E.U8 desc[UR14][R20.64], R25 ;  /* 0x0000001914005986 */ /* 0x0003e2000c10110e */
[----:B------:R-:W-:Y:S02]  /*14f20*/  PRMT R23, R14, 0x7771, RZ ;  /* 0x000077710e177816 */ /* 0x000fe400000000ff */
[-C--:B------:R-:W-:Y:S02]  /*14f30*/  LEA.HI.X.SX32 R17, R22, R39.reuse, 0x1, P6 ;  /* 0x0000002716117211 */ /* 0x080fe400030f0eff */
[----:B0-----:R-:W-:Y:S02]  /*14f40*/  IADD3 R18, P6, R0, R38, RZ ;  /* 0x0000002600127210 */ /* 0x001fe40007fde0ff */
[----:B------:R-:W-:Y:S01]  /*14f50*/  ISETP.LT.AND P5, PT, R156, UR4, !P0 ;  /* 0x000000049c007c0c */ /* 0x000fe2000c7a1270 */
[----:B------:R-:W-:Y:S01]  /*14f60*/  ULDC UR4, c[0x0][0x22c] ;  /* 0x00008b0000047ab9 */ /* 0x000fe20000000800 */
[----:B-1----:R-:W-:Y:S01]  /*14f70*/  IMAD R20, R37, 0x2, R0 ;  /* 0x0000000225147824 */ /* 0x002fe200078e0200 */
[----:B------:R-:W-:Y:S01]  /*14f80*/  PRMT R21, R15, 0x7771, RZ ;  /* 0x000077710f157816 */ /* 0x000fe200000000ff */
[----:B------:R0:W-:Y:S01]  /*14f90*/  @P2 STG.E.U8 desc[UR14][R2.64], R23 ;  /* 0x0000001702002986 */ /* 0x0001e2000c10110e */
[----:B------:R-:W-:-:S02]  /*14fa0*/  LEA.HI.X.SX32 R19, R0, R39, 0x1, P6 ;  /* 0x0000002700137211 */ /* 0x000fc400030f0eff */
[----:B------:R-:W-:Y:S01]  /*14fb0*/  PRMT R25, R12, 0x7772, RZ ;  /* 0x000077720c197816 */ /* 0x000fe200000000ff */
[----:B------:R1:W-:Y:S01]  /*14fc0*/  @P3 STG.E.U8 desc[UR14][R16.64], R21 ;  /* 0x0000001510003986 */ /* 0x0003e2000c10110e */
[----:B---3--:R-:W-:Y:S01]  /*14fd0*/  ISETP.LT.AND P2, PT, R153, UR4, !P0 ;  /* 0x0000000499007c0c */ /* 0x008fe2000c741270 */
[----:B------:R-:W-:Y:S02]  /*14fe0*/  ULDC UR4, c[0x0][0x22c] ;  /* 0x00008b0000047ab9 */ /* 0x000fe40000000800 */
[----:B------:R-:W3:Y:S01]  /*14ff0*/  LDL.LU R153, [R1+0x430] ;  /* 0x0004300001997983 */ /* 0x000ee20000300800 */
[C---:B0-----:R-:W-:Y:S02]  /*15000*/  IADD3 R2, P6, R20.reuse, R38, RZ ;  /* 0x0000002614027210 */ /* 0x041fe40007fde0ff */
[----:B------:R-:W-:Y:S01]  /*15010*/  ISETP.LT.AND P3, PT, R155, UR4, !P0 ;  /* 0x000000049b007c0c */ /* 0x000fe2000c761270 */
[----:B------:R-:W-:Y:S01]  /*15020*/  ULDC UR4, c[0x0][0x22c] ;  /* 0x00008b0000047ab9 */ /* 0x000fe20000000800 */
[----:B------:R-:W-:Y:S01]  /*15030*/  PRMT R23, R13, 0x7772, RZ ;  /* 0x000077720d177816 */ /* 0x000fe200000000ff */
[----:B------:R-:W3:Y:S01]  /*15040*/  LDL.LU R155, [R1+0x42c] ;  /* 0x00042c00019b7983 */ /* 0x000ee20000300800 */
[----:B------:R-:W-:-:S03]  /*15050*/  LEA.HI.X.SX32 R3, R20, R39, 0x1, P6 ;  /* 0x0000002714037211 */ /* 0x000fc600030f0eff */
[----:B------:R0:W-:Y:S01]  /*15060*/  @P4 STG.E.U8 desc[UR14][R18.64], R25 ;  /* 0x0000001912004986 */ /* 0x0001e2000c10110e */
[----:B----4-:R-:W-:Y:S01]  /*15070*/  ISETP.LT.AND P4, PT, R154, UR4, !P0 ;  /* 0x000000049a007c0c */ /* 0x010fe2000c781270 */
[----:B------:R-:W-:Y:S02]  /*15080*/  ULDC UR4, c[0x0][0x22c] ;  /* 0x00008b0000047ab9 */ /* 0x000fe40000000800 */
[----:B------:R-:W4:Y:S04]  /*15090*/  LDL.LU R22, [R1+0x428] ;  /* 0x0004280001167983 */ /* 0x000f280000300800 */
[----:B------:R0:W-:Y:S01]  /*150a0*/  @P5 STG.E.U8 desc[UR14][R2.64], R23 ;  /* 0x0000001702005986 */ /* 0x0001e2000c10110e */
[----:B--2---:R-:W-:Y:S01]  /*150b0*/  ISETP.LT.AND P5, PT, R152, UR4, !P0 ;  /* 0x0000000498007c0c */ /* 0x004fe2000c7a1270 */
[----:B------:R-:W-:-:S02]  /*150c0*/  IMAD R20, R37, 0x2, R20 ;  /* 0x0000000225147824 */ /* 0x000fc400078e0214 */
[----:B------:R-:W2:Y:S01]  /*150d0*/  LDL.LU R152, [R1+0x424] ;  /* 0x0004240001987983 */ /* 0x000ea20000300800 */
[----:B------:R-:W-:Y:S01]  /*150e0*/  PRMT R27, R14, 0x7772, RZ ;  /* 0x000077720e1b7816 */ /* 0x000fe200000000ff */
[----:B------:R-:W-:Y:S01]  /*150f0*/  ULDC UR4, c[0x0][0x22c] ;  /* 0x00008b0000047ab9 */ /* 0x000fe20000000800 */
[C---:B------:R-:W-:Y:S01]  /*15100*/  IMAD R0, R37.reuse, 0x2, R20 ;  /* 0x0000000225007824 */ /* 0x040fe200078e0214 */
[CC--:B-1----:R-:W-:Y:S01]  /*15110*/  IADD3 R16, P6, R20.reuse, R38.reuse, RZ ;  /* 0x0000002614107210 */ /* 0x0c2fe20007fde0ff */
[----:B------:R-:W2:Y:S02]  /*15120*/  LDL.LU R154, [R1+0x420] ;  /* 0x00042000019a7983 */ /* 0x000ea40000300800 */
[----:B0-----:R-:W-:Y:S01]  /*15130*/  IMAD R18, R37, 0x2, R0 ;  /* 0x0000000225127824 */ /* 0x001fe200078e0200 */
[----:B------:R-:W-:Y:S02]  /*15140*/  LEA.HI.X.SX32 R17, R20, R39, 0x1, P6 ;  /* 0x0000002714117211 */ /* 0x000fe400030f0eff */
[----:B------:R-:W-:-:S04]  /*15150*/  IADD3 R20, P6, R0, R38, RZ ;  /* 0x0000002600147210 */ /* 0x000fc80007fde0ff */
[-C--:B------:R-:W-:Y:S01]  /*15160*/  LEA.HI.X.SX32 R21, R0, R39.reuse, 0x1, P6 ;  /* 0x0000002700157211 */ /* 0x080fe200030f0eff */
[----:B------:R-:W-:Y:S01]  /*15170*/  IMAD R0, R37, 0x2, R18 ;  /* 0x0000000225007824 */ /* 0x000fe200078e0212 */
[CC--:B------:R-:W-:Y:S02]  /*15180*/  IADD3 R2, P6, R18.reuse, R38.reuse, RZ ;  /* 0x0000002612027210 */ /* 0x0c0fe40007fde0ff */
[----:B------:R-:W-:Y:S01]  /*15190*/  PRMT R25, R15, 0x7772, RZ ;  /* 0x000077720f197816 */ /* 0x000fe200000000ff */
[----:B------:R0:W-:Y:S01]  /*151a0*/  @P2 STG.E.U8 desc[UR14][R16.64], R27 ;  /* 0x0000001b10002986 */ /* 0x0001e2000c10110e */
[-C--:B------:R-:W-:Y:S02]  /*151b0*/  LEA.HI.X.SX32 R3, R18, R39.reuse, 0x1, P6 ;  /* 0x0000002712037211 */ /* 0x080fe400030f0eff */
[----:B------:R-:W-:Y:S02]  /*151c0*/  IADD3 R18, P6, R0, R38, RZ ;  /* 0x0000002600127210 */ /* 0x000fe40007fde0ff */
[----:B------:R-:W-:Y:S01]  /*151d0*/  PRMT R23, R12, 0x7773, RZ ;  /* 0x000077730c177816 */ /* 0x000fe200000000ff */
[----:B------:R-:W-:Y:S01]  /*151e0*/  @P3 STG.E.U8 desc[UR14][R20.64], R25 ;  /* 0x0000001914003986 */ /* 0x000fe2000c10110e */
[----:B------:R-:W-:-:S03]  /*151f0*/  LEA.HI.X.SX32 R19, R0, R39, 0x1, P6 ;  /* 0x0000002700137211 */ /* 0x000fc600030f0eff */
[----:B------:R1:W-:Y:S01]  /*15200*/  @P4 STG.E.U8 desc[UR14][R2.64], R23 ;  /* 0x0000001702004986 */ /* 0x0003e2000c10110e */
[----:B0-----:R-:W-:Y:S01]  /*15210*/  PRMT R17, R13, 0x7773, RZ ;  /* 0x000077730d117816 */ /* 0x001fe200000000ff */
[----:B------:R-:W0:Y:S01]  /*15220*/  LDC R27, c[0x0][0x248] ;  /* 0x00009200ff1b7b82 */ /* 0x000e220000000800 */
[----:B---3--:R-:W-:Y:S01]  /*15230*/  ISETP.LT.AND P2, PT, R153, UR4, !P0 ;  /* 0x0000000499007c0c */ /* 0x008fe2000c741270 */
[----:B------:R-:W-:Y:S01]  /*15240*/  ULDC UR4, c[0x0][0x22c] ;  /* 0x00008b0000047ab9 */ /* 0x000fe20000000800 */
[----:B------:R-:W3:Y:S01]  /*15250*/  LDL.LU R153, [R1+0x41c] ;  /* 0x00041c0001997983 */ /* 0x000ee20000300800 */
[----:B------:R-:W-:Y:S01]  /*15260*/  ISETP.LT.AND P3, PT, R155, UR4, !P0 ;  /* 0x000000049b007c0c */ /* 0x000fe2000c761270 */
[----:B------:R-:W-:Y:S02]  /*15270*/  ULDC UR4, c[0x0][0x22c] ;  /* 0x00008b0000047ab9 */ /* 0x000fe40000000800 */
[----:B------:R0:W-:Y:S01]  /*15280*/  @P5 STG.E.U8 desc[UR14][R18.64], R17 ;  /* 0x0000001112005986 */ /* 0x0001e2000c10110e */
[----:B----4-:R-:W-:Y:S01]  /*15290*/  ISETP.LT.AND P4, PT, R22, UR4, !P0 ;  /* 0x0000000416007c0c */ /* 0x010fe2000c781270 */
[----:B------:R-:W-:-:S02]  /*152a0*/  ULDC UR4, c[0x0][0x22c] ;  /* 0x00008b0000047ab9 */ /* 0x000fc40000000800 */
[----:B------:R-:W4:Y:S01]  /*152b0*/  LDL.LU R22, [R1+0x418] ;  /* 0x0004180001167983 */ /* 0x000f220000300800 */
[----:B--2---:R-:W-:Y:S01]  /*152c0*/  ISETP.LT.AND P5, PT, R152, UR4, !P0 ;  /* 0x0000000498007c0c */ /* 0x004fe2000c7a1270 */
[C---:B------:R-:W-:Y:S02]  /*152d0*/  IMAD R16, R37.reuse, 0x2, R0 ;  /* 0x0000000225107824 */ /* 0x040fe400078e0200 */
[----:B------:R-:W2:Y:S01]  /*152e0*/  LDL.LU R152, [R1+0x414] ;  /* 0x0004140001987983 */ /* 0x000ea20000300800 */
[----:B-1----:R-:W-:Y:S01]  /*152f0*/  PRMT R23, R14, 0x7773, RZ ;  /* 0x000077730e177816 */ /* 0x002fe200000000ff */
[----:B------:R-:W-:Y:S02]  /*15300*/  ULDC UR4, c[0x0][0x22c] ;  /* 0x00008b0000047ab9 */ /* 0x000fe40000000800 */
[----:B------:R-:W2:Y:S01]  /*15310*/  LDL.LU R20, [R1+0x410] ;  /* 0x0004100001147983 */ /* 0x000ea20000300800 */
[----:B------:R-:W-:Y:S01]  /*15320*/  IMAD R0, R37, 0x2, R16 ;  /* 0x0000000225007824 */ /* 0x000fe200078e0210 */
[----:B------:R-:W-:-:S04]  /*15330*/  IADD3 R12, P6, R16, R38, RZ ;  /* 0x00000026100c7210 */ /* 0x000fc80007fde0ff */
[----:B------:R-:W-:Y:S02]  /*15340*/  LEA.HI.X.SX32 R13, R16, R39, 0x1, P6 ;  /* 0x00000027100d7211 */ /* 0x000fe400030f0eff */
[----:B------:R-:W-:-:S04]  /*15350*/  IADD3 R2, P6, R0, R38, RZ ;  /* 0x0000002600027210 */ /* 0x000fc80007fde0ff */
[----:B------:R-:W-:Y:S01]  /*15360*/  LEA.HI.X.SX32 R3, R0, R39, 0x1, P6 ;  /* 0x0000002700037211 */ /* 0x000fe200030f0eff */
[----:B------:R-:W-:Y:S01]  /*15370*/  IMAD R0, R37, 0x2, R0 ;  /* 0x0000000225007824 */ /* 0x000fe200078e0200 */
[----:B------:R-:W-:-:S03]  /*15380*/  PRMT R21, R15, 0x7773, RZ ;  /* 0x000077730f157816 */ /* 0x000fc600000000ff */
[C---:B0-----:R-:W-:Y:S01]  /*15390*/  IMAD R18, R37.reuse, 0x2, R0 ;  /* 0x0000000225127824 */ /* 0x041fe200078e0200 */
[-C--:B------:R-:W-:Y:S01]  /*153a0*/  IADD3 R14, P6, R0, R38.reuse, RZ ;  /* 0x00000026000e7210 */ /* 0x080fe20007fde0ff */
[----:B------:R-:W-:Y:S01]  /*153b0*/  @P2 STG.E.U8 desc[UR14][R12.64], R23 ;  /* 0x000000170c002986 */ /* 0x000fe2000c10110e */
[----:B------:R-:W-:Y:S01]  /*153c0*/  ISETP.LT.AND P2, PT, R154, UR4, !P0 ;  /* 0x000000049a007c0c */ /* 0x000fe2000c741270 */
[----:B------:R-:W-:Y:S01]  /*153d0*/  ULDC UR4, c[0x0][0x22c] ;  /* 0x00008b0000047ab9 */ /* 0x000fe20000000800 */
[-C--:B------:R-:W-:Y:S01]  /*153e0*/  LEA.HI.X.SX32 R15, R0, R39.reuse, 0x1, P6 ;  /* 0x00000027000f7211 */ /* 0x080fe200030f0eff */
[----:B------:R0:W-:Y:S01]  /*153f0*/  @P3 STG.E.U8 desc[UR14][R2.64], R21 ;  /* 0x0000001502003986 */ /* 0x0001e2000c10110e */
[-C--:B------:R-:W-:Y:S01]  /*15400*/  IADD3 R16, P6, R18, R38.reuse, RZ ;  /* 0x0000002612107210 */ /* 0x080fe20007fde0ff */
[----:B------:R-:W-:Y:S01]  /*15410*/  IMAD R0, R37, 0x2, R18 ;  /* 0x0000000225007824 */ /* 0x000fe200078e0212 */
[----:B------:R-:W-:Y:S02]  /*15420*/  PRMT R25, R8, 0x7770, RZ ;  /* 0x0000777008197816 */ /* 0x000fe400000000ff */
[----:B------:R-:W-:Y:S01]  /*15430*/  LEA.HI.X.SX32 R17, R18, R39, 0x1, P6 ;  /* 0x0000002712117211 */ /* 0x000fe200030f0eff */
[----:B0-----:R-:W2:Y:S01]  /*15440*/  LDL.LU R21, [R1+0x40c] ;  /* 0x00040c0001157983 */ /* 0x001ea20000300800 */
[----:B------:R-:W-:-:S02]  /*15450*/  IADD3 R2, P6, R0, R38, RZ ;  /* 0x0000002600027210 */ /* 0x000fc40007fde0ff */
[----:B---3--:R-:W-:Y:S01]  /*15460*/  ISETP.LT.AND P3, PT, R153, UR4, !P0 ;  /* 0x0000000499007c0c */ /* 0x008fe2000c761270 */
[----:B------:R-:W-:Y:S01]  /*15470*/  ULDC UR4, c[0x0][0x22c] ;  /* 0x00008b0000047ab9 */ /* 0x000fe20000000800 */
[----:B------:R-:W-:Y:S01]  /*15480*/  PRMT R23, R9, 0x7770, RZ ;  /* 0x0000777009177816 */ /* 0x000fe200000000ff */
[----:B------:R-:W3:Y:S01]  /*15490*/  LDL.LU R153, [R1+0x408] ;  /* 0x0004080001997983 */ /* 0x000ee20000300800 */
[----:B------:R-:W-:Y:S02]  /*154a0*/  LEA.HI.X.SX32 R3, R0, R39, 0x1, P6 ;  /* 0x0000002700037211 */ /* 0x000fe400030f0eff */
[----:B------:R-:W-:Y:S01]  /*154b0*/  PRMT R19, R10, 0x7770, RZ ;  /* 0x000077700a137816 */ /* 0x000fe200000000ff */
[----:B------:R0:W-:Y:S01]  /*154c0*/  @P4 STG.E.U8 desc[UR14][R14.64], R25 ;  /* 0x000000190e004986 */ /* 0x0001e2000c10110e */
[----:B----4-:R-:W-:Y:S01]  /*154d0*/  ISETP.LT.AND P4, PT, R22, UR4, !P0 ;  /* 0x0000000416007c0c */ /* 0x010fe2000c781270 */
[----:B------:R-:W-:Y:S02]  /*154e0*/  ULDC UR4, c[0x0][0x22c] ;  /* 0x00008b0000047ab9 */ /* 0x000fe40000000800 */
[----:B------:R-:W4:Y:S04]  /*154f0*/  LDL.LU R22, [R1+0x404] ;  /* 0x0004040001167983 */ /* 0x000f280000300800 */
[----:B------:R1:W-:Y:S01]  /*15500*/  @P5 STG.E.U8 desc[UR14][R16.64], R23 ;  /* 0x0000001710005986 */ /* 0x0003e2000c10110e */
[----:B------:R-:W-:Y:S01]  /*15510*/  IMAD R18, R37, 0x2, R0 ;  /* 0x0000000225127824 */ /* 0x000fe200078e0200 */
[----:B0-----:R-:W0:Y:S02]  /*15520*/  LDC R25, c[0x0][0x248] ;  /* 0x00009200ff197b82 */ /* 0x001e240000000800 */
[----:B------:R1:W-:Y:S01]  /*15530*/  @P2 STG.E.U8 desc[UR14][R2.64], R19 ;  /* 0x0000001302002986 */ /* 0x0003e2000c10110e */
[----:B--2---:R-:W-:Y:S01]  /*15540*/  ISETP.LT.AND P5, PT, R152, UR4, !P0 ;  /* 0x0000000498007c0c */ /* 0x004fe2000c7a1270 */
[----:B------:R-:W-:-:S02]  /*15550*/  ULDC UR4, c[0x0][0x22c] ;  /* 0x00008b0000047ab9 */ /* 0x000fc40000000800 */
[----:B------:R-:W-:Y:S01]  /*15560*/  ISETP.LT.AND P2, PT, R20, UR4, !P0 ;  /* 0x0000000414007c0c */ /* 0x000fe2000c741270 */
[C---:B------:R-:W-:Y:S01]  /*15570*/  IMAD R0, R37.reuse, 0x2, R18 ;  /* 0x0000000225007824 */ /* 0x040fe200078e0212 */
[----:B------:R-:W2:Y:S01]  /*15580*/  LDL.LU R20, [R1+0x400] ;  /* 0x0004000001147983 */ /* 0x000ea20000300800 */
[CC--:B------:R-:W-:Y:S01]  /*15590*/  IADD3 R12, P6, R18.reuse, R38.reuse, RZ ;  /* 0x00000026120c7210 */ /* 0x0c0fe20007fde0ff */
[----:B------:R-:W-:Y:S02]  /*155a0*/  ULDC UR4, c[0x0][0x22c] ;  /* 0x00008b0000047ab9 */ /* 0x000fe40000000800 */
[----:B------:R-:W2:Y:S01]  /*155b0*/  LDL.LU R152, [R1+0x3fc] ;  /* 0x0003fc0001987983 */ /* 0x000ea20000300800 */
[----:B------:R-:W-:Y:S01]  /*155c0*/  LEA.HI.X.SX32 R13, R18, R39, 0x1, P6 ;  /* 0x00000027120d7211 */ /* 0x000fe200030f0eff */
[----:B-1----:R-:W-:Y:S01]  /*155d0*/  IMAD R16, R37, 0x2, R0 ;  /* 0x0000000225107824 */ /* 0x002fe200078e0200 */
[----:B------:R-:W-:Y:S01]  /*155e0*/  IADD3 R14, P6, R0, R38, RZ ;  /* 0x00000026000e7210 */ /* 0x000fe20007fde0ff */
[----:B------:R-:W2:Y:S01]  /*155f0*/  LDL.LU R18, [R1+0x3f8] ;  /* 0x0003f80001127983 */ /* 0x000ea20000300800 */
[----:B------:R-:W-:-:S02]  /*15600*/  PRMT R17, R11, 0x7770, RZ ;  /* 0x000077700b117816 */ /* 0x000fc400000000ff */
[-C--:B------:R-:W-:Y:S02]  /*15610*/  LEA.HI.X.SX32 R15, R0, R39.reuse, 0x1, P6 ;  /* 0x00000027000f7211 */ /* 0x080fe400030f0eff */
[C---:B------:R-:W-:Y:S01]  /*15620*/  IADD3 R2, P6, R16.reuse, R38, RZ ;  /* 0x0000002610027210 */ /* 0x040fe20007fde0ff */
[----:B------:R1:W-:Y:S03]  /*15630*/  @P3 STG.E.U8 desc[UR14][R12.64], R17 ;  /* 0x000000110c003986 */ /* 0x0003e6000c10110e */
[----:B------:R-:W-:Y:S01]  /*15640*/  LEA.HI.X.SX32 R3, R16, R39, 0x1, P6 ;  /* 0x0000002710037211 */ /* 0x000fe200030f0eff */
[----:B------:R-:W-:Y:S01]  /*15650*/  IMAD R16, R37, 0x2, R16 ;  /* 0x0000000225107824 */ /* 0x000fe200078e0210 */
[----:B------:R-:W-:Y:S02]  /*15660*/  PRMT R19, R9, 0x7771, RZ ;  /* 0x0000777109137816 */ /* 0x000fe400000000ff */
[----:B------:R-:W-:-:S02]  /*15670*/  PRMT R23, R10, 0x7771, RZ ;  /* 0x000077710a177816 */ /* 0x000fc400000000ff */
[----:B-1----:R-:W-:Y:S02]  /*15680*/  IADD3 R12, P6, R16, R38, RZ ;  /* 0x00000026100c7210 */ /* 0x002fe40007fde0ff */
[----:B------:R-:W-:Y:S01]  /*15690*/  ISETP.LT.AND P3, PT, R21, UR4, !P0 ;  /* 0x0000000415007c0c */ /* 0x000fe2000c761270 */
[----:B------:R-:W-:Y:S01]  /*156a0*/  ULDC UR4, c[0x0][0x22c] ;  /* 0x00008b0000047ab9 */ /* 0x000fe20000000800 */
[----:B------:R-:W-:-:S05]  /*156b0*/  PRMT R21, R8, 0x7771, RZ ;  /* 0x0000777108157816 */ /* 0x000fca00000000ff */
[----:B------:R1:W-:Y:S01]  /*156c0*/  @P4 STG.E.U8 desc[UR14][R14.64], R21 ;  /* 0x000000150e004986 */ /* 0x0003e2000c10110e */
[----:B---3--:R-:W-:Y:S01]  /*156d0*/  ISETP.LT.AND P4, PT, R153, UR4, !P0 ;  /* 0x0000000499007c0c */ /* 0x008fe2000c781270 */
[----:B------:R-:W-:Y:S01]  /*156e0*/  ULDC UR4, c[0x0][0x22c] ;  /* 0x00008b0000047ab9 */ /* 0x000fe20000000800 */
[----:B------:R-:W-:Y:S01]  /*156f0*/  LEA.HI.X.SX32 R13, R16, R39, 0x1, P6 ;  /* 0x00000027100d7211 */ /* 0x000fe200030f0eff */
[----:B------:R3:W-:Y:S01]  /*15700*/  @P5 STG.E.U8 desc[UR14][R2.64], R19 ;  /* 0x0000001302005986 */ /* 0x0007e2000c10110e */
[----:B----4-:R-:W-:Y:S01]  /*15710*/  ISETP.LT.AND P5, PT, R22, UR4, !P0 ;  /* 0x0000000416007c0c */ /* 0x010fe2000c7a1270 */
[----:B------:R-:W-:Y:S02]  /*15720*/  ULDC UR4, c[0x0][0x22c] ;  /* 0x00008b0000047ab9 */ /* 0x000fe40000000800 */
[----:B------:R-:W4:Y:S04]  /*15730*/  LDL.LU R22, [R1+0x3f4] ;  /* 0x0003f40001167983 */ /* 0x000f280000300800 */
[----:B------:R-:W4:Y:S04]  /*15740*/  LDL.LU R153, [R1+0x3f0] ;  /* 0x0003f00001997983 */ /* 0x000f280000300800 */
[----:B------:R0:W-:Y:S01]  /*15750*/  @P2 STG.E.U8 desc[UR14][R12.64], R23 ;  /* 0x000000170c002986 */ /* 0x0001e2000c10110e */
[----:B--2---:R-:W-:Y:S01]  /*15760*/  ISETP.LT.AND P2, PT, R20, UR4, !P0 ;  /* 0x0000000414007c0c */ /* 0x004fe2000c741270 */
[----:B------:R-:W-:-:S02]  /*15770*/  IMAD R0, R37, 0x2, R16 ;  /* 0x0000000225007824 */ /* 0x000fc400078e0210 */
[----:B------:R-:W2:Y:S01]  /*15780*/  LDL.LU R20, [R1+0x3ec] ;  /* 0x0003ec0001147983 */ /* 0x000ea20000300800 */
[----:B-1----:R-:W-:Y:S01]  /*15790*/  PRMT R21, R11, 0x7771, RZ ;  /* 0x000077710b157816 */ /* 0x002fe200000000ff */
[----:B------:R-:W-:Y:S01]  /*157a0*/  ULDC UR4, c[0x0][0x22c] ;  /* 0x00008b0000047ab9 */ /* 0x000fe20000000800 */
[----:B------:R-:W-:Y:S01]  /*157b0*/  IMAD R14, R37, 0x2, R0 ;  /* 0x00000002250e7824 */ /* 0x000fe200078e0200 */
[----:B------:R-:W-:-:S04]  /*157c0*/  IADD3 R16, P6, R0, R38, RZ ;  /* 0x0000002600107210 */ /* 0x000fc80007fde0ff */
[-C--:B------:R-:W-:Y:S02]  /*157d0*/  LEA.HI.X.SX32 R17, R0, R39.reuse, 0x1, P6 ;  /* 0x0000002700117211 */ /* 0x080fe400030f0eff */
[-C--:B---3--:R-:W-:Y:S02]  /*157e0*/  IADD3 R2, P6, R14, R38.reuse, RZ ;  /* 0x000000260e027210 */ /* 0x088fe40007fde0ff */
[----:B------:R-:W-:Y:S02]  /*157f0*/  PRMT R19, R8, 0x7772, RZ ;  /* 0x0000777208137816 */ /* 0x000fe400000000ff */
[----:B------:R-:W-:Y:S01]  /*15800*/  LEA.HI.X.SX32 R3, R14, R39, 0x1, P6 ;  /* 0x000000270e037211 */ /* 0x000fe200030f0eff */
[----:B------:R-:W-:Y:S01]  /*15810*/  @P3 STG.E.U8 desc[UR14][R16.64], R21 ;  /* 0x0000001510003986 */ /* 0x000fe2000c10110e */
[C---:B------:R-:W-:Y:S01]  /*15820*/  IMAD R0, R37.reuse, 0x2, R14 ;  /* 0x0000000225007824 */ /* 0x040fe200078e020e */
[----:B------:R-:W-:Y:S01]  /*15830*/  ISETP.LT.AND P3, PT, R152, UR4, !P0 ;  /* 0x0000000498007c0c */ /* 0x000fe2000c761270 */
[----:B------:R-:W-:Y:S01]  /*15840*/  ULDC UR4, c[0x0][0x22c] ;  /* 0x00008b0000047ab9 */ /* 0x000fe20000000800 */
[----:B------:R1:W-:Y:S01]  /*15850*/  @P4 STG.E.U8 desc[UR14][R2.64], R19 ;  /* 0x0000001302004986 */ /* 0x0003e2000c10110e */
[----:B------:R-:W-:Y:S01]  /*15860*/  ISETP.LT.AND P4, PT, R18, UR4, !P0 ;  /* 0x0000000412007c0c */ /* 0x000fe2000c781270 */
[----:B------:R-:W-:Y:S01]  /*15870*/  IMAD R18, R37, 0x2, R0 ;  /* 0x0000000225127824 */ /* 0x000fe200078e0200 */
[----:B------:R-:W-:Y:S01]  /*15880*/  IADD3 R14, P6, R0, R38, RZ ;  /* 0x00000026000e7210 */ /* 0x000fe20007fde0ff */
[----:B------:R-:W3:Y:S01]  /*15890*/  LDL.LU R152, [R1+0x3e8] ;  /* 0x0003e80001987983 */ /* 0x000ee20000300800 */
[----:B------:R-:W-:-:S02]  /*158a0*/  ULDC UR4, c[0x0][0x22c] ;  /* 0x00008b0000047ab9 */ /* 0x000fc40000000800 */
[-C--:B------:R-:W-:Y:S01]  /*158b0*/  LEA.HI.X.SX32 R15, R0, R39.reuse, 0x1, P6 ;  /* 0x00000027000f7211 */ /* 0x080fe200030f0eff */
[----:B------:R-:W-:Y:S01]  /*158c0*/  IMAD R0, R37, 0x2, R18 ;  /* 0x0000000225007824 */ /* 0x000fe200078e0212 */
[CC--:B0-----:R-:W-:Y:S01]  /*158d0*/  IADD3 R12, P6, R18.reuse, R38.reuse, RZ ;  /* 0x00000026120c7210 */ /* 0x0c1fe20007fde0ff */
[----:B------:R-:W3:Y:S03]  /*158e0*/  LDL.LU R23, [R1+0x3e4] ;  /* 0x0003e40001177983 */ /* 0x000ee60000300800 */
[----:B------:R-:W-:Y:S02]  /*158f0*/  LEA.HI.X.SX32 R13, R18, R39, 0x1, P6 ;  /* 0x00000027120d7211 */ /* 0x000fe400030f0eff */
[----:B-1----:R-:W-:Y:S02]  /*15900*/  IADD3 R2, P6, R0, R38, RZ ;  /* 0x0000002600027210 */ /* 0x002fe40007fde0ff */
[----:B------:R-:W-:-:S02]  /*15910*/  PRMT R17, R9, 0x7772, RZ ;  /* 0x0000777209117816 */ /* 0x000fc400000000ff */
[----:B------:R-:W-:Y:S01]  /*15920*/  LEA.HI.X.SX32 R3, R0, R39, 0x1, P6 ;  /* 0x0000002700037211 */ /* 0x000fe200030f0eff */
[----:B------:R-:W-:Y:S01]  /*15930*/  IMAD R0, R37, 0x2, R0 ;  /* 0x0000000225007824 */ /* 0x000fe200078e0200 */
[----:B------:R-:W-:Y:S01]  /*15940*/  PRMT R21, R10, 0x7772, RZ ;  /* 0x000077720a157816 */ /* 0x000fe200000000ff */
[----:B------:R0:W-:Y:S01]  /*15950*/  @P5 STG.E.U8 desc[UR14][R14.64], R17 ;  /* 0x000000110e005986 */ /* 0x0001e2000c10110e */
[----:B------:R-:W-:Y:S01]  /*15960*/  PRMT R19, R11, 0x7772, RZ ;  /* 0x000077720b137816 */ /* 0x000fe200000000ff */
[----:B------:R-:W-:Y:S02]  /*15970*/  IMAD R18, R37, 0x2, R0 ;  /* 0x0000000225127824 */ /* 0x000fe400078e0200 */
[----:B------:R1:W-:Y:S01]  /*15980*/  @P2 STG.E.U8 desc[UR14][R12.64], R21 ;  /* 0x000000150c002986 */ /* 0x0003e2000c10110e */
[----:B----4-:R-:W-:Y:S01]  /*15990*/  ISETP.LT.AND P5, PT, R22, UR4, !P0 ;  /* 0x0000000416007c0c */ /* 0x010fe2000c7a1270 */
[----:B------:R-:W-:Y:S02]  /*159a0*/  ULDC UR4, c[0x0][0x22c] ;  /* 0x00008b0000047ab9 */ /* 0x000fe40000000800 */
[----:B------:R-:W4:Y:S01]  /*159b0*/  LDL.LU R22, [R1+0x3e0] ;  /* 0x0003e00001167983 */ /* 0x000f220000300800 */
[----:B0-----:R-:W-:-:S02]  /*159c0*/  IADD3 R14, P6, R0, R38, RZ ;  /* 0x00000026000e7210 */ /* 0x001fc40007fde0ff */
[----:B------:R-:W-:Y:S01]  /*159d0*/  ISETP.LT.AND P2, PT, R153, UR4, !P0 ;  /* 0x0000000499007c0c */ /* 0x000fe2000c741270 */
[----:B------:R-:W-:Y:S01]  /*159e0*/  ULDC UR4, c[0x0][0x22c] ;  /* 0x00008b0000047ab9 */ /* 0x000fe20000000800 */
[----:B------:R-:W-:Y:S01]  /*159f0*/  LEA.HI.X.SX32 R15, R0, R39, 0x1, P6 ;  /* 0x00000027000f7211 */ /* 0x000fe200030f0eff */
[----:B------:R0:W-:Y:S01]  /*15a00*/  @P3 STG.E.U8 desc[UR14][R2.64], R19 ;  /* 0x0000001302003986 */ /* 0x0001e2000c10110e */
[----:B-1----:R-:W-:Y:S02]  /*15a10*/  PRMT R21, R8, 0x7773, RZ ;  /* 0x0000777308157816 */ /* 0x002fe400000000ff */
[----:B------:R-:W-:-:S03]  /*15a20*/  IADD3 R16, P6, R18, R38, RZ ;  /* 0x0000002612107210 */ /* 0x000fc60007fde0ff */
[----:B------:R1:W-:Y:S01]  /*15a30*/  @P4 STG.E.U8 desc[UR14][R14.64], R21 ;  /* 0x000000150e004986 */ /* 0x0003e2000c10110e */
[----:B------:R-:W-:Y:S01]  /*15a40*/  IMAD R0, R37, 0x2, R18 ;  /* 0x0000000225007824 */ /* 0x000fe200078e0212 */
[----:B------:R-:W-:Y:S02]  /*15a50*/  LEA.HI.X.SX32 R17, R18, R39, 0x1, P6 ;  /* 0x0000002712117211 */ /* 0x000fe400030f0eff */
[----:B------:R-:W-:-:S05]  /*15a60*/  PRMT R13, R9, 0x7773, RZ ;  /* 0x00007773090d7816 */ /* 0x000fca00000000ff */
[----:B------:R1:W-:Y:S01]  /*15a70*/  @P5 STG.E.U8 desc[UR14][R16.64], R13 ;  /* 0x0000000d10005986 */ /* 0x0003e2000c10110e */
[----:B--2---:R-:W-:Y:S01]  /*15a80*/  ISETP.LT.AND P3, PT, R20, UR4, !P0 ;  /* 0x0000000414007c0c */ /* 0x004fe2000c761270 */
[C---:B------:R-:W-:Y:S02]  /*15a90*/  IMAD R12, R37.reuse, 0x2, R0 ;  /* 0x00000002250c7824 */ /* 0x040fe400078e0200 */
[----:B------:R-:W2:Y:S01]  /*15aa0*/  LDL.LU R20, [R1+0x3dc] ;  /* 0x0003dc0001147983 */ /* 0x000ea20000300800 */
[CC--:B0-----:R-:W-:Y:S01]  /*15ab0*/  IADD3 R2, P6, R0.reuse, R38.reuse, RZ ;  /* 0x0000002600027210 */ /* 0x0c1fe20007fde0ff */
[----:B------:R-:W-:Y:S02]  /*15ac0*/  ULDC UR4, c[0x0][0x22c] ;  /* 0x00008b0000047ab9 */ /* 0x000fe40000000800 */
[----:B-1----:R-:W2:Y:S04]  /*15ad0*/  LDL.LU R21, [R1+0x3d8] ;  /* 0x0003d80001157983 */ /* 0x002ea80000300800 */
[----:B------:R-:W2:Y:S04]  /*15ae0*/  LDL.LU R18, [R1+0x3d4] ;  /* 0x0003d40001127983 */ /* 0x000ea80000300800 */
[----:B------:R-:W2:Y:S01]  /*15af0*/  LDL.LU R16, [R1+0x3d0] ;  /* 0x0003d00001107983 */ /* 0x000ea20000300800 */
[----:B------:R-:W-:Y:S01]  /*15b00*/  LEA.HI.X.SX32 R3, R0, R39, 0x1, P6 ;  /* 0x0000002700037211 */ /* 0x000fe200030f0eff */
[----:B------:R-:W-:Y:S01]  /*15b10*/  IMAD R0, R37, 0x2, R12 ;  /* 0x0000000225007824 */ /* 0x000fe200078e020c */
[----:B------:R-:W-:-:S02]  /*15b20*/  IADD3 R8, P6, R12, R38, RZ ;  /* 0x000000260c087210 */ /* 0x000fc40007fde0ff */
[----:B------:R-:W-:Y:S02]  /*15b30*/  PRMT R19, R10, 0x7773, RZ ;  /* 0x000077730a137816 */ /* 0x000fe400000000ff */
[-C--:B------:R-:W-:Y:S02]  /*15b40*/  LEA.HI.X.SX32 R9, R12, R39.reuse, 0x1, P6 ;  /* 0x000000270c097211 */ /* 0x080fe400030f0eff */
[----:B---3--:R-:W-:Y:S01]  /*15b50*/  ISETP.LT.AND P4, PT, R152, UR4, !P0 ;  /* 0x0000000498007c0c */ /* 0x008fe2000c781270 */
[----:B------:R-:W-:Y:S01]  /*15b60*/  ULDC UR4, c[0x0][0x22c] ;  /* 0x00008b0000047ab9 */ /* 0x000fe20000000800 */
[----:B------:R-:W-:Y:S01]  /*15b70*/  IMAD R12, R37, 0x2, R0 ;  /* 0x00000002250c7824 */ /* 0x000fe200078e0200 */
[C---:B------:R-:W-:Y:S02]  /*15b80*/  IADD3 R10, P6, R0.reuse, R38, RZ ;  /* 0x00000026000a7210 */ /* 0x040fe40007fde0ff */
[----:B------:R-:W-:Y:S01]  /*15b90*/  ISETP.LT.AND P5, PT, R23, UR4, !P0 ;  /* 0x0000000417007c0c */ /* 0x000fe2000c7a1270 */
[----:B------:R-:W-:Y:S01]  /*15ba0*/  ULDC UR4, c[0x0][0x22c] ;  /* 0x00008b0000047ab9 */ /* 0x000fe20000000800 */
[----:B------:R-:W-:Y:S01]  /*15bb0*/  PRMT R13, R11, 0x7773, RZ ;  /* 0x000077730b0d7816 */ /* 0x000fe200000000ff */
[----:B------:R0:W-:Y:S01]  /*15bc0*/  @P2 STG.E.U8 desc[UR14][R2.64], R19 ;  /* 0x0000001302002986 */ /* 0x0001e2000c10110e */
[----:B------:R-:W-:Y:S01]  /*15bd0*/  LEA.HI.X.SX32 R11, R0, R39, 0x1, P6 ;  /* 0x00000027000b7211 */ /* 0x000fe200030f0eff */
[----:B------:R-:W1:Y:S01]  /*15be0*/  LDC R23, c[0x0][0x248] ;  /* 0x00009200ff177b82 */ /* 0x000e620000000800 */
[----:B------:R-:W-:Y:S01]  /*15bf0*/  PRMT R17, R4, 0x7770, RZ ;  /* 0x0000777004117816 */ /* 0x000fe200000000ff */
[----:B------:R3:W-:Y:S01]  /*15c00*/  @P3 STG.E.U8 desc[UR14][R8.64], R13 ;  /* 0x0000000d08003986 */ /* 0x0007e2000c10110e */
[----:B------:R-:W-:-:S02]  /*15c10*/  PRMT R15, R5, 0x7770, RZ ;  /* 0x00007770050f7816 */ /* 0x000fc400000000ff */
[C---:B0-----:R-:W-:Y:S01]  /*15c20*/  IADD3 R2, P6, R12.reuse, R38, RZ ;  /* 0x000000260c027210 */ /* 0x041fe20007fde0ff */
[----:B------:R-:W-:Y:S03]  /*15c30*/  @P4 STG.E.U8 desc[UR14][R10.64], R17 ;  /* 0x000000110a004986 */ /* 0x000fe6000c10110e */
[----:B------:R-:W-:Y:S02]  /*15c40*/  LEA.HI.X.SX32 R3, R12, R39, 0x1, P6 ;  /* 0x000000270c037211 */ /* 0x000fe400030f0eff */
[----:B----4-:R-:W-:Y:S01]  /*15c50*/  ISETP.LT.AND P2, PT, R22, UR4, !P0 ;  /* 0x0000000416007c0c */ /* 0x010fe2000c741270 */
[----:B------:R-:W-:Y:S02]  /*15c60*/  ULDC UR4, c[0x0][0x22c] ;  /* 0x00008b0000047ab9 */ /* 0x000fe40000000800 */
[----:B------:R-:W-:Y:S01]  /*15c70*/  @P5 STG.E.U8 desc[UR14][R2.64], R15 ;  /* 0x0000000f02005986 */ /* 0x000fe2000c10110e */
[----:B------:R-:W-:Y:S01]  /*15c80*/  IMAD R12, R37, 0x2, R12 ;  /* 0x00000002250c7824 */ /* 0x000fe200078e020c */
[----:B------:R-:W-:-:S04]  /*15c90*/  PRMT R19, R6, 0x7770, RZ ;  /* 0x0000777006137816 */ /* 0x000fc800000000ff */
[----:B---3--:R-:W-:-:S04]  /*15ca0*/  IADD3 R8, P6, R12, R38, RZ ;  /* 0x000000260c087210 */ /* 0x008fc80007fde0ff */
[----:B------:R-:W-:-:S05]  /*15cb0*/  LEA.HI.X.SX32 R9, R12, R39, 0x1, P6 ;  /* 0x000000270c097211 */ /* 0x000fca00030f0eff */
[----:B------:R0:W-:Y:S01]  /*15cc0*/  @P2 STG.E.U8 desc[UR14][R8.64], R19 ;  /* 0x0000001308002986 */ /* 0x0001e2000c10110e */
[----:B--2---:R-:W-:Y:S01]  /*15cd0*/  ISETP.LT.AND P3, PT, R20, UR4, !P0 ;  /* 0x0000000414007c0c */ /* 0x004fe2000c761270 */
[----:B------:R-:W-:Y:S02]  /*15ce0*/  ULDC UR4, c[0x0][0x22c] ;  /* 0x00008b0000047ab9 */ /* 0x000fe40000000800 */
[----:B------:R-:W2:Y:S01]  /*15cf0*/  LDL.LU R20, [R1+0x3cc] ;  /* 0x0003cc0001147983 */ /* 0x000ea20000300800 */
[----:B------:R-:W-:Y:S01]  /*15d00*/  ISETP.LT.AND P4, PT, R21, UR4, !P0 ;  /* 0x0000000415007c0c */ /* 0x000fe2000c781270 */
[----:B------:R-:W-:Y:S02]  /*15d10*/  ULDC UR4, c[0x0][0x22c] ;  /* 0x00008b0000047ab9 */ /* 0x000fe40000000800 */
[----:B------:R-:W3:Y:S01]  /*15d20*/  LDL.LU R14, [R1+0x3c8] ;  /* 0x0003c800010e7983 */ /* 0x000ee20000300800 */
[----:B------:R-:W-:Y:S01]  /*15d30*/  ISETP.LT.AND P5, PT, R18, UR4, !P0 ;  /* 0x0000000412007c0c */ /* 0x000fe2000c7a1270 */
[----:B------:R-:W-:-:S02]  /*15d40*/  ULDC UR4, c[0x0][0x22c] ;  /* 0x00008b0000047ab9 */ /* 0x000fc40000000800 */
[----:B------:R-:W4:Y:S01]  /*15d50*/  LDL.LU R18, [R1+0x3b8] ;  /* 0x0003b80001127983 */ /* 0x000f220000300800 */
[----:B------:R-:W-:Y:S01]  /*15d60*/  ISETP.LT.AND P2, PT, R16, UR4, !P0 ;  /* 0x0000000410007c0c */ /* 0x000fe2000c741270 */
[----:B------:R-:W-:Y:S02]  /*15d70*/  IMAD R0, R37, 0x2, R12 ;  /* 0x0000000225007824 */ /* 0x000fe400078e020c */
[----:B0-----:R-:W4:Y:S01]  /*15d80*/  LDL.LU R19, [R1+0x3b4] ;  /* 0x0003b40001137983 */ /* 0x001f220000300800 */
[----:B------:R-:W-:Y:S01]  /*15d90*/  PRMT R17, R7, 0x7770, RZ ;  /* 0x0000777007117816 */ /* 0x000fe200000000ff */
[----:B------:R-:W-:Y:S02]  /*15da0*/  ULDC UR4, c[0x0][0x22c] ;  /* 0x00008b0000047ab9 */ /* 0x000fe40000000800 */
[----:B------:R-:W4:Y:S01]  /*15db0*/  LDL.LU R16, [R1+0x3b0] ;  /* 0x0003b00001107983 */ /* 0x000f220000300800 */
[----:B------:R-:W-:Y:S01]  /*15dc0*/  IADD3 R12, P6, R0, R38, RZ ;  /* 0x00000026000c7210 */ /* 0x000fe20007fde0ff */
[----:B------:R-:W-:-:S03]  /*15dd0*/  IMAD R10, R37, 0x2, R0 ;  /* 0x00000002250a7824 */ /* 0x000fc600078e0200 */
[-C--:B------:R-:W-:Y:S01]  /*15de0*/  LEA.HI.X.SX32 R13, R0, R39.reuse, 0x1, P6 ;  /* 0x00000027000d7211 */ /* 0x080fe200030f0eff */
[----:B------:R-:W-:Y:S01]  /*15df0*/  IMAD R0, R37, 0x2, R10 ;  /* 0x0000000225007824 */ /* 0x000fe200078e020a */
[-C--:B------:R-:W-:Y:S02]  /*15e00*/  IADD3 R2, P6, R10, R38.reuse, RZ ;  /* 0x000000260a027210 */ /* 0x080fe40007fde0ff */
[----:B------:R-:W-:Y:S02]  /*15e10*/  PRMT R15, R4, 0x7771, RZ ;  /* 0x00007771040f7816 */ /* 0x000fe400000000ff */
[-C--:B------:R-:W-:Y:S02]  /*15e20*/  LEA.HI.X.SX32 R3, R10, R39.reuse, 0x1, P6 ;  /* 0x000000270a037211 */ /* 0x080fe400030f0eff */
[C---:B------:R-:W-:Y:S01]  /*15e30*/  IADD3 R10, P6, R0.reuse, R38, RZ ;  /* 0x00000026000a7210 */ /* 0x040fe20007fde0ff */
[----:B------:R0:W-:Y:S03]  /*15e40*/  @P3 STG.E.U8 desc[UR14][R12.64], R17 ;  /* 0x000000110c003986 */ /* 0x0001e6000c10110e */
[----:B------:R-:W-:Y:S01]  /*15e50*/  LEA.HI.X.SX32 R11, R0, R39, 0x1, P6 ;  /* 0x00000027000b7211 */ /* 0x000fe200030f0eff */
[----:B------:R1:W-:Y:S01]  /*15e60*/  @P4 STG.E.U8 desc[UR14][R2.64], R15 ;  /* 0x0000000f02004986 */ /* 0x0003e2000c10110e */
[----:B0-----:R-:W-:-:S05]  /*15e70*/  PRMT R13, R5, 0x7771, RZ ;  /* 0x00007771050d7816 */ /* 0x001fca00000000ff */
[----:B------:R0:W-:Y:S01]  /*15e80*/  @P5 STG.E.U8 desc[UR14][R10.64], R13 ;  /* 0x0000000d0a005986 */ /* 0x0001e2000c10110e */
[----:B------:R-:W-:Y:S02]  /*15e90*/  PRMT R17, R6, 0x7771, RZ ;  /* 0x0000777106117816 */ /* 0x000fe400000000ff */
[----:B-1----:R-:W-:Y:S02]  /*15ea0*/  PRMT R15, R7, 0x7771, RZ ;  /* 0x00007771070f7816 */ /* 0x002fe400000000ff */
[----:B--2---:R-:W-:Y:S01]  /*15eb0*/  ISETP.LT.AND P3, PT, R20, UR4, !P0 ;  /* 0x0000000414007c0c */ /* 0x004fe2000c761270 */
[----:B------:R-:W-:Y:S01]  /*15ec0*/  ULDC UR4, c[0x0][0x22c] ;  /* 0x00008b0000047ab9 */ /* 0x000fe20000000800 */
[----:B------:R-:W2:Y:S01]  /*15ed0*/  LDL.LU R20, [R1+0x3a0] ;  /* 0x0003a00001147983 */ /* 0x000ea20000300800 */
[----:B---3--:R-:W-:Y:S01]  /*15ee0*/  ISETP.LT.AND P4, PT, R14, UR4, !P0 ;  /* 0x000000040e007c0c */ /* 0x008fe2000c781270 */
[----:B------:R-:W-:Y:S02]  /*15ef0*/  ULDC UR4, c[0x0][0x22c] ;  /* 0x00008b0000047ab9 */ /* 0x000fe40000000800 */
[----:B------:R-:W3:Y:S01]  /*15f00*/  LDL.LU R21, [R1+0x39c] ;  /* 0x00039c0001157983 */ /* 0x000ee20000300800 */
[----:B----4-:R-:W-:Y:S01]  /*15f10*/  ISETP.LT.AND P5, PT, R18, UR4, !P0 ;  /* 0x0000000412007c0c */ /* 0x010fe2000c7a1270 */
[----:B------:R-:W-:-:S02]  /*15f20*/  IMAD R14, R37, 0x2, R0 ;  /* 0x00000002250e7824 */ /* 0x000fc400078e0200 */
[----:B------:R-:W4:Y:S01]  /*15f30*/  LDL.LU R18, [R1+0x398] ;  /* 0x0003980001127983 */ /* 0x000f220000300800 */
[----:B------:R-:W-:Y:S01]  /*15f40*/  ULDC UR4, c[0x0][0x22c] ;  /* 0x00008b0000047ab9 */ /* 0x000fe20000000800 */
[----:B------:R-:W-:Y:S01]  /*15f50*/  IMAD R0, R37, 0x2, R14 ;  /* 0x0000000225007824 */ /* 0x000fe200078e020e */
[----:B------:R-:W-:-:S04]  /*15f60*/  IADD3 R8, P6, R14, R38, RZ ;  /* 0x000000260e087210 */ /* 0x000fc80007fde0ff */
[----:B------:R-:W-:Y:S02]  /*15f70*/  LEA.HI.X.SX32 R9, R14, R39, 0x1, P6 ;  /* 0x000000270e097211 */ /* 0x000fe400030f0eff */
[----:B------:R-:W-:-:S04]  /*15f80*/  IADD3 R2, P6, R0, R38, RZ ;  /* 0x0000002600027210 */ /* 0x000fc80007fde0ff */
[----:B------:R-:W-:Y:S01]  /*15f90*/  LEA.HI.X.SX32 R3, R0, R39, 0x1, P6 ;  /* 0x0000002700037211 */ /* 0x000fe200030f0eff */
[----:B------:R1:W-:Y:S01]  /*15fa0*/  @P2 STG.E.U8 desc[UR14][R8.64], R17 ;  /* 0x0000001108002986 */ /* 0x0003e2000c10110e */
[----:B------:R-:W-:Y:S01]  /*15fb0*/  ISETP.LT.AND P2, PT, R19, UR4, !P0 ;  /* 0x0000000413007c0c */ /* 0x000fe2000c741270 */
[----:B------:R-:W-:Y:S02]  /*15fc0*/  ULDC UR4, c[0x0][0x22c] ;  /* 0x00008b0000047ab9 */ /* 0x000fe40000000800 */
[----:B------:R1:W-:Y:S01]  /*15fd0*/  @P3 STG.E.U8 desc[UR14][R2.64], R15 ;  /* 0x0000000f02003986 */ /* 0x0003e2000c10110e */
[----:B------:R-:W-:Y:S01]  /*15fe0*/  ISETP.LT.AND P3, PT, R16, UR4, !P0 ;  /* 0x0000000410007c0c */ /* 0x000fe2000c761270 */
[C---:B------:R-:W-:Y:S01]  /*15ff0*/  IMAD R0, R37.reuse, 0x2, R0 ;  /* 0x0000000225007824 */ /* 0x040fe200078e0200 */
[----:B------:R-:W-:Y:S01]  /*16000*/  PRMT R19, R4, 0x7772, RZ ;  /* 0x0000777204137816 */ /* 0x000fe200000000ff */
[----:B------:R-:W4:Y:S01]  /*16010*/  LDL.LU R16, [R1+0x394] ;  /* 0x0003940001107983 */ /* 0x000f220000300800 */
[----:B------:R-:W-:Y:S01]  /*16020*/  ULDC UR4, c[0x0][0x22c] ;  /* 0x00008b0000047ab9 */ /* 0x000fe20000000800 */
[----:B------:R-:W-:Y:S01]  /*16030*/  IMAD R14, R37, 0x2, R0 ;  /* 0x00000002250e7824 */ /* 0x000fe200078e0200 */
[----:B0-----:R-:W-:-:S04]  /*16040*/  IADD3 R10, P6, R0, R38, RZ ;  /* 0x00000026000a7210 */ /* 0x001fc80007fde0ff */
[-C--:B------:R-:W-:Y:S01]  /*16050*/  LEA.HI.X.SX32 R11, R0, R39.reuse, 0x1, P6 ;  /* 0x00000027000b7211 */ /* 0x080fe200030f0eff */
[----:B------:R-:W-:Y:S01]  /*16060*/  IMAD R0, R37, 0x2, R14 ;  /* 0x0000000225007824 */ /* 0x000fe200078e020e */
[CC--:B------:R-:W-:Y:S02]  /*16070*/  IADD3 R12, P6, R14.reuse, R38.reuse, RZ ;  /* 0x000000260e0c7210 */ /* 0x0c0fe40007fde0ff */
[----:B-1----:R-:W-:Y:S02]  /*16080*/  PRMT R17, R5, 0x7772, RZ ;  /* 0x0000777205117816 */ /* 0x002fe400000000ff */
[----:B------:R-:W-:Y:S02]  /*16090*/  LEA.HI.X.SX32 R13, R14, R39, 0x1, P6 ;  /* 0x000000270e0d7211 */ /* 0x000fe400030f0eff */
[----:B------:R-:W-:Y:S01]  /*160a0*/  IADD3 R2, P6, R0, R38, RZ ;  /* 0x0000002600027210 */ /* 0x000fe20007fde0ff */
[----:B------:R-:W-:Y:S01]  /*160b0*/  @P4 STG.E.U8 desc[UR14][R10.64], R19 ;  /* 0x000000130a004986 */ /* 0x000fe2000c10110e */
[----:B------:R-:W-:-:S02]  /*160c0*/  PRMT R15, R6, 0x7772, RZ ;  /* 0x00007772060f7816 */ /* 0x000fc400000000ff */
[----:B------:R-:W-:Y:S01]  /*160d0*/  LEA.HI.X.SX32 R3, R0, R39, 0x1, P6 ;  /* 0x0000002700037211 */ /* 0x000fe200030f0eff */
[----:B------:R0:W-:Y:S04]  /*160e0*/  @P5 STG.E.U8 desc[UR14][R12.64], R17 ;  /* 0x000000110c005986 */ /* 0x0001e8000c10110e */
[----:B------:R-:W-:Y:S01]  /*160f0*/  @P2 STG.E.U8 desc[UR14][R2.64], R15 ;  /* 0x0000000f02002986 */ /* 0x000fe2000c10110e */
[----:B------:R-:W-:-:S05]  /*16100*/  IMAD R14, R37, 0x2, R0 ;  /* 0x00000002250e7824 */ /* 0x000fca00078e0200 */
[C---:B------:R-:W-:Y:S02]  /*16110*/  IADD3 R8, P6, R14.reuse, R38, RZ ;  /* 0x000000260e087210 */ /* 0x040fe40007fde0ff */
[----:B0-----:R-:W-:Y:S02]  /*16120*/  PRMT R13, R7, 0x7772, RZ ;  /* 0x00007772070d7816 */ /* 0x001fe400000000ff */
[----:B------:R-:W-:-:S05]  /*16130*/  LEA.HI.X.SX32 R9, R14, R39, 0x1, P6 ;  /* 0x000000270e097211 */ /* 0x000fca00030f0eff */
[----:B------:R0:W-:Y:S01]  /*16140*/  @P3 STG.E.U8 desc[UR14][R8.64], R13 ;  /* 0x0000000d08003986 */ /* 0x0001e2000c10110e */
[----:B--2---:R-:W-:Y:S01]  /*16150*/  ISETP.LT.AND P4, PT, R20, UR4, !P0 ;  /* 0x0000000414007c0c */ /* 0x004fe2000c781270 */
[----:B------:R-:W-:Y:S02]  /*16160*/  ULDC UR4, c[0x0][0x22c] ;  /* 0x00008b0000047ab9 */ /* 0x000fe40000000800 */
[----:B------:R-:W2:Y:S01]  /*16170*/  LDL.LU R20, [R1+0x390] ;  /* 0x0003900001147983 */ /* 0x000ea20000300800 */
[----:B---3--:R-:W-:Y:S01]  /*16180*/  ISETP.LT.AND P5, PT, R21, UR4, !P0 ;  /* 0x0000000415007c0c */ /* 0x008fe2000c7a1270 */
[----:B------:R-:W-:Y:S02]  /*16190*/  ULDC UR4, c[0x0][0x22c] ;  /* 0x00008b0000047ab9 */ /* 0x000fe40000000800 */
[----:B------:R-:W3:Y:S01]  /*161a0*/  LDL.LU R19, [R1+0x38c] ;  /* 0x00038c0001137983 */ /* 0x000ee20000300800 */
[C---:B------:R-:W-:Y:S01]  /*161b0*/  IMAD R0, R37.reuse, 0x2, R14 ;  /* 0x0000000225007824 */ /* 0x040fe200078e020e */
[----:B----4-:R-:W-:Y:S01]  /*161c0*/  ISETP.LT.AND P2, PT, R18, UR4, !P0 ;  /* 0x0000000412007c0c */ /* 0x010fe2000c741270 */
[----:B------:R-:W-:Y:S01]  /*161d0*/  ULDC UR4, c[0x0][0x22c] ;  /* 0x00008b0000047ab9 */ /* 0x000fe20000000800 */
[----:B------:R-:W4:Y:S01]  /*161e0*/  LDL.LU R18, [R1+0x388] ;  /* 0x0003880001127983 */ /* 0x000f220000300800 */
[----:B------:R-:W-:Y:S01]  /*161f0*/  PRMT R17, R4, 0x7773, RZ ;  /* 0x0000777304117816 */ /* 0x000fe200000000ff */
[----:B------:R-:W1:Y:S02]  /*16200*/  LDC R21, c[0x0][0x248] ;  /* 0x00009200ff157b82 */ /* 0x000e640000000800 */
[----:B0-----:R-:W4:Y:S01]  /*16210*/  LDL.LU R9, [R1+0x384] ;  /* 0x0003840001097983 */ /* 0x001f220000300800 */
[----:B------:R-:W-:Y:S01]  /*16220*/  ISETP.LT.AND P3, PT, R16, UR4, !P0 ;  /* 0x0000000410007c0c */ /* 0x000fe2000c761270 */
[----:B------:R-:W-:-:S02]  /*16230*/  IMAD R12, R37, 0x2, R0 ;  /* 0x00000002250c7824 */ /* 0x000fc400078e0200 */
[----:B------:R-:W4:Y:S01]  /*16240*/  LDL.LU R16, [R1+0x380] ;  /* 0x0003800001107983 */ /* 0x000f220000300800 */
[CC--:B------:R-:W-:Y:S01]  /*16250*/  IADD3 R10, P6, R0.reuse, R38.reuse, RZ ;  /* 0x00000026000a7210 */ /* 0x0c0fe20007fde0ff */
[----:B------:R-:W-:Y:S01]  /*16260*/  ULDC UR4, c[0x0][0x22c] ;  /* 0x00008b0000047ab9 */ /* 0x000fe20000000800 */
[----:B------:R-:W-:Y:S01]  /*16270*/  PRMT R15, R5, 0x7773, RZ ;  /* 0x00007773050f7816 */ /* 0x000fe200000000ff */
[----:B------:R-:W4:Y:S01]  /*16280*/  LDL.LU R14, [R1+0x37c] ;  /* 0x00037c00010e7983 */ /* 0x000f220000300800 */
[----:B------:R-:W-:Y:S02]  /*16290*/  LEA.HI.X.SX32 R11, R0, R39, 0x1, P6 ;  /* 0x00000027000b7211 */ /* 0x000fe400030f0eff */
[----:B------:R-:W-:-:S04]  /*162a0*/  IADD3 R2, P6, R12, R38, RZ ;  /* 0x000000260c027210 */ /* 0x000fc80007fde0ff */
[-C--:B------:R-:W-:Y:S01]  /*162b0*/  LEA.HI.X.SX32 R3, R12, R39.reuse, 0x1, P6 ;  /* 0x000000270c037211 */ /* 0x080fe200030f0eff */
[C---:B------:R-:W-:Y:S01]  /*162c0*/  IMAD R12, R37.reuse, 0x2, R12 ;  /* 0x00000002250c7824 */ /* 0x040fe200078e020c */
[----:B------:R0:W-:Y:S04]  /*162d0*/  @P4 STG.E.U8 desc[UR14][R10.64], R17 ;  /* 0x000000110a004986 */ /* 0x0001e8000c10110e */
[----:B------:R-:W-:Y:S02]  /*162e0*/  IADD3 R4, P6, R12, R38, RZ ;  /* 0x000000260c047210 */ /* 0x000fe40007fde0ff */
[----:B------:R-:W-:Y:S02]  /*162f0*/  PRMT R13, R6, 0x7773, RZ ;  /* 0x00007773060d7816 */ /* 0x000fe400000000ff */
[----:B------:R-:W-:Y:S01]  /*16300*/  LEA.HI.X.SX32 R5, R12, R39, 0x1, P6 ;  /* 0x000000270c057211 */ /* 0x000fe200030f0eff */
[----:B------:R1:W-:Y:S04]  /*16310*/  @P5 STG.E.U8 desc[UR14][R2.64], R15 ;  /* 0x0000000f02005986 */ /* 0x0003e8000c10110e */
[----:B------:R-:W-:Y:S01]  /*16320*/  @P2 STG.E.U8 desc[UR14][R4.64], R13 ;  /* 0x0000000d04002986 */ /* 0x000fe2000c10110e */
[----:B------:R-:W-:Y:S01]  /*16330*/  IMAD R0, R37, 0x2, R12 ;  /* 0x0000000225007824 */ /* 0x000fe200078e020c */
[----:B0-----:R-:W-:-:S03]  /*16340*/  PRMT R11, R7, 0x7773, RZ ;  /* 0x00007773070b7816 */ /* 0x001fc600000000ff */
[----:B------:R-:W-:Y:S01]  /*16350*/  IMAD R8, R37, 0x2, R0 ;  /* 0x0000000225087824 */ /* 0x000fe200078e0200 */
[----:B------:R-:W-:-:S04]  /*16360*/  IADD3 R6, P6, R0, R38, RZ ;  /* 0x0000002600067210 */ /* 0x000fc80007fde0ff */
[-C--:B------:R-:W-:Y:S02]  /*16370*/  LEA.HI.X.SX32 R7, R0, R39.reuse, 0x1, P6 ;  /* 0x0000002700077211 */ /* 0x080fe400030f0eff */
[----:B-1----:R-:W-:Y:S02]  /*16380*/  IADD3 R2, P6, R8, R38, RZ ;  /* 0x0000002608027210 */ /* 0x002fe40007fde0ff */
[----:B------:R-:W-:Y:S02]  /*16390*/  PRMT R15, R28, 0x7770, RZ ;  /* 0x000077701c0f7816 */ /* 0x000fe400000000ff */
[----:B------:R-:W-:Y:S01]  /*163a0*/  LEA.HI.X.SX32 R3, R8, R39, 0x1, P6 ;  /* 0x0000002708037211 */ /* 0x000fe200030f0eff */
[----:B------:R0:W-:Y:S01]  /*163b0*/  @P3 STG.E.U8 desc[UR14][R6.64], R11 ;  /* 0x0000000b06003986 */ /* 0x0001e2000c10110e */
[----:B--2---:R-:W-:Y:S01]  /*163c0*/  ISETP.LT.AND P4, PT, R20, UR4, !P0 ;  /* 0x0000000414007c0c */ /* 0x004fe2000c781270 */
[----:B------:R-:W-:Y:S02]  /*163d0*/  ULDC UR4, c[0x0][0x22c] ;  /* 0x00008b0000047ab9 */ /* 0x000fe40000000800 */
[----:B---3--:R-:W-:Y:S01]  /*163e0*/  ISETP.LT.AND P5, PT, R19, UR4, !P0 ;  /* 0x0000000413007c0c */ /* 0x008fe2000c7a1270 */
[----:B------:R-:W-:-:S02]  /*163f0*/  ULDC UR4, c[0x0][0x22c] ;  /* 0x00008b0000047ab9 */ /* 0x000fc40000000800 */
[----:B----4-:R-:W-:Y:S01]  /*16400*/  ISETP.LT.AND P2, PT, R18, UR4, !P0 ;  /* 0x0000000412007c0c */ /* 0x010fe2000c741270 */
[----:B------:R-:W-:Y:S01]  /*16410*/  ULDC UR4, c[0x0][0x22c] ;  /* 0x00008b0000047ab9 */ /* 0x000fe20000000800 */
[----:B------:R-:W2:Y:S04]  /*16420*/  LDL.LU R18, [R1+0x378] ;  /* 0x0003780001127983 */ /* 0x000ea80000300800 */
[----:B------:R-:W3:Y:S01]  /*16430*/  LDL.LU R12, [R1+0x374] ;  /* 0x00037400010c7983 */ /* 0x000ee20000300800 */
[----:B------:R-:W-:Y:S01]  /*16440*/  ISETP.LT.AND P3, PT, R9, UR4, !P0 ;  /* 0x0000000409007c0c */ /* 0x000fe2000c761270 */
[----:B------:R-:W-:Y:S02]  /*16450*/  ULDC UR4, c[0x0][0x22c] ;  /* 0x00008b0000047ab9 */ /* 0x000fe40000000800 */
[----:B------:R1:W-:Y:S01]  /*16460*/  @P4 STG.E.U8 desc[UR14][R2.64], R15 ;  /* 0x0000000f02004986 */ /* 0x0003e2000c10110e */
[----:B------:R-:W-:Y:S01]  /*16470*/  ISETP.LT.AND P4, PT, R16, UR4, !P0 ;  /* 0x0000000410007c0c */ /* 0x000fe2000c781270 */
[----:B------:R-:W-:-:S02]  /*16480*/  IMAD R0, R37, 0x2, R8 ;  /* 0x0000000225007824 */ /* 0x000fc400078e0208 */
[----:B------:R-:W4:Y:S01]  /*16490*/  LDL.LU R16, [R1+0x370] ;  /* 0x0003700001107983 */ /* 0x000f220000300800 */
[----:B0-----:R-:W-:Y:S01]  /*164a0*/  PRMT R7, R29, 0x7770, RZ ;  /* 0x000077701d077816 */ /* 0x001fe200000000ff */
[----:B------:R-:W-:Y:S01]  /*164b0*/  ULDC UR4, c[0x0][0x22c] ;  /* 0x00008b0000047ab9 */ /* 0x000fe20000000800 */
[C---:B------:R-:W-:Y:S01]  /*164c0*/  IMAD R10, R37.reuse, 0x2, R0 ;  /* 0x00000002250a7824 */ /* 0x040fe200078e0200 */
[CC--:B------:R-:W-:Y:S01]  /*164d0*/  IADD3 R8, P6, R0.reuse, R38.reuse, RZ ;  /* 0x0000002600087210 */ /* 0x0c0fe20007fde0ff */
[----:B------:R-:W4:Y:S03]  /*164e0*/  LDL.LU R17, [R1+0x36c] ;  /* 0x00036c0001117983 */ /* 0x000f260000300800 */
[----:B------:R-:W-:Y:S01]  /*164f0*/  LEA.HI.X.SX32 R9, R0, R39, 0x1, P6 ;  /* 0x0000002700097211 */ /* 0x000fe200030f0eff */
[----:B------:R-:W-:Y:S01]  /*16500*/  IMAD R0, R37, 0x2, R10 ;  /* 0x0000000225007824 */ /* 0x000fe200078e020a */
[----:B------:R-:W-:-:S02]  /*16510*/  IADD3 R4, P6, R10, R38, RZ ;  /* 0x000000260a047210 */ /* 0x000fc40007fde0ff */
[----:B------:R-:W-:Y:S02]  /*16520*/  PRMT R13, R30, 0x7770, RZ ;  /* 0x000077701e0d7816 */ /* 0x000fe400000000ff */
[-C--:B------:R-:W-:Y:S02]  /*16530*/  LEA.HI.X.SX32 R5, R10, R39.reuse, 0x1, P6 ;  /* 0x000000270a057211 */ /* 0x080fe400030f0eff */
[----:B-1----:R-:W-:Y:S01]  /*16540*/  IADD3 R2, P6, R0, R38, RZ ;  /* 0x0000002600027210 */ /* 0x002fe20007fde0ff */
[----:B------:R0:W-:Y:S01]  /*16550*/  @P5 STG.E.U8 desc[UR14][R8.64], R7 ;  /* 0x0000000708005986 */ /* 0x0001e2000c10110e */
[----:B------:R-:W-:Y:S01]  /*16560*/  ISETP.LT.AND P5, PT, R14, UR4, !P0 ;  /* 0x000000040e007c0c */ /* 0x000fe2000c7a1270 */
[----:B------:R-:W-:Y:S01]  /*16570*/  ULDC UR4, c[0x0][0x22c] ;  /* 0x00008b0000047ab9 */ /* 0x000fe20000000800 */
[----:B------:R-:W-:Y:S01]  /*16580*/  PRMT R11, R31, 0x7770, RZ ;  /* 0x000077701f0b7816 */ /* 0x000fe200000000ff */
[----:B------:R-:W4:Y:S01]  /*16590*/  LDL.LU R14, [R1+0x368] ;  /* 0x00036800010e7983 */ /* 0x000f220000300800 */
[----:B------:R-:W-:-:S03]  /*165a0*/  LEA.HI.X.SX32 R3, R0, R39, 0x1, P6 ;  /* 0x0000002700037211 */ /* 0x000fc600030f0eff */
[----:B------:R1:W-:Y:S04]  /*165b0*/  @P2 STG.E.U8 desc[UR14][R4.64], R13 ;  /* 0x0000000d04002986 */ /* 0x0003e8000c10110e */
[----:B------:R-:W-:Y:S01]  /*165c0*/  @P3 STG.E.U8 desc[UR14][R2.64], R11 ;  /* 0x0000000b02003986 */ /* 0x000fe2000c10110e */
[----:B------:R-:W-:Y:S01]  /*165d0*/  IMAD R0, R37, 0x2, R0 ;  /* 0x0000000225007824 */ /* 0x000fe200078e0200 */
[----:B------:R-:W-:-:S04]  /*165e0*/  PRMT R15, R28, 0x7771, RZ ;  /* 0x000077711c0f7816 */ /* 0x000fc800000000ff */
[----:B------:R-:W-:-:S04]  /*165f0*/  IADD3 R6, P6, R0, R38, RZ ;  /* 0x0000002600067210 */ /* 0x000fc80007fde0ff */
[----:B0-----:R-:W-:-:S05]  /*16600*/  LEA.HI.X.SX32 R7, R0, R39, 0x1, P6 ;  /* 0x0000002700077211 */ /* 0x001fca00030f0eff */
[----:B------:R0:W-:Y:S01]  /*16610*/  @P4 STG.E.U8 desc[UR14][R6.64], R15 ;  /* 0x0000000f06004986 */ /* 0x0001e2000c10110e */
[----:B--2---:R-:W-:Y:S01]  /*16620*/  ISETP.LT.AND P2, PT, R18, UR4, !P0 ;  /* 0x0000000412007c0c */ /* 0x004fe2000c741270 */
[----:B------:R-:W-:Y:S02]  /*16630*/  ULDC UR4, c[0x0][0x22c] ;  /* 0x00008b0000047ab9 */ /* 0x000fe40000000800 */
[----:B---3--:R-:W-:Y:S01]  /*16640*/  ISETP.LT.AND P3, PT, R12, UR4, !P0 ;  /* 0x000000040c007c0c */ /* 0x008fe2000c761270 */
[----:B------:R-:W-:Y:S01]  /*16650*/  ULDC UR4, c[0x0][0x22c] ;  /* 0x00008b0000047ab9 */ /* 0x000fe20000000800 */
[----:B------:R-:W2:Y:S01]  /*16660*/  LDL.LU R12, [R1+0x364] ;  /* 0x00036400010c7983 */ /* 0x000ea20000300800 */
[----:B----4-:R-:W-:Y:S01]  /*16670*/  ISETP.LT.AND P4, PT, R16, UR4, !P0 ;  /* 0x0000000410007c0c */ /* 0x010fe2000c781270 */
[----:B------:R-:W-:Y:S02]  /*16680*/  IMAD R10, R37, 0x2, R0 ;  /* 0x00000002250a7824 */ /* 0x000fe400078e0200 */
[----:B------:R-:W3:Y:S01]  /*16690*/  LDL.LU R16, [R1+0x360] ;  /* 0x0003600001107983 */ /* 0x000ee20000300800 */
[----:B-1----:R-:W-:Y:S01]  /*166a0*/  PRMT R13, R29, 0x7771, RZ ;  /* 0x000077711d0d7816 */ /* 0x002fe200000000ff */
[----:B------:R-:W-:Y:S01]  /*166b0*/  ULDC UR4, c[0x0][0x22c] ;  /* 0x00008b0000047ab9 */ /* 0x000fe20000000800 */
[C---:B------:R-:W-:Y:S01]  /*166c0*/  IMAD R0, R37.reuse, 0x2, R10 ;  /* 0x0000000225007824 */ /* 0x040fe200078e020a */
[CC--:B------:R-:W-:Y:S01]  /*166d0*/  IADD3 R8, P6, R10.reuse, R38.reuse, RZ ;  /* 0x000000260a087210 */ /* 0x0c0fe20007fde0ff */
[----:B0-----:R-:W4:Y:S03]  /*166e0*/  LDL.LU R15, [R1+0x35c] ;  /* 0x00035c00010f7983 */ /* 0x001f260000300800 */
[----:B------:R-:W-:Y:S01]  /*166f0*/  LEA.HI.X.SX32 R9, R10, R39, 0x1, P6 ;  /* 0x000000270a097211 */ /* 0x000fe200030f0eff */
[----:B------:R-:W-:Y:S01]  /*16700*/  IMAD R10, R37, 0x2, R0 ;  /* 0x00000002250a7824 */ /* 0x000fe200078e0200 */
[----:B------:R-:W-:-:S02]  /*16710*/  IADD3 R2, P6, R0, R38, RZ ;  /* 0x0000002600027210 */ /* 0x000fc40007fde0ff */
[----:B------:R-:W-:Y:S02]  /*16720*/  PRMT R11, R30, 0x7771, RZ ;  /* 0x000077711e0b7816 */ /* 0x000fe400000000ff */
[-C--:B------:R-:W-:Y:S01]  /*16730*/  LEA.HI.X.SX32 R3, R0, R39.reuse, 0x1, P6 ;  /* 0x0000002700037211 */ /* 0x080fe200030f0eff */
[----:B------:R0:W-:Y:S01]  /*16740*/  @P5 STG.E.U8 desc[UR14][R8.64], R13 ;  /* 0x0000000d08005986 */ /* 0x0001e2000c10110e */
[----:B------:R-:W-:Y:S02]  /*16750*/  IADD3 R4, P6, R10, R38, RZ ;  /* 0x000000260a047210 */ /* 0x000fe40007fde0ff */
[----:B------:R-:W-:Y:S01]  /*16760*/  ISETP.LT.AND P5, PT, R17, UR4, !P0 ;  /* 0x0000000411007c0c */ /* 0x000fe2000c7a1270 */
[----:B------:R-:W-:Y:S01]  /*16770*/  ULDC UR4, c[0x0][0x22c] ;  /* 0x00008b0000047ab9 */ /* 0x000fe20000000800 */
[----:B------:R1:W-:Y:S01]  /*16780*/  @P2 STG.E.U8 desc[UR14][R2.64], R11 ;  /* 0x0000000b02002986 */ /* 0x0003e2000c10110e */
[----:B------:R-:W-:Y:S01]  /*16790*/  ISETP.LT.AND P2, PT, R14, UR4, !P0 ;  /* 0x000000040e007c0c */ /* 0x000fe2000c741270 */
[----:B------:R-:W-:Y:S01]  /*167a0*/  ULDC UR4, c[0x0][0x22c] ;  /* 0x00008b0000047ab9 */ /* 0x000fe20000000800 */
[----:B------:R-:W-:Y:S01]  /*167b0*/  LEA.HI.X.SX32 R5, R10, R39, 0x1, P6 ;  /* 0x000000270a057211 */ /* 0x000fe200030f0eff */
[----:B------:R-:W4:Y:S01]  /*167c0*/  LDL.LU R14, [R1+0x358] ;  /* 0x00035800010e7983 */ /* 0x000f220000300800 */
[----:B0-----:R-:W-:-:S05]  /*167d0*/  PRMT R9, R31, 0x7771, RZ ;  /* 0x000077711f097816 */ /* 0x001fca00000000ff */
[----:B------:R0:W-:Y:S01]  /*167e0*/  @P3 STG.E.U8 desc[UR14][R4.64], R9 ;  /* 0x0000000904003986 */ /* 0x0001e2000c10110e */
[----:B------:R-:W-:Y:S01]  /*167f0*/  IMAD R0, R37, 0x2, R10 ;  /* 0x0000000225007824 */ /* 0x000fe200078e020a */
[----:B------:R-:W-:-:S04]  /*16800*/  PRMT R13, R28, 0x7772, RZ ;  /* 0x000077721c0d7816 */ /* 0x000fc800000000ff */
[----:B------:R-:W-:-:S04]  /*16810*/  IADD3 R6, P6, R0, R38, RZ ;  /* 0x0000002600067210 */ /* 0x000fc80007fde0ff */
[----:B------:R-:W-:-:S05]  /*16820*/  LEA.HI.X.SX32 R7, R0, R39, 0x1, P6 ;  /* 0x0000002700077211 */ /* 0x000fca00030f0eff */
[----:B------:R4:W-:Y:S01]  /*16830*/  @P4 STG.E.U8 desc[UR14][R6.64], R13 ;  /* 0x0000000d06004986 */ /* 0x0009e2000c10110e */
[----:B--2---:R-:W-:Y:S01]  /*16840*/  ISETP.LT.AND P3, PT, R12, UR4, !P0 ;  /* 0x000000040c007c0c */ /* 0x004fe2000c761270 */
[----:B------:R-:W-:Y:S02]  /*16850*/  ULDC UR4, c[0x0][0x22c] ;  /* 0x00008b0000047ab9 */ /* 0x000fe40000000800 */
[----:B------:R-:W2:Y:S04]  /*16860*/  LDL.LU R12, [R1+0x354] ;  /* 0x00035400010c7983 */ /* 0x000ea80000300800 */
[----:B------:R-:W2:Y:S01]  /*16870*/  LDL.LU R10, [R1+0x350] ;  /* 0x00035000010a7983 */ /* 0x000ea20000300800 */
[----:B---3--:R-:W-:Y:S01]  /*16880*/  ISETP.LT.AND P4, PT, R16, UR4, !P0 ;  /* 0x0000000410007c0c */ /* 0x008fe2000c781270 */
[----:B------:R-:W-:-:S02]  /*16890*/  IMAD R8, R37, 0x2, R0 ;  /* 0x0000000225087824 */ /* 0x000fc400078e0200 */
[----:B------:R-:W3:Y:S01]  /*168a0*/  LDL.LU R16, [R1+0x34c] ;  /* 0x00034c0001107983 */ /* 0x000ee20000300800 */
[----:B-1----:R-:W-:Y:S01]  /*168b0*/  PRMT R11, R29, 0x7772, RZ ;  /* 0x000077721d0b7816 */ /* 0x002fe200000000ff */
[----:B------:R-:W-:Y:S01]  /*168c0*/  ULDC UR4, c[0x0][0x22c] ;  /* 0x00008b0000047ab9 */ /* 0x000fe20000000800 */
[----:B------:R-:W-:-:S04]  /*168d0*/  IADD3 R2, P6, R8, R38, RZ ;  /* 0x0000002608027210 */ /* 0x000fc80007fde0ff */
[----:B------:R-:W-:Y:S01]  /*168e0*/  LEA.HI.X.SX32 R3, R8, R39, 0x1, P6 ;  /* 0x0000002708037211 */ /* 0x000fe200030f0eff */
[----:B------:R-:W-:-:S05]  /*168f0*/  IMAD R8, R37, 0x2, R8 ;  /* 0x0000000225087824 */ /* 0x000fca00078e0208 */
[CC--:B0-----:R-:W-:Y:S01]  /*16900*/  IADD3 R4, P6, R8.reuse, R38.reuse, RZ ;  /* 0x0000002608047210 */ /* 0x0c1fe20007fde0ff */
[----:B------:R-:W-:Y:S01]  /*16910*/  @P5 STG.E.U8 desc[UR14][R2.64], R11 ;  /* 0x0000000b02005986 */ /* 0x000fe2000c10110e */
[----:B------:R-:W-:Y:S01]  /*16920*/  IMAD R0, R37, 0x2, R8 ;  /* 0x0000000225007824 */ /* 0x000fe200078e0208 */
[----:B----4-:R-:W-:Y:S01]  /*16930*/  ISETP.LT.AND P5, PT, R15, UR4, !P0 ;  /* 0x000000040f007c0c */ /* 0x010fe2000c7a1270 */
[----:B------:R-:W-:Y:S01]  /*16940*/  ULDC UR4, c[0x0][0x22c] ;  /* 0x00008b0000047ab9 */ /* 0x000fe20000000800 */
[----:B------:R-:W-:Y:S02]  /*16950*/  LEA.HI.X.SX32 R5, R8, R39, 0x1, P6 ;  /* 0x0000002708057211 */ /* 0x000fe400030f0eff */
[----:B------:R-:W-:Y:S02]  /*16960*/  PRMT R15, R30, 0x7772, RZ ;  /* 0x000077721e0f7816 */ /* 0x000fe400000000ff */
[----:B------:R-:W-:-:S03]  /*16970*/  IADD3 R8, P6, R0, R38, RZ ;  /* 0x0000002600087210 */ /* 0x000fc60007fde0ff */
[----:B------:R0:W-:Y:S01]  /*16980*/  @P2 STG.E.U8 desc[UR14][R4.64], R15 ;  /* 0x0000000f04002986 */ /* 0x0001e2000c10110e */
[----:B------:R-:W-:Y:S02]  /*16990*/  PRMT R13, R31, 0x7772, RZ ;  /* 0x000077721f0d7816 */ /* 0x000fe400000000ff */
[----:B------:R-:W-:Y:S02]  /*169a0*/  LEA.HI.X.SX32 R9, R0, R39, 0x1, P6 ;  /* 0x0000002700097211 */ /* 0x000fe400030f0eff */
[----:B------:R-:W-:Y:S01]  /*169b0*/  ISETP.LT.AND P2, PT, R14, UR4, !P0 ;  /* 0x000000040e007c0c */ /* 0x000fe2000c741270 */
[----:B------:R-:W-:Y:S01]  /*169c0*/  ULDC UR4, c[0x0][0x22c] ;  /* 0x00008b0000047ab9 */ /* 0x000fe20000000800 */
[----:B0-----:R-:W4:Y:S04]  /*169d0*/  LDL.LU R15, [R1+0x348] ;  /* 0x00034800010f7983 */ /* 0x001f280000300800 */
[----:B------:R-:W4:Y:S04]  /*169e0*/  LDL.LU R14, [R1+0x344] ;  /* 0x00034400010e7983 */ /* 0x000f280000300800 */
[----:B------:R-:W-:Y:S01]  /*169f0*/  @P3 STG.E.U8 desc[UR14][R8.64], R13 ;  /* 0x0000000d08003986 */ /* 0x000fe2000c10110e */
[----:B------:R-:W-:-:S04]  /*16a00*/  IMAD R6, R37, 0x2, R0 ;  /* 0x0000000225067824 */ /* 0x000fc800078e0200 */
[----:B------:R-:W-:Y:S01]  /*16a10*/  IMAD R0, R37, 0x2, R6 ;  /* 0x0000000225007824 */ /* 0x000fe200078e0206 */
[-C--:B------:R-:W-:Y:S02]  /*16a20*/  IADD3 R2, P6, R6, R38.reuse, RZ ;  /* 0x0000002606027210 */ /* 0x080fe40007fde0ff */
[----:B------:R-:W-:Y:S02]  /*16a30*/  PRMT R11, R28, 0x7773, RZ ;  /* 0x000077731c0b7816 */ /* 0x000fe400000000ff */
[-C--:B------:R-:W-:Y:S02]  /*16a40*/  LEA.HI.X.SX32 R3, R6, R39.reuse, 0x1, P6 ;  /* 0x0000002706037211 */ /* 0x080fe400030f0eff */
[C---:B------:R-:W-:Y:S02]  /*16a50*/  IADD3 R6, P6, R0.reuse, R38, RZ ;  /* 0x0000002600067210 */ /* 0x040fe40007fde0ff */
[----:B------:R-:W-:Y:S02]  /*16a60*/  PRMT R29, R29, 0x7773, RZ ;  /* 0x000077731d1d7816 */ /* 0x000fe400000000ff */
[----:B------:R-:W-:Y:S01]  /*16a70*/  LEA.HI.X.SX32 R7, R0, R39, 0x1, P6 ;  /* 0x0000002700077211 */ /* 0x000fe200030f0eff */
[----:B------:R0:W-:Y:S04]  /*16a80*/  @P4 STG.E.U8 desc[UR14][R2.64], R11 ;  /* 0x0000000b02004986 */ /* 0x0001e8000c10110e */
[----:B------:R1:W-:Y:S01]  /*16a90*/  @P5 STG.E.U8 desc[UR14][R6.64], R29 ;  /* 0x0000001d06005986 */ /* 0x0003e2000c10110e */
[----:B--2---:R-:W-:Y:S01]  /*16aa0*/  ISETP.LT.AND P3, PT, R12, UR4, !P0 ;  /* 0x000000040c007c0c */ /* 0x004fe2000c761270 */
[----:B------:R-:W-:-:S02]  /*16ab0*/  ULDC UR4, c[0x0][0x22c] ;  /* 0x00008b0000047ab9 */ /* 0x000fc40000000800 */
[----:B------:R-:W2:Y:S01]  /*16ac0*/  LDL.LU R12, [R1+0x340] ;  /* 0x00034000010c7983 */ /* 0x000ea20000300800 */
[----:B------:R-:W-:Y:S01]  /*16ad0*/  ISETP.LT.AND P4, PT, R10, UR4, !P0 ;  /* 0x000000040a007c0c */ /* 0x000fe2000c781270 */
[----:B------:R-:W-:Y:S02]  /*16ae0*/  ULDC UR4, c[0x0][0x22c] ;  /* 0x00008b0000047ab9 */ /* 0x000fe40000000800 */
[----:B------:R-:W2:Y:S01]  /*16af0*/  LDL.LU R17, [R1+0x33c] ;  /* 0x00033c0001117983 */ /* 0x000ea20000300800 */
[----:B---3--:R-:W-:Y:S01]  /*16b00*/  ISETP.LT.AND P5, PT, R16, UR4, !P0 ;  /* 0x0000000410007c0c */ /* 0x008fe2000c7a1270 */
[C---:B------:R-:W-:Y:S02]  /*16b10*/  IMAD R10, R37.reuse, 0x2, R0 ;  /* 0x00000002250a7824 */ /* 0x040fe400078e0200 */
[----:B------:R-:W3:Y:S01]  /*16b20*/  LDL.LU R16, [R1+0x338] ;  /* 0x0003380001107983 */ /* 0x000ee20000300800 */
[----:B0-----:R-:W-:Y:S01]  /*16b30*/  PRMT R11, R30, 0x7773, RZ ;  /* 0x000077731e0b7816 */ /* 0x001fe200000000ff */
[----:B------:R-:W-:Y:S01]  /*16b40*/  ULDC UR4, c[0x0][0x22c] ;  /* 0x00008b0000047ab9 */ /* 0x000fe20000000800 */
[----:B------:R-:W-:Y:S01]  /*16b50*/  IMAD R0, R37, 0x2, R10 ;  /* 0x0000000225007824 */ /* 0x000fe200078e020a */
[----:B------:R-:W-:-:S04]  /*16b60*/  IADD3 R4, P6, R10, R38, RZ ;  /* 0x000000260a047210 */ /* 0x000fc80007fde0ff */
[----:B------:R-:W-:Y:S02]  /*16b70*/  LEA.HI.X.SX32 R5, R10, R39, 0x1, P6 ;  /* 0x000000270a057211 */ /* 0x000fe400030f0eff */
[----:B------:R-:W-:-:S04]  /*16b80*/  IADD3 R2, P6, R0, R38, RZ ;  /* 0x0000002600027210 */ /* 0x000fc80007fde0ff */
[-C--:B------:R-:W-:Y:S01]  /*16b90*/  LEA.HI.X.SX32 R3, R0, R39.reuse, 0x1, P6 ;  /* 0x0000002700037211 */ /* 0x080fe200030f0eff */
[----:B------:R-:W-:Y:S01]  /*16ba0*/  IMAD R0, R37, 0x2, R0 ;  /* 0x0000000225007824 */ /* 0x000fe200078e0200 */
[----:B------:R-:W-:Y:S01]  /*16bb0*/  PRMT R31, R31, 0x7773, RZ ;  /* 0x000077731f1f7816 */ /* 0x000fe200000000ff */
[----:B------:R-:W-:Y:S03]  /*16bc0*/  @P2 STG.E.U8 desc[UR14][R4.64], R11 ;  /* 0x0000000b04002986 */ /* 0x000fe6000c10110e */
[C---:B-1----:R-:W-:Y:S01]  /*16bd0*/  IADD3 R6, P6, R0.reuse, R38, RZ ;  /* 0x0000002600067210 */ /* 0x042fe20007fde0ff */
[----:B------:R-:W-:Y:S03]  /*16be0*/  @P3 STG.E.U8 desc[UR14][R2.64], R31 ;  /* 0x0000001f02003986 */ /* 0x000fe6000c10110e */
[----:B------:R-:W-:-:S02]  /*16bf0*/  LEA.HI.X.SX32 R7, R0, R39, 0x1, P6 ;  /* 0x0000002700077211 */ /* 0x000fc400030f0eff */
[----:B----4-:R-:W-:Y:S01]  /*16c00*/  ISETP.LT.AND P2, PT, R15, UR4, !P0 ;  /* 0x000000040f007c0c */ /* 0x010fe2000c741270 */
[----:B------:R-:W-:Y:S01]  /*16c10*/  ULDC UR4, c[0x0][0x22c] ;  /* 0x00008b0000047ab9 */ /* 0x000fe20000000800 */
[----:B------:R-:W-:Y:S02]  /*16c20*/  PRMT R15, R32, 0x7770, RZ ;  /* 0x00007770200f7816 */ /* 0x000fe400000000ff */
[----:B------:R-:W-:Y:S01]  /*16c30*/  ISETP.LT.AND P3, PT, R14, UR4, !P0 ;  /* 0x000000040e007c0c */ /* 0x000fe2000c761270 */
[----:B------:R-:W-:Y:S01]  /*16c40*/  ULDC UR4, c[0x0][0x22c] ;  /* 0x00008b0000047ab9 */ /* 0x000fe20000000800 */
[----:B------:R-:W4:Y:S04]  /*16c50*/  LDL.LU R14, [R1+0x334] ;  /* 0x00033400010e7983 */ /* 0x000f280000300800 */
[----:B------:R0:W-:Y:S04]  /*16c60*/  @P4 STG.E.U8 desc[UR14][R6.64], R15 ;  /* 0x0000000f06004986 */ /* 0x0001e8000c10110e */
[----:B0-----:R-:W4:Y:S01]  /*16c70*/  LDL.LU R15, [R1+0x330] ;  /* 0x00033000010f7983 */ /* 0x001f220000300800 */
[----:B------:R-:W-:-:S04]  /*16c80*/  IMAD R10, R37, 0x2, R0 ;  /* 0x00000002250a7824 */ /* 0x000fc800078e0200 */
[----:B------:R-:W-:Y:S01]  /*16c90*/  IMAD R0, R37, 0x2, R10 ;  /* 0x0000000225007824 */ /* 0x000fe200078e020a */
[CC--:B------:R-:W-:Y:S02]  /*16ca0*/  IADD3 R8, P6, R10.reuse, R38.reuse, RZ ;  /* 0x000000260a087210 */ /* 0x0c0fe40007fde0ff */
[----:B------:R-:W-:Y:S02]  /*16cb0*/  PRMT R13, R33, 0x7770, RZ ;  /* 0x00007770210d7816 */ /* 0x000fe400000000ff */
[-C--:B------:R-:W-:Y:S02]  /*16cc0*/  LEA.HI.X.SX32 R9, R10, R39.reuse, 0x1, P6 ;  /* 0x000000270a097211 */ /* 0x080fe400030f0eff */
[----:B------:R-:W-:Y:S02]  /*16cd0*/  IADD3 R2, P6, R0, R38, RZ ;  /* 0x0000002600027210 */ /* 0x000fe40007fde0ff */
        /* <DEDUP_REMOVED lines=11> */
[----:B------:R-:W-:Y:S02]  /*16d90*/  IMAD R10, R37, 0x2, R0 ;  /* 0x00000002250a7824 */ /* 0x000fe400078e0200 */
[----:B------:R-:W3:Y:S01]  /*16da0*/  LDL.LU R16, [R1+0x324] ;  /* 0x0003240001107983 */ /* 0x000ee20000300800 */
[----:B0-----:R-:W-:Y:S01]  /*16db0*/  PRMT R9, R35, 0x7770, RZ ;  /* 0x0000777023097816 */ /* 0x001fe200000000ff */
[----:B------:R-:W-:Y:S01]  /*16dc0*/  ULDC UR4, c[0x0][0x22c] ;  /* 0x00008b0000047ab9 */ /* 0x000fe20000000800 */
[----:B------:R-:W-:Y:S01]  /*16dd0*/  IMAD R0, R37, 0x2, R10 ;  /* 0x0000000225007824 */ /* 0x000fe200078e020a */
[----:B------:R-:W-:-:S03]  /*16de0*/  IADD3 R4, P6, R10, R38, RZ ;  /* 0x000000260a047210 */ /* 0x000fc60007fde0ff */
[----:B------:R-:W-:Y:S01]  /*16df0*/  IMAD R8, R37, 0x2, R0 ;  /* 0x0000000225087824 */ /* 0x000fe200078e0200 */
[-C--:B------:R-:W-:Y:S02]  /*16e00*/  LEA.HI.X.SX32 R5, R10, R39.reuse, 0x1, P6 ;  /* 0x000000270a057211 */ /* 0x080fe400030f0eff */
[-C--:B------:R-:W-:Y:S02]  /*16e10*/  IADD3 R6, P6, R0, R38.reuse, RZ ;  /* 0x0000002600067210 */ /* 0x080fe40007fde0ff */
[----:B------:R-:W-:Y:S02]  /*16e20*/  PRMT R13, R32, 0x7771, RZ ;  /* 0x00007771200d7816 */ /* 0x000fe400000000ff */
[----:B------:R-:W-:Y:S02]  /*16e30*/  LEA.HI.X.SX32 R7, R0, R39, 0x1, P6 ;  /* 0x0000002700077211 */ /* 0x000fe400030f0eff */
[----:B-1----:R-:W-:Y:S01]  /*16e40*/  IADD3 R2, P6, R8, R38, RZ ;  /* 0x0000002608027210 */ /* 0x002fe20007fde0ff */
[----:B------:R0:W-:Y:S01]  /*16e50*/  @P3 STG.E.U8 desc[UR14][R4.64], R9 ;  /* 0x0000000904003986 */ /* 0x0001e2000c10110e */
[----:B------:R-:W-:-:S02]  /*16e60*/  PRMT R11, R33, 0x7771, RZ ;  /* 0x00007771210b7816 */ /* 0x000fc400000000ff */
[----:B------:R-:W-:Y:S01]  /*16e70*/  LEA.HI.X.SX32 R3, R8, R39, 0x1, P6 ;  /* 0x0000002708037211 */ /* 0x000fe200030f0eff */
[----:B------:R1:W-:Y:S04]  /*16e80*/  @P4 STG.E.U8 desc[UR14][R6.64], R13 ;  /* 0x0000000d06004986 */ /* 0x0003e8000c10110e */
[----:B------:R3:W-:Y:S01]  /*16e90*/  @P5 STG.E.U8 desc[UR14][R2.64], R11 ;  /* 0x0000000b02005986 */ /* 0x0007e2000c10110e */
[----:B----4-:R-:W-:Y:S01]  /*16ea0*/  ISETP.LT.AND P3, PT, R14, UR4, !P0 ;  /* 0x000000040e007c0c */ /* 0x010fe2000c761270 */
[----:B------:R-:W-:Y:S02]  /*16eb0*/  ULDC UR4, c[0x0][0x22c] ;  /* 0x00008b0000047ab9 */ /* 0x000fe40000000800 */
[----:B------:R-:W4:Y:S01]  /*16ec0*/  LDL.LU R14, [R1+0x320] ;  /* 0x00032000010e7983 */ /* 0x000f220000300800 */
[----:B------:R-:W-:Y:S01]  /*16ed0*/  ISETP.LT.AND P4, PT, R15, UR4, !P0 ;  /* 0x000000040f007c0c */ /* 0x000fe2000c781270 */
[----:B------:R-:W-:Y:S01]  /*16ee0*/  ULDC UR4, c[0x0][0x22c] ;  /* 0x00008b0000047ab9 */ /* 0x000fe20000000800 */
[----:B------:R-:W-:-:S04]  /*16ef0*/  IMAD R8, R37, 0x2, R8 ;  /* 0x0000000225087824 */ /* 0x000fc800078e0208 */
[----:B------:R-:W-:Y:S01]  /*16f00*/  IMAD R0, R37, 0x2, R8 ;  /* 0x0000000225007824 */ /* 0x000fe200078e0208 */
[-C--:B0-----:R-:W-:Y:S02]  /*16f10*/  IADD3 R4, P6, R8, R38.reuse, RZ ;  /* 0x0000002608047210 */ /* 0x081fe40007fde0ff */
[----:B------:R-:W-:Y:S02]  /*16f20*/  PRMT R15, R34, 0x7771, RZ ;  /* 0x00007771220f7816 */ /* 0x000fe400000000ff */
[-C--:B------:R-:W-:Y:S02]  /*16f30*/  LEA.HI.X.SX32 R5, R8, R39.reuse, 0x1, P6 ;  /* 0x0000002708057211 */ /* 0x080fe400030f0eff */
[C---:B------:R-:W-:Y:S02]  /*16f40*/  IADD3 R8, P6, R0.reuse, R38, RZ ;  /* 0x0000002600087210 */ /* 0x040fe40007fde0ff */
[----:B-1----:R-:W-:Y:S02]  /*16f50*/  PRMT R13, R35, 0x7771, RZ ;  /* 0x00007771230d7816 */ /* 0x002fe400000000ff */
[----:B------:R-:W-:Y:S01]  /*16f60*/  LEA.HI.X.SX32 R9, R0, R39, 0x1, P6 ;  /* 0x0000002700097211 */ /* 0x000fe200030f0eff */
[----:B------:R0:W-:Y:S04]  /*16f70*/  @P2 STG.E.U8 desc[UR14][R4.64], R15 ;  /* 0x0000000f04002986 */ /* 0x0001e8000c10110e */
[----:B------:R1:W-:Y:S01]  /*16f80*/  @P3 STG.E.U8 desc[UR14][R8.64], R13 ;  /* 0x0000000d08003986 */ /* 0x0003e2000c10110e */
[----:B--2---:R-:W-:Y:S01]  /*16f90*/  ISETP.LT.AND P5, PT, R12, UR4, !P0 ;  /* 0x000000040c007c0c */ /* 0x004fe2000c7a1270 */
[----:B------:R-:W-:-:S02]  /*16fa0*/  ULDC UR4, c[0x0][0x22c] ;  /* 0x00008b0000047ab9 */ /* 0x000fc40000000800 */
[----:B------:R-:W2:Y:S04]  /*16fb0*/  LDL.LU R12, [R1+0x31c] ;  /* 0x00031c00010c7983 */ /* 0x000ea80000300800 */
[----:B------:R-:W2:Y:S04]  /*16fc0*/  LDL.LU R10, [R1+0x318] ;  /* 0x00031800010a7983 */ /* 0x000ea80000300800 */
[----:B------:R-:W2:Y:S01]  /*16fd0*/  LDL.LU R18, [R1+0x314] ;  /* 0x0003140001127983 */ /* 0x000ea20000300800 */
[----:B------:R-:W-:Y:S01]  /*16fe0*/  ISETP.LT.AND P2, PT, R17, UR4, !P0 ;  /* 0x0000000411007c0c */ /* 0x000fe2000c741270 */
[----:B------:R-:W-:-:S02]  /*16ff0*/  ULDC UR4, c[0x0][0x22c] ;  /* 0x00008b0000047ab9 */ /* 0x000fc40000000800 */
[----:B------:R-:W2:Y:S01]  /*17000*/  LDL.LU R19, [R1+0x310] ;  /* 0x0003100001137983 */ /* 0x000ea20000300800 */
[----:B---3--:R-:W-:Y:S01]  /*17010*/  ISETP.LT.AND P3, PT, R16, UR4, !P0 ;  /* 0x0000000410007c0c */ /* 0x008fe2000c761270 */
[C---:B------:R-:W-:Y:S02]  /*17020*/  IMAD R6, R37.reuse, 0x2, R0 ;  /* 0x0000000225067824 */ /* 0x040fe400078e0200 */
[----:B------:R-:W3:Y:S01]  /*17030*/  LDL.LU R16, [R1+0x30c] ;  /* 0x00030c0001107983 */ /* 0x000ee20000300800 */
[----:B------:R-:W-:Y:S01]  /*17040*/  PRMT R11, R32, 0x7772, RZ ;  /* 0x00007772200b7816 */ /* 0x000fe200000000ff */
[----:B------:R-:W-:Y:S01]  /*17050*/  ULDC UR4, c[0x0][0x22c] ;  /* 0x00008b0000047ab9 */ /* 0x000fe20000000800 */
[----:B------:R-:W-:Y:S01]  /*17060*/  IMAD R0, R37, 0x2, R6 ;  /* 0x0000000225007824 */ /* 0x000fe200078e0206 */
[----:B------:R-:W-:-:S03]  /*17070*/  IADD3 R2, P6, R6, R38, RZ ;  /* 0x0000002606027210 */ /* 0x000fc60007fde0ff */
[----:B0-----:R-:W-:Y:S01]  /*17080*/  IMAD R4, R37, 0x2, R0 ;  /* 0x0000000225047824 */ /* 0x001fe200078e0200 */
[----:B------:R-:W-:Y:S02]  /*17090*/  LEA.HI.X.SX32 R3, R6, R39, 0x1, P6 ;  /* 0x0000002706037211 */ /* 0x000fe400030f0eff */
[----:B------:R-:W-:-:S04]  /*170a0*/  IADD3 R6, P6, R0, R38, RZ ;  /* 0x0000002600067210 */ /* 0x000fc80007fde0ff */
[-C--:B------:R-:W-:Y:S01]  /*170b0*/  LEA.HI.X.SX32 R7, R0, R39.reuse, 0x1, P6 ;  /* 0x0000002700077211 */ /* 0x080fe200030f0eff */
[----:B------:R-:W-:Y:S01]  /*170c0*/  IMAD R0, R37, 0x2, R4 ;  /* 0x0000000225007824 */ /* 0x000fe200078e0204 */
[C---:B-1----:R-:W-:Y:S01]  /*170d0*/  IADD3 R8, P6, R4.reuse, R38, RZ ;  /* 0x0000002604087210 */ /* 0x042fe20007fde0ff */
[----:B------:R0:W-:Y:S01]  /*170e0*/  @P4 STG.E.U8 desc[UR14][R2.64], R11 ;  /* 0x0000000b02004986 */ /* 0x0001e2000c10110e */
[----:B------:R-:W-:Y:S02]  /*170f0*/  PRMT R5, R33, 0x7772, RZ ;  /* 0x0000777221057816 */ /* 0x000fe400000000ff */
[----:B------:R-:W-:Y:S02]  /*17100*/  LEA.HI.X.SX32 R9, R4, R39, 0x1, P6 ;  /* 0x0000002704097211 */ /* 0x000fe400030f0eff */
[----:B------:R-:W-:Y:S01]  /*17110*/  PRMT R17, R34, 0x7772, RZ ;  /* 0x0000777222117816 */ /* 0x000fe200000000ff */
[----:B------:R-:W-:Y:S01]  /*17120*/  @P5 STG.E.U8 desc[UR14][R6.64], R5 ;  /* 0x0000000506005986 */ /* 0x000fe2000c10110e */
[----:B------:R-:W-:-:S02]  /*17130*/  PRMT R15, R35, 0x7772, RZ ;  /* 0x00007772230f7816 */ /* 0x000fc400000000ff */
[C---:B0-----:R-:W-:Y:S01]  /*17140*/  IADD3 R2, P6, R0.reuse, R38, RZ ;  /* 0x0000002600027210 */ /* 0x041fe20007fde0ff */
[----:B------:R-:W0:Y:S03]  /*17150*/  LDS.128 R4, [R36] ;  /* 0x0000000024047984 */ /* 0x000e260000000c00 */
[----:B------:R-:W-:Y:S01]  /*17160*/  LEA.HI.X.SX32 R3, R0, R39, 0x1, P6 ;  /* 0x0000002700037211 */ /* 0x000fe200030f0eff */
[----:B------:R-:W-:Y:S01]  /*17170*/  IMAD R0, R37, 0x2, R0 ;  /* 0x0000000225007824 */ /* 0x000fe200078e0200 */
[----:B------:R1:W-:Y:S01]  /*17180*/  @P2 STG.E.U8 desc[UR14][R8.64], R17 ;  /* 0x0000001108002986 */ /* 0x0003e2000c10110e */
[----:B----4-:R-:W-:Y:S01]  /*17190*/  ISETP.LT.AND P4, PT, R14, UR4, !P0 ;  /* 0x000000040e007c0c */ /* 0x010fe2000c781270 */
[----:B------:R-:W-:Y:S02]  /*171a0*/  ULDC UR4, c[0x0][0x22c] ;  /* 0x00008b0000047ab9 */ /* 0x000fe40000000800 */
[----:B------:R4:W-:Y:S01]  /*171b0*/  @P3 STG.E.U8 desc[UR14][R2.64], R15 ;  /* 0x0000000f02003986 */ /* 0x0009e2000c10110e */
[----:B------:R-:W-:Y:S01]  /*171c0*/  PRMT R13, R32, 0x7773, RZ ;  /* 0x00007773200d7816 */ /* 0x000fe200000000ff */
[----:B------:R-:W0:Y:S02]  /*171d0*/  LDC R14, c[0x0][0x248] ;  /* 0x00009200ff0e7b82 */ /* 0x000e240000000800 */
[----:B-1----:R-:W3:Y:S01]  /*171e0*/  LDL.LU R17, [R1+0x308] ;  /* 0x0003080001117983 */ /* 0x002ee20000300800 */
[----:B------:R-:W-:-:S02]  /*171f0*/  PRMT R33, R33, 0x7773, RZ ;  /* 0x0000777321217816 */ /* 0x000fc400000000ff */
[----:B------:R-:W-:-:S03]  /*17200*/  PRMT R35, R35, 0x7773, RZ ;  /* 0x0000777323237816 */ /* 0x000fc600000000ff */
[----:B----4-:R-:W1:Y:S01]  /*17210*/  LDC R15, c[0x0][0x248] ;  /* 0x00009200ff0f7b82 */ /* 0x010e620000000800 */
[----:B--2---:R-:W-:Y:S01]  /*17220*/  ISETP.LT.AND P5, PT, R12, UR4, !P0 ;  /* 0x000000040c007c0c */ /* 0x004fe2000c7a1270 */
[----:B------:R-:W-:Y:S02]  /*17230*/  ULDC UR4, c[0x0][0x22c] ;  /* 0x00008b0000047ab9 */ /* 0x000fe40000000800 */
[----:B------:R-:W-:Y:S01]  /*17240*/  ISETP.LT.AND P2, PT, R10, UR4, !P0 ;  /* 0x000000040a007c0c */ /* 0x000fe2000c741270 */
[----:B------:R-:W-:Y:S01]  /*17250*/  ULDC UR4, c[0x0][0x22c] ;  /* 0x00008b0000047ab9 */ /* 0x000fe20000000800 */
[----:B------:R-:W-:-:S04]  /*17260*/  IADD3 R10, P3, R0, R38, RZ ;  /* 0x00000026000a7210 */ /* 0x000fc80007f7e0ff */
[----:B------:R-:W-:Y:S02]  /*17270*/  LEA.HI.X.SX32 R11, R0, R39, 0x1, P3 ;  /* 0x00000027000b7211 */ /* 0x000fe400018f0eff */
[----:B------:R-:W-:Y:S01]  /*17280*/  ISETP.LT.AND P3, PT, R18, UR4, !P0 ;  /* 0x0000000412007c0c */ /* 0x000fe2000c761270 */
[----:B------:R-:W-:Y:S01]  /*17290*/  IMAD R12, R37, 0x2, R0 ;  /* 0x00000002250c7824 */ /* 0x000fe200078e0200 */
[----:B------:R-:W2:Y:S01]  /*172a0*/  LDL.LU R18, [R1+0x304] ;  /* 0x0003040001127983 */ /* 0x000ea20000300800 */
[----:B------:R-:W-:-:S03]  /*172b0*/  ULDC UR4, c[0x0][0x22c] ;  /* 0x00008b0000047ab9 */ /* 0x000fc60000000800 */
[C---:B------:R-:W-:Y:S01]  /*172c0*/  IADD3 R8, P6, R12.reuse, R38, RZ ;  /* 0x000000260c087210 */ /* 0x040fe20007fde0ff */
[----:B------:R4:W-:Y:S01]  /*172d0*/  @P4 STG.E.U8 desc[UR14][R10.64], R13 ;  /* 0x0000000d0a004986 */ /* 0x0009e2000c10110e */
[----:B------:R-:W-:Y:S01]  /*172e0*/  ISETP.LT.AND P4, PT, R19, UR4, !P0 ;  /* 0x0000000413007c0c */ /* 0x000fe2000c781270 */
[----:B------:R-:W-:Y:S01]  /*172f0*/  ULDC UR4, c[0x0][0x22c] ;  /* 0x00008b0000047ab9 */ /* 0x000fe20000000800 */
[----:B------:R-:W-:Y:S01]  /*17300*/  LEA.HI.X.SX32 R9, R12, R39, 0x1, P6 ;  /* 0x000000270c097211 */ /* 0x000fe200030f0eff */
[----:B------:R-:W2:Y:S01]  /*17310*/  LDL.LU R22, [R1+0x300] ;  /* 0x0003000001167983 */ /* 0x000ea20000300800 */
[----:B---3--:R-:W-:Y:S01]  /*17320*/  ISETP.LT.AND P6, PT, R16, UR4, !P0 ;  /* 0x0000000410007c0c */ /* 0x008fe2000c7c1270 */
[C---:B------:R-:W-:Y:S01]  /*17330*/  IMAD R12, R37.reuse, 0x2, R12 ;  /* 0x00000002250c7824 */ /* 0x040fe200078e020c */
[----:B------:R-:W3:Y:S01]  /*17340*/  LDC R19, c[0x0][0x248] ;  /* 0x00009200ff137b82 */ /* 0x000ee20000000800 */
[----:B------:R-:W2:Y:S01]  /*17350*/  LDL.LU R16, [R1+0x2fc] ;  /* 0x0002fc0001107983 */ /* 0x000ea20000300800 */
[----:B------:R-:W-:Y:S01]  /*17360*/  ULDC UR4, c[0x0][0x22c] ;  /* 0x00008b0000047ab9 */ /* 0x000fe20000000800 */
[----:B------:R-:W-:-:S02]  /*17370*/  IMAD R37, R37, 0x2, R12 ;  /* 0x0000000225257824 */ /* 0x000fc400078e020c */
[----:B------:R1:W-:Y:S01]  /*17380*/  @P5 STG.E.U8 desc[UR14][R8.64], R33 ;  /* 0x0000002108005986 */ /* 0x0003e2000c10110e */
[-C--:B------:R-:W-:Y:S02]  /*17390*/  IADD3 R2, P5, R12, R38.reuse, RZ ;  /* 0x000000260c027210 */ /* 0x080fe40007fbe0ff */
[----:B----4-:R-:W-:Y:S01]  /*173a0*/  PRMT R13, R34, 0x7773, RZ ;  /* 0x00007773220d7816 */ /* 0x010fe200000000ff */
[----:B------:R-:W4:Y:S01]  /*173b0*/  LDL.LU R20, [R1+0x2f8] ;  /* 0x0002f80001147983 */ /* 0x000f220000300800 */
[----:B------:R-:W-:Y:S02]  /*173c0*/  LEA.HI.X.SX32 R3, R12, R39, 0x1, P5 ;  /* 0x000000270c037211 */ /* 0x000fe400028f0eff */
[----:B------:R-:W-:-:S04]  /*173d0*/  IADD3 R10, P5, R37, R38, RZ ;  /* 0x00000026250a7210 */ /* 0x000fc80007fbe0ff */
[----:B------:R-:W-:Y:S01]  /*173e0*/  LEA.HI.X.SX32 R11, R37, R39, 0x1, P5 ;  /* 0x00000027250b7211 */ /* 0x000fe200028f0eff */
[----:B------:R3:W-:Y:S04]  /*173f0*/  @P2 STG.E.U8 desc[UR14][R2.64], R13 ;  /* 0x0000000d02002986 */ /* 0x0007e8000c10110e */
[----:B------:R3:W-:Y:S01]  /*17400*/  @P3 STG.E.U8 desc[UR14][R10.64], R35 ;  /* 0x000000230a003986 */ /* 0x0007e2000c10110e */
[----:B0-----:R-:W-:Y:S01]  /*17410*/  IMAD R0, R14, 0x2, R37 ;  /* 0x000000020e007824 */ /* 0x001fe200078e0225 */
[----:B------:R-:W-:Y:S01]  /*17420*/  ISETP.LT.AND P2, PT, R17, UR4, !P0 ;  /* 0x0000000411007c0c */ /* 0x000fe2000c741270 */
[----:B------:R-:W-:-:S03]  /*17430*/  ULDC UR4, c[0x0][0x22c] ;  /* 0x00008b0000047ab9 */ /* 0x000fc60000000800 */
[-C--:B-1----:R-:W-:Y:S01]  /*17440*/  IADD3 R8, P5, R0, R38.reuse, RZ ;  /* 0x0000002600087210 */ /* 0x082fe20007fbe0ff */
[----:B------:R-:W-:Y:S01]  /*17450*/  IMAD R12, R15, 0x2, R0 ;  /* 0x000000020f0c7824 */ /* 0x000fe200078e0200 */
[----:B------:R-:W-:Y:S02]  /*17460*/  PRMT R17, R4, 0x7770, RZ ;  /* 0x0000777004117816 */ /* 0x000fe400000000ff */
[-C--:B------:R-:W-:Y:S01]  /*17470*/  LEA.HI.X.SX32 R9, R0, R39.reuse, 0x1, P5 ;  /* 0x0000002700097211 */ /* 0x080fe200028f0eff */
[----:B---3--:R-:W-:Y:S01]  /*17480*/  IMAD R0, R19, 0x2, R12 ;  /* 0x0000000213007824 */ /* 0x008fe200078e020c */
[CC--:B------:R-:W-:Y:S01]  /*17490*/  IADD3 R2, P5, R12.reuse, R38.reuse, RZ ;  /* 0x000000260c027210 */ /* 0x0c0fe20007fbe0ff */
[----:B------:R-:W0:Y:S03]  /*174a0*/  LDC R19, c[0x0][0x248] ;  /* 0x00009200ff137b82 */ /* 0x000e260000000800 */
[----:B------:R-:W-:Y:S01]  /*174b0*/  LEA.HI.X.SX32 R3, R12, R39, 0x1, P5 ;  /* 0x000000270c037211 */ /* 0x000fe200028f0eff */
[----:B------:R1:W-:Y:S01]  /*174c0*/  @P4 STG.E.U8 desc[UR14][R8.64], R17 ;  /* 0x0000001108004986 */ /* 0x0003e2000c10110e */
[----:B------:R-:W-:-:S03]  /*174d0*/  IADD3 R10, P5, R0, R38, RZ ;  /* 0x00000026000a7210 */ /* 0x000fc60007fbe0ff */
[----:B------:R-:W3:Y:S01]  /*174e0*/  LDC R12, c[0x0][0x248] ;  /* 0x00009200ff0c7b82 */ /* 0x000ee20000000800 */
[----:B------:R-:W-:Y:S02]  /*174f0*/  LEA.HI.X.SX32 R11, R0, R39, 0x1, P5 ;  /* 0x00000027000b7211 */ /* 0x000fe400028f0eff */
[----:B--2---:R-:W-:Y:S01]  /*17500*/  ISETP.LT.AND P3, PT, R18, UR4, !P0 ;  /* 0x0000000412007c0c */ /* 0x004fe2000c761270 */
[----:B------:R-:W-:Y:S01]  /*17510*/  ULDC UR4, c[0x0][0x22c] ;  /* 0x00008b0000047ab9 */ /* 0x000fe20000000800 */
[----:B------:R-:W2:Y:S01]  /*17520*/  LDL.LU R18, [R1+0x2f4] ;  /* 0x0002f40001127983 */ /* 0x000ea20000300800 */
[----:B------:R-:W-:Y:S02]  /*17530*/  PRMT R15, R5, 0x7770, RZ ;  /* 0x00007770050f7816 */ /* 0x000fe400000000ff */
[----:B-1----:R-:W1:Y:S01]  /*17540*/  LDC R17, c[0x0][0x248] ;  /* 0x00009200ff117b82 */ /* 0x002e620000000800 */
[----:B------:R-:W2:Y:S01]  /*17550*/  LDL.LU R14, [R1+0x2f0] ;  /* 0x0002f000010e7983 */ /* 0x000ea20000300800 */
[----:B------:R-:W-:Y:S01]  /*17560*/  ISETP.LT.AND P4, PT, R22, UR4, !P0 ;  /* 0x0000000416007c0c */ /* 0x000fe2000c781270 */
[----:B------:R-:W-:-:S02]  /*17570*/  ULDC UR4, c[0x0][0x22c] ;  /* 0x00008b0000047ab9 */ /* 0x000fc40000000800 */
[----:B------:R-:W-:Y:S01]  /*17580*/  ISETP.LT.AND P5, PT, R16, UR4, !P0 ;  /* 0x0000000410007c0c */ /* 0x000fe2000c7a1270 */
[----:B------:R-:W-:Y:S01]  /*17590*/  IMAD R0, R21, 0x2, R0 ;  /* 0x0000000215007824 */ /* 0x000fe200078e0200 */
[----:B------:R-:W2:Y:S01]  /*175a0*/  LDL.LU R16, [R1+0x2ec] ;  /* 0x0002ec0001107983 */ /* 0x000ea20000300800 */
[----:B------:R-:W-:Y:S01]  /*175b0*/  PRMT R13, R6, 0x7770, RZ ;  /* 0x00007770060d7816 */ /* 0x000fe200000000ff */
[----:B------:R-:W-:Y:S01]  /*175c0*/  ULDC UR4, c[0x0][0x22c] ;  /* 0x00008b0000047ab9 */ /* 0x000fe20000000800 */
[----:B------:R-:W0:Y:S01]  /*175d0*/  LDC R21, c[0x0][0x248] ;  /* 0x00009200ff157b82 */ /* 0x000e220000000800 */
[----:B------:R3:W-:Y:S04]  /*175e0*/  @P6 STG.E.U8 desc[UR14][R2.64], R15 ;  /* 0x0000000f02006986 */ /* 0x0007e8000c10110e */
[----:B------:R4:W-:Y:S01]  /*175f0*/  @P2 STG.E.U8 desc[UR14][R10.64], R13 ;  /* 0x0000000d0a002986 */ /* 0x0009e2000c10110e */
[----:B------:R-:W-:-:S03]  /*17600*/  IADD3 R8, P2, R0, R38, RZ ;  /* 0x0000002600087210 */ /* 0x000fc60007f5e0ff */
[----:B------:R-:W2:Y:S01]  /*17610*/  LDL.LU R22, [R1+0x2e8] ;  /* 0x0002e80001167983 */ /* 0x000ea20000300800 */
[-C--:B------:R-:W-:Y:S01]  /*17620*/  LEA.HI.X.SX32 R9, R0, R39.reuse, 0x1, P2 ;  /* 0x0000002700097211 */ /* 0x080fe200010f0eff */
[----:B---3--:R-:W-:Y:S01]  /*17630*/  IMAD R3, R23, 0x2, R0 ;  /* 0x0000000217037824 */ /* 0x008fe200078e0200 */
[----:B------:R-:W-:Y:S01]  /*17640*/  PRMT R15, R7, 0x7770, RZ ;  /* 0x00007770070f7816 */ /* 0x000fe200000000ff */
[----:B------:R-:W3:Y:S01]  /*17650*/  LDC R23, c[0x0][0x248] ;  /* 0x00009200ff177b82 */ /* 0x000ee20000000800 */
[----:B----4-:R-:W-:Y:S01]  /*17660*/  ISETP.LT.AND P2, PT, R20, UR4, !P0 ;  /* 0x0000000414007c0c */ /* 0x010fe2000c741270 */
[----:B------:R-:W-:Y:S01]  /*17670*/  ULDC UR4, c[0x0][0x22c] ;  /* 0x00008b0000047ab9 */ /* 0x000fe20000000800 */
[C---:B------:R-:W-:Y:S01]  /*17680*/  IADD3 R2, P6, R3.reuse, R38, RZ ;  /* 0x0000002603027210 */ /* 0x040fe20007fde0ff */
[----:B------:R4:W-:Y:S01]  /*17690*/  @P3 STG.E.U8 desc[UR14][R8.64], R15 ;  /* 0x0000000f08003986 */ /* 0x0009e2000c10110e */
[----:B------:R-:W-:Y:S02]  /*176a0*/  IMAD R0, R12, 0x2, R3 ;  /* 0x000000020c007824 */ /* 0x000fe400078e0203 */
[----:B------:R-:W-:Y:S01]  /*176b0*/  LEA.HI.X.SX32 R3, R3, R39, 0x1, P6 ;  /* 0x0000002703037211 */ /* 0x000fe200030f0eff */
[----:B------:R-:W3:Y:S01]  /*176c0*/  LDL.LU R20, [R1+0x2e4] ;  /* 0x0002e40001147983 */ /* 0x000ee20000300800 */
[----:B------:R-:W-:Y:S01]  /*176d0*/  PRMT R13, R4, 0x7771, RZ ;  /* 0x00007771040d7816 */ /* 0x000fe200000000ff */
[----:B-1----:R-:W-:-:S04]  /*176e0*/  IMAD R12, R17, 0x2, R0 ;  /* 0x00000002110c7824 */ /* 0x002fc800078e0200 */
[----:B------:R1:W-:Y:S01]  /*176f0*/  @P4 STG.E.U8 desc[UR14][R2.64], R13 ;  /* 0x0000000d02004986 */ /* 0x0003e2000c10110e */
[----:B------:R-:W-:-:S04]  /*17700*/  IADD3 R10, P4, R0, R38, RZ ;  /* 0x00000026000a7210 */ /* 0x000fc80007f9e0ff */
[----:B------:R-:W-:Y:S02]  /*17710*/  LEA.HI.X.SX32 R11, R0, R39, 0x1, P4 ;  /* 0x00000027000b7211 */ /* 0x000fe400020f0eff */
[----:B----4-:R-:W-:-:S04]  /*17720*/  IADD3 R8, P4, R12, R38, RZ ;  /* 0x000000260c087210 */ /* 0x010fc80007f9e0ff */
[----:B------:R-:W-:Y:S02]  /*17730*/  LEA.HI.X.SX32 R9, R12, R39, 0x1, P4 ;  /* 0x000000270c097211 */ /* 0x000fe400020f0eff */
[----:B--2---:R-:W-:Y:S01]  /*17740*/  ISETP.LT.AND P3, PT, R18, UR4, !P0 ;  /* 0x0000000412007c0c */ /* 0x004fe2000c761270 */
[----:B------:R-:W-:Y:S02]  /*17750*/  ULDC UR4, c[0x0][0x22c] ;  /* 0x00008b0000047ab9 */ /* 0x000fe40000000800 */
[----:B------:R-:W-:Y:S01]  /*17760*/  ISETP.LT.AND P6, PT, R14, UR4, !P0 ;  /* 0x000000040e007c0c */ /* 0x000fe2000c7c1270 */
[----:B------:R-:W-:Y:S01]  /*17770*/  ULDC UR4, c[0x0][0x22c] ;  /* 0x00008b0000047ab9 */ /* 0x000fe20000000800 */
[----:B------:R-:W2:Y:S04]  /*17780*/  LDL.LU R14, [R1+0x2e0] ;  /* 0x0002e000010e7983 */ /* 0x000ea80000300800 */
[----:B------:R-:W4:Y:S01]  /*17790*/  LDL.LU R18, [R1+0x2dc] ;  /* 0x0002dc0001127983 */ /* 0x000f220000300800 */
[----:B------:R-:W-:Y:S01]  /*177a0*/  ISETP.LT.AND P4, PT, R16, UR4, !P0 ;  /* 0x0000000410007c0c */ /* 0x000fe2000c781270 */
[----:B0-----:R-:W-:-:S02]  /*177b0*/  IMAD R0, R19, 0x2, R12 ;  /* 0x0000000213007824 */ /* 0x001fc400078e020c */
[----:B------:R-:W4:Y:S01]  /*177c0*/  LDL.LU R16, [R1+0x2d8] ;  /* 0x0002d80001107983 */ /* 0x000f220000300800 */
[----:B------:R-:W-:Y:S01]  /*177d0*/  PRMT R17, R5, 0x7771, RZ ;  /* 0x0000777105117816 */ /* 0x000fe200000000ff */
[----:B------:R-:W0:Y:S01]  /*177e0*/  LDC R19, c[0x0][0x248] ;  /* 0x00009200ff137b82 */ /* 0x000e220000000800 */
[----:B------:R-:W-:Y:S01]  /*177f0*/  PRMT R15, R6, 0x7771, RZ ;  /* 0x00007771060f7816 */ /* 0x000fe200000000ff */
[----:B------:R-:W-:Y:S02]  /*17800*/  ULDC UR4, c[0x0][0x22c] ;  /* 0x00008b0000047ab9 */ /* 0x000fe40000000800 */
[----:B------:R3:W-:Y:S01]  /*17810*/  @P5 STG.E.U8 desc[UR14][R10.64], R17 ;  /* 0x000000110a005986 */ /* 0x0007e2000c10110e */
[CC--:B-1----:R-:W-:Y:S02]  /*17820*/  IADD3 R2, P5, R0.reuse, R38.reuse, RZ ;  /* 0x0000002600027210 */ /* 0x0c2fe40007fbe0ff */
[----:B------:R-:W-:Y:S02]  /*17830*/  PRMT R13, R7, 0x7771, RZ ;  /* 0x00007771070d7816 */ /* 0x000fe400000000ff */
[----:B------:R-:W-:Y:S01]  /*17840*/  LEA.HI.X.SX32 R3, R0, R39, 0x1, P5 ;  /* 0x0000002700037211 */ /* 0x000fe200028f0eff */
[----:B------:R-:W-:Y:S01]  /*17850*/  IMAD R0, R21, 0x2, R0 ;  /* 0x0000000215007824 */ /* 0x000fe200078e0200 */
[----:B------:R1:W-:Y:S01]  /*17860*/  @P2 STG.E.U8 desc[UR14][R8.64], R15 ;  /* 0x0000000f08002986 */ /* 0x0003e2000c10110e */
[----:B---3--:R-:W3:Y:S02]  /*17870*/  LDC R17, c[0x0][0x248] ;  /* 0x00009200ff117b82 */ /* 0x008ee40000000800 */
[----:B------:R-:W-:Y:S01]  /*17880*/  IMAD R12, R23, 0x2, R0 ;  /* 0x00000002170c7824 */ /* 0x000fe200078e0200 */
[----:B------:R0:W-:Y:S01]  /*17890*/  @P3 STG.E.U8 desc[UR14][R2.64], R13 ;  /* 0x0000000d02003986 */ /* 0x0001e2000c10110e */
[----:B------:R-:W-:-:S02]  /*178a0*/  IADD3 R10, P3, R0, R38, RZ ;  /* 0x00000026000a7210 */ /* 0x000fc40007f7e0ff */
[----:B------:R-:W-:Y:S01]  /*178b0*/  ISETP.LT.AND P2, PT, R22, UR4, !P0 ;  /* 0x0000000416007c0c */ /* 0x000fe2000c741270 */
[----:B------:R-:W-:Y:S01]  /*178c0*/  ULDC UR4, c[0x0][0x22c] ;  /* 0x00008b0000047ab9 */ /* 0x000fe20000000800 */
[----:B------:R-:W3:Y:S01]  /*178d0*/  LDC R23, c[0x0][0x248] ;  /* 0x00009200ff177b82 */ /* 0x000ee20000000800 */
[-C--:B-1----:R-:W-:Y:S02]  /*178e0*/  IADD3 R8, P5, R12, R38.reuse, RZ ;  /* 0x000000260c087210 */ /* 0x082fe40007fbe0ff */
[-C--:B------:R-:W-:Y:S02]  /*178f0*/  LEA.HI.X.SX32 R11, R0, R39.reuse, 0x1, P3 ;  /* 0x00000027000b7211 */ /* 0x080fe400018f0eff */
[----:B------:R-:W-:Y:S01]  /*17900*/  ISETP.LT.AND P3, PT, R20, UR4, !P0 ;  /* 0x0000000414007c0c */ /* 0x000fe2000c761270 */
[----:B------:R-:W-:Y:S01]  /*17910*/  ULDC UR4, c[0x0][0x22c] ;  /* 0x00008b0000047ab9 */ /* 0x000fe20000000800 */
[----:B------:R-:W-:Y:S02]  /*17920*/  PRMT R15, R4, 0x7772, RZ ;  /* 0x00007772040f7816 */ /* 0x000fe400000000ff */
[----:B------:R-:W-:Y:S01]  /*17930*/  LEA.HI.X.SX32 R9, R12, R39, 0x1, P5 ;  /* 0x000000270c097211 */ /* 0x000fe200028f0eff */
[----:B0-----:R-:W-:Y:S01]  /*17940*/  IMAD R12, R19, 0x2, R12 ;  /* 0x00000002130c7824 */ /* 0x001fe200078e020c */
[----:B------:R-:W-:Y:S01]  /*17950*/  PRMT R13, R5, 0x7772, RZ ;  /* 0x00007772050d7816 */ /* 0x000fe200000000ff */
[----:B------:R-:W-:Y:S04]  /*17960*/  @P6 STG.E.U8 desc[UR14][R10.64], R15 ;  /* 0x0000000f0a006986 */ /* 0x000fe8000c10110e */
[----:B------:R0:W-:Y:S01]  /*17970*/  @P4 STG.E.U8 desc[UR14][R8.64], R13 ;  /* 0x0000000d08004986 */ /* 0x0001e2000c10110e */
[----:B------:R-:W-:-:S04]  /*17980*/  IADD3 R2, P4, R12, R38, RZ ;  /* 0x000000260c027210 */ /* 0x000fc80007f9e0ff */
[----:B------:R-:W-:Y:S01]  /*17990*/  LEA.HI.X.SX32 R3, R12, R39, 0x1, P4 ;  /* 0x000000270c037211 */ /* 0x000fe200020f0eff */
[----:B---3--:R-:W-:Y:S01]  /*179a0*/  IMAD R12, R17, 0x2, R12 ;  /* 0x00000002110c7824 */ /* 0x008fe200078e020c */
[----:B------:R-:W-:-:S03]  /*179b0*/  PRMT R21, R6, 0x7772, RZ ;  /* 0x0000777206157816 */ /* 0x000fc600000000ff */
[----:B------:R-:W-:Y:S01]  /*179c0*/  IMAD R0, R23, 0x2, R12 ;  /* 0x0000000217007824 */ /* 0x000fe200078e020c */
[----:B------:R-:W-:Y:S01]  /*179d0*/  PRMT R17, R4, 0x7773, RZ ;  /* 0x0000777304117816 */ /* 0x000fe200000000ff */
[----:B------:R1:W-:Y:S01]  /*179e0*/  @P2 STG.E.U8 desc[UR14][R2.64], R21 ;  /* 0x0000001502002986 */ /* 0x0003e2000c10110e */
[----:B0-----:R-:W-:Y:S01]  /*179f0*/  PRMT R13, R6, 0x7773, RZ ;  /* 0x00007773060d7816 */ /* 0x001fe200000000ff */
[----:B------:R-:W-:Y:S01]  /*17a00*/  IMAD R9, R25, 0x2, R0 ;  /* 0x0000000219097824 */ /* 0x000fe200078e0200 */
[-C--:B------:R-:W-:Y:S02]  /*17a10*/  IADD3 R4, P2, R12, R38.reuse, RZ ;  /* 0x000000260c047210 */ /* 0x080fe40007f5e0ff */
[----:B------:R-:W-:Y:S02]  /*17a20*/  IADD3 R6, P6, R0, R38, RZ ;  /* 0x0000002600067210 */ /* 0x000fe40007fde0ff */
[----:B------:R-:W-:Y:S02]  /*17a30*/  PRMT R15, R5, 0x7773, RZ ;  /* 0x00007773050f7816 */ /* 0x000fe400000000ff */
[----:B------:R-:W-:-:S02]  /*17a40*/  PRMT R11, R7, 0x7773, RZ ;  /* 0x00007773070b7816 */ /* 0x000fc400000000ff */
[----:B------:R-:W-:Y:S02]  /*17a50*/  PRMT R19, R7, 0x7772, RZ ;  /* 0x0000777207137816 */ /* 0x000fe400000000ff */
[-C--:B------:R-:W-:Y:S02]  /*17a60*/  LEA.HI.X.SX32 R5, R12, R39.reuse, 0x1, P2 ;  /* 0x000000270c057211 */ /* 0x080fe400010f0eff */
[-C--:B------:R-:W-:Y:S02]  /*17a70*/  LEA.HI.X.SX32 R7, R0, R39.reuse, 0x1, P6 ;  /* 0x0000002700077211 */ /* 0x080fe400030f0eff */
[C---:B-1----:R-:W-:Y:S01]  /*17a80*/  IADD3 R2, P2, R9.reuse, R38, RZ ;  /* 0x0000002609027210 */ /* 0x042fe20007f5e0ff */
[----:B------:R0:W-:Y:S03]  /*17a90*/  @P3 STG.E.U8 desc[UR14][R4.64], R19 ;  /* 0x0000001304003986 */ /* 0x0001e6000c10110e */
[----:B------:R-:W-:-:S02]  /*17aa0*/  LEA.HI.X.SX32 R3, R9, R39, 0x1, P2 ;  /* 0x0000002709037211 */ /* 0x000fc400010f0eff */
[----:B--2---:R-:W-:Y:S01]  /*17ab0*/  ISETP.LT.AND P5, PT, R14, UR4, !P0 ;  /* 0x000000040e007c0c */ /* 0x004fe2000c7a1270 */
[----:B------:R-:W-:Y:S01]  /*17ac0*/  ULDC UR4, c[0x0][0x22c] ;  /* 0x00008b0000047ab9 */ /* 0x000fe20000000800 */
[----:B------:R-:W1:Y:S01]  /*17ad0*/  LDC R14, c[0x0][0x248] ;  /* 0x00009200ff0e7b82 */ /* 0x000e620000000800 */
[----:B----4-:R-:W-:Y:S02]  /*17ae0*/  ISETP.LT.AND P4, PT, R18, UR4, !P0 ;  /* 0x0000000412007c0c */ /* 0x010fe4000c781270 */
[----:B------:R-:W-:-:S08]  /*17af0*/  ISETP.LT.AND P0, PT, R16, UR5, !P0 ;  /* 0x0000000510007c0c */ /* 0x000fd0000c701270 */
[----:B------:R0:W-:Y:S01]  /*17b00*/  @P5 STG.E.U8 desc[UR14][R6.64], R17 ;  /* 0x0000001106005986 */ /* 0x0001e2000c10110e */
[----:B-1----:R-:W-:-:S05]  /*17b10*/  IMAD R0, R14, 0x2, R9 ;  /* 0x000000020e007824 */ /* 0x002fca00078e0209 */
[----:B------:R-:W-:Y:S01]  /*17b20*/  IADD3 R8, P3, R0, R38, RZ ;  /* 0x0000002600087210 */ /* 0x000fe20007f7e0ff */
[----:B------:R-:W-:-:S03]  /*17b30*/  IMAD R10, R27, 0x2, R0 ;  /* 0x000000021b0a7824 */ /* 0x000fc600078e0200 */
[----:B------:R-:W-:Y:S01]  /*17b40*/  LEA.HI.X.SX32 R9, R0, R39, 0x1, P3 ;  /* 0x0000002700097211 */ /* 0x000fe200018f0eff */
[----:B------:R0:W-:Y:S01]  /*17b50*/  @P4 STG.E.U8 desc[UR14][R2.64], R15 ;  /* 0x0000000f02004986 */ /* 0x0001e2000c10110e */
[----:B------:R-:W-:-:S03]  /*17b60*/  IADD3 R38, P2, R10, R38, RZ ;  /* 0x000000260a267210 */ /* 0x000fc60007f5e0ff */
[----:B------:R0:W-:Y:S01]  /*17b70*/  @P0 STG.E.U8 desc[UR14][R8.64], R13 ;  /* 0x0000000d08000986 */ /* 0x0001e2000c10110e */
[----:B------:R-:W-:Y:S01]  /*17b80*/  LEA.HI.X.SX32 R39, R10, R39, 0x1, P2 ;  /* 0x000000270a277211 */ /* 0x000fe200010f0eff */
[----:B------:R-:W-:Y:S08]  /*17b90*/  @!P1 EXIT ;  /* 0x000000000000994d */ /* 0x000ff00003800000 */
[----:B------:R-:W-:Y:S01]  /*17ba0*/  STG.E.U8 desc[UR14][R38.64], R11 ;  /* 0x0000000b26007986 */ /* 0x000fe2000c10110e */
[----:B------:R-:W-:Y:S05]  /*17bb0*/  EXIT ;  /* 0x000000000000794d */ /* 0x000fea0003800000 */
.L_x_3:
[----:B------:R-:W-:-:S00]  /*17bc0*/  BRA `(.L_x_3) ;  /* 0xfffffffc00fc7947 */ /* 0x000fc0000383ffff */
[----:B------:R-:W-:-:S00]  /*17bd0*/  NOP ;  /* 0x0000000000007918 */ /* 0x000fc00000000000 */
        /* <DEDUP_REMOVED lines=10> */
.L_x_4:


//--------------------- .nv.shared.matmul_kernel  --------------------------
	.section	.nv.shared.matmul_kernel,"aw",@nobits
	.sectionflags	@""
	.align	16
	.zero		1024


//--------------------- .nv.shared.reserved.0     --------------------------
	.section	.nv.shared.reserved.0,"aw",@nobits
	.weak		__nv_reservedSMEM_offset_0_alias
	.size		__nv_reservedSMEM_offset_0_alias, 0, 0
	.other		__nv_reservedSMEM_offset_0_alias,@"STO_CUDA_RESERVED_SHARED STV_DEFAULT"
__nv_reservedSMEM_offset_0_alias:
	.zero		0


//--------------------- .nv.constant0.matmul_kernel --------------------------
	.section	.nv.constant0.matmul_kernel,"a",@progbits
	.sectionflags	@""
	.align	4
.nv.constant0.matmul_kernel:
	.zero		608


//--------------------- SYMBOLS --------------------------

	.type		.nv.reservedSmem.offset0,@object
	.size		.nv.reservedSmem.offset0,0x4
